# CuTe-DSL kernel — source=fa4 family=fa4_fwd_sm100
# config = {"dtype": "BFloat16", "causal": true, "use_2cta": false, "q_stage": 2, "head_dim": 96}


// ===== COMPILED SASS (sm_100a) =====

	.target	sm_100a

	.elftype	@"ET_EXEC"


//--------------------- .note.nv.tkinfo           --------------------------
	.section	.note.nv.tkinfo,"",@"SHT_NOTE"
	.sectionflags	@"SHF_NOTE_NV_TKINFO"
	.tkinfo
        /*0018*/ 	.word	0x00000081
        /*0030*/ 	.string	""
        /*0030*/ 	.string	"ptxas"
        /*0030*/ 	.string	"Cuda compilation tools, release 12.9, V12.9.83"
        /*0030*/ 	.string	"Build system must define TOOLS_VERSION_EXTENDED"
        /*0030*/ 	.string	"-O 3 -arch sm_100a "



//--------------------- .note.nv.cuver            --------------------------
	.section	.note.nv.cuver,"",@"SHT_NOTE"
	.sectionflags	@"SHF_NOTE_NV_CUVER"
        /*0018*/ 	.short	0x0001
        /*001a*/ 	.short	0x0064
        /*001c*/ 	.short	0x0001
        /*001e*/ 	.short	0x0000
        /*0020*/ 	.short	0x0001
        /*0022*/ 	.short	0x0000


//--------------------- .nv.info                  --------------------------
	.section	.nv.info,"",@"SHT_CUDA_INFO"
	.align	4


	//----- nvinfo : EIATTR_REGCOUNT
	.align		4
        /*0000*/ 	.byte	0x04, 0x2f
        /*0002*/ 	.short	(.L_4 - .L_3)
	.align		4
.L_3:
        /*0004*/ 	.word	index@(kernel_cutlass_kernel_flash_attncuteflash_fwd_sm100FlashAttentionForwardSm100_object_at__tensor0000o9611101213_tensor0000o9611101213_tensor0000o9610111213_tensor0000o9611101213_tensorptrf_0)
        /*0008*/ 	.word	0x00000080


	//----- nvinfo : EIATTR_FRAME_SIZE
	.align		4
.L_4:
        /*000c*/ 	.byte	0x04, 0x11
        /*000e*/ 	.short	(.L_6 - .L_5)
	.align		4
.L_5:
        /*0010*/ 	.word	index@($__internal_2_$__cuda_sm10x_tcgen05_guardrail_trap_unallocated_columns_being_dealloced)
        /*0014*/ 	.word	0x00000000


	//----- nvinfo : EIATTR_FRAME_SIZE
	.align		4
.L_6:
        /*0018*/ 	.byte	0x04, 0x11
        /*001a*/ 	.short	(.L_8 - .L_7)
	.align		4
.L_7:
        /*001c*/ 	.word	index@($__internal_1_$__cuda_sm10x_tcgen05_guardrail_trap_phase_invalid_during_alloc)
        /*0020*/ 	.word	0x00000000


	//----- nvinfo : EIATTR_FRAME_SIZE
	.align		4
.L_8:
        /*0024*/ 	.byte	0x04, 0x11
        /*0026*/ 	.short	(.L_10 - .L_9)
	.align		4
.L_9:
        /*0028*/ 	.word	index@($__internal_0_$__cuda_sm10x_tcgen05_guardrail_trap_col_being_dealloced_not_returned_by_alloc)
        /*002c*/ 	.word	0x00000000


	//----- nvinfo : EIATTR_FRAME_SIZE
	.align		4
.L_10:
        /*0030*/ 	.byte	0x04, 0x11
        /*0032*/ 	.short	(.L_12 - .L_11)
	.align		4
.L_11:
        /*0034*/ 	.word	index@(kernel_cutlass_kernel_flash_attncuteflash_fwd_sm100FlashAttentionForwardSm100_object_at__tensor0000o9611101213_tensor0000o9611101213_tensor0000o9610111213_tensor0000o9611101213_tensorptrf_0)
        /*0038*/ 	.word	0x00000000


	//----- nvinfo : EIATTR_MIN_STACK_SIZE
	.align		4
.L_12:
        /*003c*/ 	.byte	0x04, 0x12
        /*003e*/ 	.short	(.L_14 - .L_13)
	.align		4
.L_13:
        /*0040*/ 	.word	index@(kernel_cutlass_kernel_flash_attncuteflash_fwd_sm100FlashAttentionForwardSm100_object_at__tensor0000o9611101213_tensor0000o9611101213_tensor0000o9610111213_tensor0000o9611101213_tensorptrf_0)
        /*0044*/ 	.word	0x00000000
.L_14:


//--------------------- .nv.info.kernel_cutlass_kernel_flash_attncuteflash_fwd_sm100FlashAttentionForwardSm100_object_at__tensor0000o9611101213_tensor0000o9611101213_tensor0000o9610111213_tensor0000o9611101213_tensorptrf_0 --------------------------
	.section	.nv.info.kernel_cutlass_kernel_flash_attncuteflash_fwd_sm100FlashAttentionForwardSm100_object_at__tensor0000o9611101213_tensor0000o9611101213_tensor0000o9610111213_tensor0000o9611101213_tensorptrf_0,"",@"SHT_CUDA_INFO"
	.sectionflags	@""
	.align	4


	//----- nvinfo : EIATTR_CUDA_API_VERSION
	.align		4
        /*0000*/ 	.byte	0x04, 0x37
        /*0002*/ 	.short	(.L_16 - .L_15)
.L_15:
        /*0004*/ 	.word	0x00000081


	//----- nvinfo : EIATTR_KPARAM_INFO
	.align		4
.L_16:
        /*0008*/ 	.byte	0x04, 0x17
        /*000a*/ 	.short	(.L_18 - .L_17)
.L_17:
        /*000c*/ 	.word	0x00000000
        /*0010*/ 	.short	0x0018
        /*0012*/ 	.short	0x02e4
        /*0014*/ 	.byte	0x00, 0xf0, 0x11, 0x00


	//----- nvinfo : EIATTR_KPARAM_INFO
	.align		4
.L_18:
        /*0018*/ 	.byte	0x04, 0x17
        /*001a*/ 	.short	(.L_20 - .L_19)
.L_19:
        /*001c*/ 	.word	0x00000000
        /*0020*/ 	.short	0x0017
        /*0022*/ 	.short	0x02d8
        /*0024*/ 	.byte	0x00, 0xf0, 0x31, 0x00


	//----- nvinfo : EIATTR_KPARAM_INFO
	.align		4
.L_20:
        /*0028*/ 	.byte	0x04, 0x17
        /*002a*/ 	.short	(.L_22 - .L_21)
.L_21:
        /*002c*/ 	.word	0x00000000
        /*0030*/ 	.short	0x0016
        /*0032*/ 	.short	0x02d4
        /*0034*/ 	.byte	0x00, 0xf0, 0x11, 0x00


	//----- nvinfo : EIATTR_KPARAM_INFO
	.align		4
.L_22:
        /*0038*/ 	.byte	0x04, 0x17
        /*003a*/ 	.short	(.L_24 - .L_23)
.L_23:
        /*003c*/ 	.word	0x00000000
        /*0040*/ 	.short	0x0015
        /*0042*/ 	.short	0x02c8
        /*0044*/ 	.byte	0x00, 0xf0, 0x31, 0x00


	//----- nvinfo : EIATTR_KPARAM_INFO
	.align		4
.L_24:
        /*0048*/ 	.byte	0x04, 0x17
        /*004a*/ 	.short	(.L_26 - .L_25)
.L_25:
        /*004c*/ 	.word	0x00000000
        /*0050*/ 	.short	0x0014
        /*0052*/ 	.short	0x02bc
        /*0054*/ 	.byte	0x00, 0xf0, 0x31, 0x00


	//----- nvinfo : EIATTR_KPARAM_INFO
	.align		4
.L_26:
        /*0058*/ 	.byte	0x04, 0x17
        /*005a*/ 	.short	(.L_28 - .L_27)
.L_27:
        /*005c*/ 	.word	0x00000000
        /*0060*/ 	.short	0x0013
        /*0062*/ 	.short	0x02b0
        /*0064*/ 	.byte	0x00, 0xf0, 0x31, 0x00


	//----- nvinfo : EIATTR_KPARAM_INFO
	.align		4
.L_28:
        /*0068*/ 	.byte	0x04, 0x17
        /*006a*/ 	.short	(.L_30 - .L_29)
.L_29:
        /*006c*/ 	.word	0x00000000
        /*0070*/ 	.short	0x0012
        /*0072*/ 	.short	0x02a4
        /*0074*/ 	.byte	0x00, 0xf0, 0x31, 0x00


	//----- nvinfo : EIATTR_KPARAM_INFO
	.align		4
.L_30:
        /*0078*/ 	.byte	0x04, 0x17
        /*007a*/ 	.short	(.L_32 - .L_31)
.L_31:
        /*007c*/ 	.word	0x00000000
        /*0080*/ 	.short	0x0011
        /*0082*/ 	.short	0x02a0
        /*0084*/ 	.byte	0x00, 0xf0, 0x11, 0x00


	//----- nvinfo : EIATTR_KPARAM_INFO
	.align		4
.L_32:
        /*0088*/ 	.byte	0x04, 0x17
        /*008a*/ 	.short	(.L_34 - .L_33)
.L_33:
        /*008c*/ 	.word	0x00000000
        /*0090*/ 	.short	0x0010
        /*0092*/ 	.short	0x029c
        /*0094*/ 	.byte	0x00, 0xf0, 0x11, 0x00


	//----- nvinfo : EIATTR_KPARAM_INFO
	.align		4
.L_34:
        /*0098*/ 	.byte	0x04, 0x17
        /*009a*/ 	.short	(.L_36 - .L_35)
.L_35:
        /*009c*/ 	.word	0x00000000
        /*00a0*/ 	.short	0x000f
        /*00a2*/ 	.short	0x0298
        /*00a4*/ 	.byte	0x00, 0xf0, 0x11, 0x00


	//----- nvinfo : EIATTR_KPARAM_INFO
	.align		4
.L_36:
        /*00a8*/ 	.byte	0x04, 0x17
        /*00aa*/ 	.short	(.L_38 - .L_37)
.L_37:
        /*00ac*/ 	.word	0x00000000
        /*00b0*/ 	.short	0x000e
        /*00b2*/ 	.short	0x0294
        /*00b4*/ 	.byte	0x00, 0xf0, 0x11, 0x00


	//----- nvinfo : EIATTR_KPARAM_INFO
	.align		4
.L_38:
        /*00b8*/ 	.byte	0x04, 0x17
        /*00ba*/ 	.short	(.L_40 - .L_39)
.L_39:
        /*00bc*/ 	.word	0x00000000
        /*00c0*/ 	.short	0x000d
        /*00c2*/ 	.short	0x0290
        /*00c4*/ 	.byte	0x00, 0xf0, 0x11, 0x00


	//----- nvinfo : EIATTR_KPARAM_INFO
	.align		4
.L_40:
        /*00c8*/ 	.byte	0x04, 0x17
        /*00ca*/ 	.short	(.L_42 - .L_41)
.L_41:
        /*00cc*/ 	.word	0x00000000
        /*00d0*/ 	.short	0x000c
        /*00d2*/ 	.short	0x028c
        /*00d4*/ 	.byte	0x00, 0xf0, 0x11, 0x00


	//----- nvinfo : EIATTR_KPARAM_INFO
	.align		4
.L_42:
        /*00d8*/ 	.byte	0x04, 0x17
        /*00da*/ 	.short	(.L_44 - .L_43)
.L_43:
        /*00dc*/ 	.word	0x00000000
        /*00e0*/ 	.short	0x000b
        /*00e2*/ 	.short	0x0287
        /*00e4*/ 	.byte	0x00, 0xf0, 0x0d, 0x00


	//----- nvinfo : EIATTR_KPARAM_INFO
	.align		4
.L_44:
        /*00e8*/ 	.byte	0x04, 0x17
        /*00ea*/ 	.short	(.L_46 - .L_45)
.L_45:
        /*00ec*/ 	.word	0x00000000
        /*00f0*/ 	.short	0x000a
        /*00f2*/ 	.short	0x0284
        /*00f4*/ 	.byte	0x00, 0xf0, 0x0d, 0x00


	//----- nvinfo : EIATTR_KPARAM_INFO
	.align		4
.L_46:
        /*00f8*/ 	.byte	0x04, 0x17
        /*00fa*/ 	.short	(.L_48 - .L_47)
.L_47:
        /*00fc*/ 	.word	0x00000000
        /*0100*/ 	.short	0x0009
        /*0102*/ 	.short	0x0280
        /*0104*/ 	.byte	0x00, 0xf0, 0x11, 0x00


	//----- nvinfo : EIATTR_KPARAM_INFO
	.align		4
.L_48:
        /*0108*/ 	.byte	0x04, 0x17
        /*010a*/ 	.short	(.L_50 - .L_49)
.L_49:
        /*010c*/ 	.word	0x00000000
        /*0110*/ 	.short	0x0008
        /*0112*/ 	.short	0x0200
        /*0114*/ 	.byte	0x00, 0xf0, 0x01, 0x02


	//----- nvinfo : EIATTR_KPARAM_INFO
	.align		4
.L_50:
        /*0118*/ 	.byte	0x04, 0x17
        /*011a*/ 	.short	(.L_52 - .L_51)
.L_51:
        /*011c*/ 	.word	0x00000000
        /*0120*/ 	.short	0x0007
        /*0122*/ 	.short	0x0180
        /*0124*/ 	.byte	0x00, 0xf0, 0x01, 0x02


	//----- nvinfo : EIATTR_KPARAM_INFO
	.align		4
.L_52:
        /*0128*/ 	.byte	0x04, 0x17
        /*012a*/ 	.short	(.L_54 - .L_53)
.L_53:
        /*012c*/ 	.word	0x00000000
        /*0130*/ 	.short	0x0006
        /*0132*/ 	.short	0x0100
        /*0134*/ 	.byte	0x00, 0xf0, 0x01, 0x02


	//----- nvinfo : EIATTR_KPARAM_INFO
	.align		4
.L_54:
        /*0138*/ 	.byte	0x04, 0x17
        /*013a*/ 	.short	(.L_56 - .L_55)
.L_55:
        /*013c*/ 	.word	0x00000000
        /*0140*/ 	.short	0x0005
        /*0142*/ 	.short	0x0080
        /*0144*/ 	.byte	0x00, 0xf0, 0x01, 0x02


	//----- nvinfo : EIATTR_KPARAM_INFO
	.align		4
.L_56:
        /*0148*/ 	.byte	0x04, 0x17
        /*014a*/ 	.short	(.L_58 - .L_57)
.L_57:
        /*014c*/ 	.word	0x00000000
        /*0150*/ 	.short	0x0004
        /*0152*/ 	.short	0x0030
        /*0154*/ 	.byte	0x00, 0xf0, 0xa1, 0x00


	//----- nvinfo : EIATTR_KPARAM_INFO
	.align		4
.L_58:
        /*0158*/ 	.byte	0x04, 0x17
        /*015a*/ 	.short	(.L_60 - .L_59)
.L_59:
        /*015c*/ 	.word	0x00000000
        /*0160*/ 	.short	0x0003
        /*0162*/ 	.short	0x0024
        /*0164*/ 	.byte	0x00, 0xf0, 0x31, 0x00


	//----- nvinfo : EIATTR_KPARAM_INFO
	.align		4
.L_60:
        /*0168*/ 	.byte	0x04, 0x17
        /*016a*/ 	.short	(.L_62 - .L_61)
.L_61:
        /*016c*/ 	.word	0x00000000
        /*0170*/ 	.short	0x0002
        /*0172*/ 	.short	0x0018
        /*0174*/ 	.byte	0x00, 0xf0, 0x31, 0x00


	//----- nvinfo : EIATTR_KPARAM_INFO
	.align		4
.L_62:
        /*0178*/ 	.byte	0x04, 0x17
        /*017a*/ 	.short	(.L_64 - .L_63)
.L_63:
        /*017c*/ 	.word	0x00000000
        /*0180*/ 	.short	0x0001
        /*0182*/ 	.short	0x000c
        /*0184*/ 	.byte	0x00, 0xf0, 0x31, 0x00


	//----- nvinfo : EIATTR_KPARAM_INFO
	.align		4
.L_64:
        /*0188*/ 	.byte	0x04, 0x17
        /*018a*/ 	.short	(.L_66 - .L_65)
.L_65:
        /*018c*/ 	.word	0x00000000
        /*0190*/ 	.short	0x0000
        /*0192*/ 	.short	0x0000
        /*0194*/ 	.byte	0x00, 0xf0, 0x31, 0x00


	//----- nvinfo : EIATTR_AT_ENTRY_FRAGMENTS
	.align		4
.L_66:
        /*0198*/ 	.byte	0x04, 0x4f
        /*019a*/ 	.short	(.L_68 - .L_67)


	//   ....[0]....
.L_67:
        /*019c*/ 	.word	0x00000004


	//----- nvinfo : EIATTR_RESERVED_SMEM_USED
	.align		4
.L_68:
        /*01a0*/ 	.byte	0x01, 0x41
	.zero		2


	//----- nvinfo : EIATTR_SPARSE_MMA_MASK
	.align		4
        /*01a4*/ 	.byte	0x03, 0x50
        /*01a6*/ 	.short	0x0000


	//----- nvinfo : EIATTR_TCGEN05_1CTA_USED
	.align		4
        /*01a8*/ 	.byte	0x01, 0x51
	.zero		2


	//----- nvinfo : EIATTR_MAXREG_COUNT
	.align		4
        /*01ac*/ 	.byte	0x03, 0x1b
        /*01ae*/ 	.short	0x0080


	//----- nvinfo : EIATTR_NUM_BARRIERS
	.align		4
        /*01b0*/ 	.byte	0x02, 0x4c
        /*01b2*/ 	.byte	0x10
	.zero		1


	//----- nvinfo : EIATTR_INT_WARP_WIDE_INSTR_OFFSETS
	.align		4
        /*01b4*/ 	.byte	0x04, 0x31
        /*01b6*/ 	.short	(.L_70 - .L_69)


	//   ....[0]....
.L_69:
        /*01b8*/ 	.word	0x00003670


	//   ....[1]....
        /*01bc*/ 	.word	0x000036a0


	//----- nvinfo : EIATTR_COOP_GROUP_MASK_REGIDS
	.align		4
.L_70:
        /*01c0*/ 	.byte	0x04, 0x29
        /*01c2*/ 	.short	(.L_72 - .L_71)


	//   ....[0]....
.L_71:
        /*01c4*/ 	.word	0xffffffff


	//   ....[1]....
        /*01c8*/ 	.word	0xffffffff


	//   ....[2]....
        /*01cc*/ 	.word	0xffffffff


	//   ....[3]....
        /*01d0*/ 	.word	0xffffffff


	//   ....[4]....
        /*01d4*/ 	.word	0xffffffff


	//   ....[5]....
        /*01d8*/ 	.word	0xffffffff


	//   ....[6]....
        /*01dc*/ 	.word	0xffffffff


	//   ....[7]....
        /*01e0*/ 	.word	0xffffffff


	//   ....[8]....
        /*01e4*/ 	.word	0xffffffff


	//   ....[9]....
        /*01e8*/ 	.word	0xffffffff


	//----- nvinfo : EIATTR_COOP_GROUP_INSTR_OFFSETS
	.align		4
.L_72:
        /*01ec*/ 	.byte	0x04, 0x28
        /*01ee*/ 	.short	(.L_74 - .L_73)


	//   ....[0]....
.L_73:
        /*01f0*/ 	.word	0x00000ca0


	//   ....[1]....
        /*01f4*/ 	.word	0x00000f60


	//   ....[2]....
        /*01f8*/ 	.word	0x00001140


	//   ....[3]....
        /*01fc*/ 	.word	0x00003580


	//   ....[4]....
        /*0200*/ 	.word	0x00003750


	//   ....[5]....
        /*0204*/ 	.word	0x00007a90


	//   ....[6]....
        /*0208*/ 	.word	0x00009e40


	//   ....[7]....
        /*020c*/ 	.word	0x0000bf90


	//   ....[8]....
        /*0210*/ 	.word	0x0000cd80


	//   ....[9]....
        /*0214*/ 	.word	0x0000d210


	//----- nvinfo : EIATTR_REG_RECONFIG
	.align		4
.L_74:
        /*0218*/ 	.byte	0x01, 0x54
	.zero		2


	//----- nvinfo : EIATTR_VRC_CTA_INIT_COUNT
	.align		4
        /*021c*/ 	.byte	0x02, 0x4a
        /*021e*/ 	.byte	0x80
	.zero		1


	//----- nvinfo : EIATTR_MBARRIER_INSTR_OFFSETS
	.align		4
        /*0220*/ 	.byte	0x04, 0x39
        /*0222*/ 	.short	(.L_76 - .L_75)


	//   ....[0]....
.L_75:
        /*0224*/ 	.word	0x000002c0
        /*0228*/ 	.word	0x000000ff
        /*022c*/ 	.word	0x00000000
        /*0230*/ 	.short	0x0100
        /*0232*/ 	.byte	0x04
	.zero		1


	//   ....[1]....
        /*0234*/ 	.word	0x000002d0
        /*0238*/ 	.word	0x000000ff
        /*023c*/ 	.word	0x00000008
        /*0240*/ 	.short	0x0100
        /*0242*/ 	.byte	0x04
	.zero		1


	//   ....[2]....
        /*0244*/ 	.word	0x000002e0
        /*0248*/ 	.word	0x000000ff
        /*024c*/ 	.word	0x00000010
        /*0250*/ 	.short	0x0100
        /*0252*/ 	.byte	0x04
	.zero		1


	//   ....[3]....
        /*0254*/ 	.word	0x000002f0
        /*0258*/ 	.word	0x000000ff
        /*025c*/ 	.word	0x00000018
        /*0260*/ 	.short	0x0100
        /*0262*/ 	.byte	0x04
	.zero		1


	//   ....[4]....
        /*0264*/ 	.word	0x00000300
        /*0268*/ 	.word	0x000000ff
        /*026c*/ 	.word	0x00000020
        /*0270*/ 	.short	0x0100
        /*0272*/ 	.byte	0x04
	.zero		1


	//   ....[5]....
        /*0274*/ 	.word	0x00000310
        /*0278*/ 	.word	0x000000ff
        /*027c*/ 	.word	0x00000028
        /*0280*/ 	.short	0x0100
        /*0282*/ 	.byte	0x04
	.zero		1


	//   ....[6]....
        /*0284*/ 	.word	0x00000320
        /*0288*/ 	.word	0x000000ff
        /*028c*/ 	.word	0x00000030
        /*0290*/ 	.short	0x0100
        /*0292*/ 	.byte	0x04
	.zero		1


	//   ....[7]....
        /*0294*/ 	.word	0x00000330
        /*0298*/ 	.word	0x000000ff
        /*029c*/ 	.word	0x00000038
        /*02a0*/ 	.short	0x0100
        /*02a2*/ 	.byte	0x04
	.zero		1


	//   ....[8]....
        /*02a4*/ 	.word	0x00000340
        /*02a8*/ 	.word	0x000000ff
        /*02ac*/ 	.word	0x00000040
        /*02b0*/ 	.short	0x0100
        /*02b2*/ 	.byte	0x04
	.zero		1


	//   ....[9]....
        /*02b4*/ 	.word	0x00000350
        /*02b8*/ 	.word	0x000000ff
        /*02bc*/ 	.word	0x00000048
        /*02c0*/ 	.short	0x0100
        /*02c2*/ 	.byte	0x04
	.zero		1


	//   ....[10]....
        /*02c4*/ 	.word	0x00000360
        /*02c8*/ 	.word	0x000000ff
        /*02cc*/ 	.word	0x00000050
        /*02d0*/ 	.short	0x0100
        /*02d2*/ 	.byte	0x04
	.zero		1


	//   ....[11]....
        /*02d4*/ 	.word	0x00000370
        /*02d8*/ 	.word	0x000000ff
        /*02dc*/ 	.word	0x00000058
        /*02e0*/ 	.short	0x0100
        /*02e2*/ 	.byte	0x04
	.zero		1


	//   ....[12]....
        /*02e4*/ 	.word	0x00000380
        /*02e8*/ 	.word	0x000000ff
        /*02ec*/ 	.word	0x00000060
        /*02f0*/ 	.short	0x0100
        /*02f2*/ 	.byte	0x04
	.zero		1


	//   ....[13]....
        /*02f4*/ 	.word	0x00000390
        /*02f8*/ 	.word	0x000000ff
        /*02fc*/ 	.word	0x00000068
        /*0300*/ 	.short	0x0100
        /*0302*/ 	.byte	0x04
	.zero		1


	//   ....[14]....
        /*0304*/ 	.word	0x000003a0
        /*0308*/ 	.word	0x000000ff
        /*030c*/ 	.word	0x00000070
        /*0310*/ 	.short	0x0100
        /*0312*/ 	.byte	0x04
	.zero		1


	//   ....[15]....
        /*0314*/ 	.word	0x000003b0
        /*0318*/ 	.word	0x000000ff
        /*031c*/ 	.word	0x00000078
        /*0320*/ 	.short	0x0100
        /*0322*/ 	.byte	0x04
	.zero		1


	//   ....[16]....
        /*0324*/ 	.word	0x000003c0
        /*0328*/ 	.word	0x000000ff
        /*032c*/ 	.word	0x00000080
        /*0330*/ 	.short	0x0100
        /*0332*/ 	.byte	0x04
	.zero		1


	//   ....[17]....
        /*0334*/ 	.word	0x000003d0
        /*0338*/ 	.word	0x000000ff
        /*033c*/ 	.word	0x00000088
        /*0340*/ 	.short	0x0100
        /*0342*/ 	.byte	0x04
	.zero		1


	//   ....[18]....
        /*0344*/ 	.word	0x000003e0
        /*0348*/ 	.word	0x000000ff
        /*034c*/ 	.word	0x00000090
        /*0350*/ 	.short	0x0100
        /*0352*/ 	.byte	0x04
	.zero		1


	//   ....[19]....
        /*0354*/ 	.word	0x000003f0
        /*0358*/ 	.word	0x000000ff
        /*035c*/ 	.word	0x00000098
        /*0360*/ 	.short	0x0100
        /*0362*/ 	.byte	0x04
	.zero		1


	//   ....[20]....
        /*0364*/ 	.word	0x00000400
        /*0368*/ 	.word	0x000000ff
        /*036c*/ 	.word	0x000000a0
        /*0370*/ 	.short	0x0100
        /*0372*/ 	.byte	0x04
	.zero		1


	//   ....[21]....
        /*0374*/ 	.word	0x00000410
        /*0378*/ 	.word	0x000000ff
        /*037c*/ 	.word	0x000000a8
        /*0380*/ 	.short	0x0100
        /*0382*/ 	.byte	0x04
	.zero		1


	//   ....[22]....
        /*0384*/ 	.word	0x00000420
        /*0388*/ 	.word	0x000000ff
        /*038c*/ 	.word	0x000000b0
        /*0390*/ 	.short	0x0100
        /*0392*/ 	.byte	0x04
	.zero		1


	//   ....[23]....
        /*0394*/ 	.word	0x00000430
        /*0398*/ 	.word	0x000000ff
        /*039c*/ 	.word	0x000000b8
        /*03a0*/ 	.short	0x0100
        /*03a2*/ 	.byte	0x04
	.zero		1


	//   ....[24]....
        /*03a4*/ 	.word	0x00000440
        /*03a8*/ 	.word	0x000000ff
        /*03ac*/ 	.word	0x000000c0
        /*03b0*/ 	.short	0x0100
        /*03b2*/ 	.byte	0x04
	.zero		1


	//   ....[25]....
        /*03b4*/ 	.word	0x00000450
        /*03b8*/ 	.word	0x000000ff
        /*03bc*/ 	.word	0x000000c8
        /*03c0*/ 	.short	0x0100
        /*03c2*/ 	.byte	0x04
	.zero		1


	//   ....[26]....
        /*03c4*/ 	.word	0x00000460
        /*03c8*/ 	.word	0x000000ff
        /*03cc*/ 	.word	0x000000d0
        /*03d0*/ 	.short	0x0100
        /*03d2*/ 	.byte	0x04
	.zero		1


	//   ....[27]....
        /*03d4*/ 	.word	0x00000470
        /*03d8*/ 	.word	0x000000ff
        /*03dc*/ 	.word	0x000000d8
        /*03e0*/ 	.short	0x0100
        /*03e2*/ 	.byte	0x04
	.zero		1


	//   ....[28]....
        /*03e4*/ 	.word	0x00000480
        /*03e8*/ 	.word	0x000000ff
        /*03ec*/ 	.word	0x000000e0
        /*03f0*/ 	.short	0x0100
        /*03f2*/ 	.byte	0x04
	.zero		1


	//   ....[29]....
        /*03f4*/ 	.word	0x00000490
        /*03f8*/ 	.word	0x000000ff
        /*03fc*/ 	.word	0x000000e8
        /*0400*/ 	.short	0x0100
        /*0402*/ 	.byte	0x04
	.zero		1


	//   ....[30]....
        /*0404*/ 	.word	0x000004a0
        /*0408*/ 	.word	0x000000ff
        /*040c*/ 	.word	0x000000f0
        /*0410*/ 	.short	0x0100
        /*0412*/ 	.byte	0x04
	.zero		1


	//   ....[31]....
        /*0414*/ 	.word	0x000004b0
        /*0418*/ 	.word	0x000000ff
        /*041c*/ 	.word	0x000000f8
        /*0420*/ 	.short	0x0100
        /*0422*/ 	.byte	0x04
	.zero		1


	//   ....[32]....
        /*0424*/ 	.word	0x000004c0
        /*0428*/ 	.word	0x000000ff
        /*042c*/ 	.word	0x00000100
        /*0430*/ 	.short	0x0100
        /*0432*/ 	.byte	0x04
	.zero		1


	//   ....[33]....
        /*0434*/ 	.word	0x000004d0
        /*0438*/ 	.word	0x000000ff
        /*043c*/ 	.word	0x00000108
        /*0440*/ 	.short	0x0100
        /*0442*/ 	.byte	0x04
	.zero		1


	//   ....[34]....
        /*0444*/ 	.word	0x000009d0
        /*0448*/ 	.word	0x000000ff
        /*044c*/ 	.word	0x000000f0
        /*0450*/ 	.short	0x010a
        /*0452*/ 	.byte	0x04
	.zero		1


	//   ....[35]....
        /*0454*/ 	.word	0x00000b10
        /*0458*/ 	.word	0x000000ff
        /*045c*/ 	.word	0x000000f8
        /*0460*/ 	.short	0x010a
        /*0462*/ 	.byte	0x04
	.zero		1


	//   ....[36]....
        /*0464*/ 	.word	0x00000c30
        /*0468*/ 	.word	0x000000ff
        /*046c*/ 	.word	0x00000100
        /*0470*/ 	.short	0x0101
        /*0472*/ 	.byte	0x04
	.zero		1


	//   ....[37]....
        /*0474*/ 	.word	0x00000c50
        /*0478*/ 	.word	0x000000ff
        /*047c*/ 	.word	0x00000108
        /*0480*/ 	.short	0x0101
        /*0482*/ 	.byte	0x04
	.zero		1


	//   ....[38]....
        /*0484*/ 	.word	0x00001250
        /*0488*/ 	.word	0x000000ff
        /*048c*/ 	.word	0x00000000
        /*0490*/ 	.short	0x010a
        /*0492*/ 	.byte	0x04
	.zero		1


	//   ....[39]....
        /*0494*/ 	.word	0x00001270
        /*0498*/ 	.word	0x000000ff
        /*049c*/ 	.word	0x00000020
        /*04a0*/ 	.short	0x010a
        /*04a2*/ 	.byte	0x04
	.zero		1


	//   ....[40]....
        /*04a4*/ 	.word	0x000015f0
        /*04a8*/ 	.word	0x000000ff
        /*04ac*/ 	.word	0x00000008
        /*04b0*/ 	.short	0x010a
        /*04b2*/ 	.byte	0x04
	.zero		1


	//   ....[41]....
        /*04b4*/ 	.word	0x00001d70
        /*04b8*/ 	.word	0x000000ff
        /*04bc*/ 	.word	0x00000000
        /*04c0*/ 	.short	0x010a
        /*04c2*/ 	.byte	0x34
	.zero		1


	//   ....[42]....
        /*04c4*/ 	.word	0x00001db0
        /*04c8*/ 	.word	0x000000ff
        /*04cc*/ 	.word	0x00000080
        /*04d0*/ 	.short	0x010a
        /*04d2*/ 	.byte	0x04
	.zero		1


	//   ....[43]....
        /*04d4*/ 	.word	0x000020f0
        /*04d8*/ 	.word	0x000000ff
        /*04dc*/ 	.word	0x00000090
        /*04e0*/ 	.short	0x010a
        /*04e2*/ 	.byte	0x04
	.zero		1


	//   ....[44]....
        /*04e4*/ 	.word	0x000022b0
        /*04e8*/ 	.word	0x000000ff
        /*04ec*/ 	.word	0x00000000
        /*04f0*/ 	.short	0x010a
        /*04f2*/ 	.byte	0x07
	.zero		1


	//   ....[45]....
        /*04f4*/ 	.word	0x000025c0
        /*04f8*/ 	.word	0x000000ff
        /*04fc*/ 	.word	0x00000088
        /*0500*/ 	.short	0x010a
        /*0502*/ 	.byte	0x04
	.zero		1


	//   ....[46]....
        /*0504*/ 	.word	0x00002860
        /*0508*/ 	.word	0x000000ff
        /*050c*/ 	.word	0x00000098
        /*0510*/ 	.short	0x010a
        /*0512*/ 	.byte	0x04
	.zero		1


	//   ....[47]....
        /*0514*/ 	.word	0x00002b00
        /*0518*/ 	.word	0x000000ff
        /*051c*/ 	.word	0x00000020
        /*0520*/ 	.short	0x010a
        /*0522*/ 	.byte	0x0d
	.zero		1


	//   ....[48]....
        /*0524*/ 	.word	0x00002b20
        /*0528*/ 	.word	0x000000ff
        /*052c*/ 	.word	0x00000080
        /*0530*/ 	.short	0x010a
        /*0532*/ 	.byte	0x04
	.zero		1


	//   ....[49]....
        /*0534*/ 	.word	0x00002f00
        /*0538*/ 	.word	0x000000ff
        /*053c*/ 	.word	0x00000090
        /*0540*/ 	.short	0x010a
        /*0542*/ 	.byte	0x0c
	.zero		1


	//   ....[50]....
        /*0544*/ 	.word	0x00003060
        /*0548*/ 	.word	0x000000ff
        /*054c*/ 	.word	0x00000088
        /*0550*/ 	.short	0x010a
        /*0552*/ 	.byte	0x0c
	.zero		1


	//   ....[51]....
        /*0554*/ 	.word	0x00003320
        /*0558*/ 	.word	0x000000ff
        /*055c*/ 	.word	0x00000098
        /*0560*/ 	.short	0x010a
        /*0562*/ 	.byte	0x0c
	.zero		1


	//   ....[52]....
        /*0564*/ 	.word	0x00003c20
        /*0568*/ 	.word	0x000000ff
        /*056c*/ 	.word	0x00000048
        /*0570*/ 	.short	0x010a
        /*0572*/ 	.byte	0x39
	.zero		1


	//   ....[53]....
        /*0574*/ 	.word	0x00004030
        /*0578*/ 	.word	0x000000ff
        /*057c*/ 	.word	0x00000010
        /*0580*/ 	.short	0x010a
        /*0582*/ 	.byte	0x39
	.zero		1


	//   ....[54]....
        /*0584*/ 	.word	0x00004270
        /*0588*/ 	.word	0x000000ff
        /*058c*/ 	.word	0x00000018
        /*0590*/ 	.short	0x010a
        /*0592*/ 	.byte	0x39
	.zero		1


	//   ....[55]....
        /*0594*/ 	.word	0x00004450
        /*0598*/ 	.word	0x000000ff
        /*059c*/ 	.word	0x00000050
        /*05a0*/ 	.short	0x010a
        /*05a2*/ 	.byte	0x39
	.zero		1


	//   ....[56]....
        /*05a4*/ 	.word	0x00004870
        /*05a8*/ 	.word	0x000000ff
        /*05ac*/ 	.word	0x00000048
        /*05b0*/ 	.short	0x010a
        /*05b2*/ 	.byte	0x05
	.zero		1


	//   ....[57]....
        /*05b4*/ 	.word	0x00004a20
        /*05b8*/ 	.word	0x000000ff
        /*05bc*/ 	.word	0x00000048
        /*05c0*/ 	.short	0x010a
        /*05c2*/ 	.byte	0x04
	.zero		1


	//   ....[58]....
        /*05c4*/ 	.word	0x00004d90
        /*05c8*/ 	.word	0x000000ff
        /*05cc*/ 	.word	0x00000048
        /*05d0*/ 	.short	0x010a
        /*05d2*/ 	.byte	0x04
	.zero		1


	//   ....[59]....
        /*05d4*/ 	.word	0x00004df0
        /*05d8*/ 	.word	0x000000ff
        /*05dc*/ 	.word	0x00000018
        /*05e0*/ 	.short	0x010a
        /*05e2*/ 	.byte	0x05
	.zero		1


	//   ....[60]....
        /*05e4*/ 	.word	0x00005010
        /*05e8*/ 	.word	0x000000ff
        /*05ec*/ 	.word	0x000000e0
        /*05f0*/ 	.short	0x010a
        /*05f2*/ 	.byte	0x10
	.zero		1


	//   ....[61]....
        /*05f4*/ 	.word	0x00005110
        /*05f8*/ 	.word	0x000000ff
        /*05fc*/ 	.word	0x00000000
        /*0600*/ 	.short	0x010a
        /*0602*/ 	.byte	0x12
	.zero		1


	//   ....[62]....
        /*0604*/ 	.word	0x00007930
        /*0608*/ 	.word	0x000000ff
        /*060c*/ 	.word	0x00000000
        /*0610*/ 	.short	0x0101
        /*0612*/ 	.byte	0x0c
	.zero		1


	//   ....[63]....
        /*0614*/ 	.word	0x00007aa0
        /*0618*/ 	.word	0x000000ff
        /*061c*/ 	.word	0x00000090
        /*0620*/ 	.short	0x0101
        /*0622*/ 	.byte	0x10
	.zero		1


	//   ....[64]....
        /*0624*/ 	.word	0x00007ad0
        /*0628*/ 	.word	0x000000ff
        /*062c*/ 	.word	0x00000000
        /*0630*/ 	.short	0x010a
        /*0632*/ 	.byte	0x11
	.zero		1


	//   ....[65]....
        /*0634*/ 	.word	0x00007c70
        /*0638*/ 	.word	0x000000ff
        /*063c*/ 	.word	0x00000000
        /*0640*/ 	.short	0x010a
        /*0642*/ 	.byte	0x12
	.zero		1


	//   ....[66]....
        /*0644*/ 	.word	0x00009b30
        /*0648*/ 	.word	0x000000ff
        /*064c*/ 	.word	0x00000000
        /*0650*/ 	.short	0x0101
        /*0652*/ 	.byte	0x0c
	.zero		1


	//   ....[67]....
        /*0654*/ 	.word	0x00009e60
        /*0658*/ 	.word	0x000000ff
        /*065c*/ 	.word	0x00000090
        /*0660*/ 	.short	0x0101
        /*0662*/ 	.byte	0x10
	.zero		1


	//   ....[68]....
        /*0664*/ 	.word	0x00009e70
        /*0668*/ 	.word	0x000000ff
        /*066c*/ 	.word	0x00000000
        /*0670*/ 	.short	0x010a
        /*0672*/ 	.byte	0x11
	.zero		1


	//   ....[69]....
        /*0674*/ 	.word	0x0000a4f0
        /*0678*/ 	.word	0x000000ff
        /*067c*/ 	.word	0x00000070
        /*0680*/ 	.short	0x010a
        /*0682*/ 	.byte	0x06
	.zero		1


	//   ....[70]....
        /*0684*/ 	.word	0x0000bd00
        /*0688*/ 	.word	0x000000ff
        /*068c*/ 	.word	0x00000080
        /*0690*/ 	.short	0x0101
        /*0692*/ 	.byte	0x06
	.zero		1


	//   ....[71]....
        /*0694*/ 	.word	0x0000bfb0
        /*0698*/ 	.word	0x000000ff
        /*069c*/ 	.word	0x00000090
        /*06a0*/ 	.short	0x0101
        /*06a2*/ 	.byte	0x06
	.zero		1


	//   ....[72]....
        /*06a4*/ 	.word	0x0000bfc0
        /*06a8*/ 	.word	0x000000ff
        /*06ac*/ 	.word	0x000000e0
        /*06b0*/ 	.short	0x010a
        /*06b2*/ 	.byte	0x06
	.zero		1


	//   ....[73]....
        /*06b4*/ 	.word	0x0000c5e0
        /*06b8*/ 	.word	0x000000ff
        /*06bc*/ 	.word	0x000000e0
        /*06c0*/ 	.short	0x010a
        /*06c2*/ 	.byte	0x04
	.zero		1


	//   ....[74]....
        /*06c4*/ 	.word	0x0000c880
        /*06c8*/ 	.word	0x00000003
        /*06cc*/ 	.word	0x00000080
        /*06d0*/ 	.short	0x0101
        /*06d2*/ 	.byte	0xff
	.zero		1


	//   ....[75]....
        /*06d4*/ 	.word	0x0000c8b0
        /*06d8*/ 	.word	0x00000003
        /*06dc*/ 	.word	0x00000088
        /*06e0*/ 	.short	0x0101
        /*06e2*/ 	.byte	0xff
	.zero		1


	//   ....[76]....
        /*06e4*/ 	.word	0x0000cc50
        /*06e8*/ 	.word	0x00000003
        /*06ec*/ 	.word	0x000000e0
        /*06f0*/ 	.short	0x0101
        /*06f2*/ 	.byte	0xff
	.zero		1


	//   ....[77]....
        /*06f4*/ 	.word	0x0000d1a0
        /*06f8*/ 	.word	0x00000003
        /*06fc*/ 	.word	0x00000080
        /*0700*/ 	.short	0x0101
        /*0702*/ 	.byte	0xff
	.zero		1


	//   ....[78]....
        /*0704*/ 	.word	0x0000d1d0
        /*0708*/ 	.word	0x00000003
        /*070c*/ 	.word	0x000000e8
        /*0710*/ 	.short	0x0101
        /*0712*/ 	.byte	0xff
	.zero		1


	//   ....[79]....
        /*0714*/ 	.word	0x0000d630
        /*0718*/ 	.word	0x00000003
        /*071c*/ 	.word	0x00000088
        /*0720*/ 	.short	0x0101
        /*0722*/ 	.byte	0xff
	.zero		1


	//   ....[80]....
        /*0724*/ 	.word	0x0000d640
        /*0728*/ 	.word	0x00000003
        /*072c*/ 	.word	0x000000e0
        /*0730*/ 	.short	0x0101
        /*0732*/ 	.byte	0xff
	.zero		1


	//   ....[81]....
        /*0734*/ 	.word	0x0000d660
        /*0738*/ 	.word	0x00000003
        /*073c*/ 	.word	0x000000e8
        /*0740*/ 	.short	0x0101
        /*0742*/ 	.byte	0xff
	.zero		1


	//   ....[82]....
        /*0744*/ 	.word	0x0000d6d0
        /*0748*/ 	.word	0x00000003
        /*074c*/ 	.word	0x000000e0
        /*0750*/ 	.short	0x0101
        /*0752*/ 	.byte	0xff
	.zero		1


	//   ....[83]....
        /*0754*/ 	.word	0x0000d6e0
        /*0758*/ 	.word	0x00000003
        /*075c*/ 	.word	0x000000b0
        /*0760*/ 	.short	0x010a
        /*0762*/ 	.byte	0xff
	.zero		1


	//   ....[84]....
        /*0764*/ 	.word	0x0000d730
        /*0768*/ 	.word	0x00000003
        /*076c*/ 	.word	0x00000100
        /*0770*/ 	.short	0x010a
        /*0772*/ 	.byte	0xff
	.zero		1


	//   ....[85]....
        /*0774*/ 	.word	0x0000df30
        /*0778*/ 	.word	0x00000003
        /*077c*/ 	.word	0x00000080
        /*0780*/ 	.short	0x0101
        /*0782*/ 	.byte	0xff
	.zero		1


	//   ....[86]....
        /*0784*/ 	.word	0x0000df40
        /*0788*/ 	.word	0x00000003
        /*078c*/ 	.word	0x000000f0
        /*0790*/ 	.short	0x0101
        /*0792*/ 	.byte	0xff
	.zero		1


	//   ....[87]....
        /*0794*/ 	.word	0x0000df80
        /*0798*/ 	.word	0x00000003
        /*079c*/ 	.word	0x000000e8
        /*07a0*/ 	.short	0x0101
        /*07a2*/ 	.byte	0xff
	.zero		1


	//   ....[88]....
        /*07a4*/ 	.word	0x0000df90
        /*07a8*/ 	.word	0x00000003
        /*07ac*/ 	.word	0x000000b8
        /*07b0*/ 	.short	0x010a
        /*07b2*/ 	.byte	0xff
	.zero		1


	//   ....[89]....
        /*07b4*/ 	.word	0x0000dfb0
        /*07b8*/ 	.word	0x00000003
        /*07bc*/ 	.word	0x00000108
        /*07c0*/ 	.short	0x010a
        /*07c2*/ 	.byte	0xff
	.zero		1


	//   ....[90]....
        /*07c4*/ 	.word	0x0000ea50
        /*07c8*/ 	.word	0x00000003
        /*07cc*/ 	.word	0x00000088
        /*07d0*/ 	.short	0x0101
        /*07d2*/ 	.byte	0xff
	.zero		1


	//   ....[91]....
        /*07d4*/ 	.word	0x0000ea80
        /*07d8*/ 	.word	0x00000003
        /*07dc*/ 	.word	0x000000f8
        /*07e0*/ 	.short	0x0101
        /*07e2*/ 	.byte	0xff
	.zero		1


	//   ....[92]....
        /*07e4*/ 	.word	0x0000eac0
        /*07e8*/ 	.word	0x00000003
        /*07ec*/ 	.word	0x00000108
        /*07f0*/ 	.short	0x010a
        /*07f2*/ 	.byte	0xff
	.zero		1


	//   ....[93]....
        /*07f4*/ 	.word	0x0000eb10
        /*07f8*/ 	.word	0x00000004
        /*07fc*/ 	.word	0x000000f0
        /*0800*/ 	.short	0x010a
        /*0802*/ 	.byte	0xff
	.zero		1


	//   ....[94]....
        /*0804*/ 	.word	0x0000eb70
        /*0808*/ 	.word	0x00000004
        /*080c*/ 	.word	0x000000f8
        /*0810*/ 	.short	0x010a
        /*0812*/ 	.byte	0xff
	.zero		1


	//   ....[95]....
        /*0814*/ 	.word	0x0000ebd0
        /*0818*/ 	.word	0x00000004
        /*081c*/ 	.word	0x00000000
        /*0820*/ 	.short	0x010a
        /*0822*/ 	.byte	0xff
	.zero		1


	//   ....[96]....
        /*0824*/ 	.word	0x0000ec30
        /*0828*/ 	.word	0x00000004
        /*082c*/ 	.word	0x00000020
        /*0830*/ 	.short	0x010a
        /*0832*/ 	.byte	0xff
	.zero		1


	//   ....[97]....
        /*0834*/ 	.word	0x0000ec90
        /*0838*/ 	.word	0x00000004
        /*083c*/ 	.word	0x00000008
        /*0840*/ 	.short	0x010a
        /*0842*/ 	.byte	0xff
	.zero		1


	//   ....[98]....
        /*0844*/ 	.word	0x0000ed00
        /*0848*/ 	.word	0x0000000e
        /*084c*/ 	.word	0x00000000
        /*0850*/ 	.short	0x010a
        /*0852*/ 	.byte	0xff
	.zero		1


	//   ....[99]....
        /*0854*/ 	.word	0x0000ed70
        /*0858*/ 	.word	0x00000015
        /*085c*/ 	.word	0x00000080
        /*0860*/ 	.short	0x010a
        /*0862*/ 	.byte	0xff
	.zero		1


	//   ....[100]....
        /*0864*/ 	.word	0x0000ede0
        /*0868*/ 	.word	0x00000015
        /*086c*/ 	.word	0x00000090
        /*0870*/ 	.short	0x010a
        /*0872*/ 	.byte	0xff
	.zero		1


	//   ....[101]....
        /*0874*/ 	.word	0x0000ee50
        /*0878*/ 	.word	0x0000000e
        /*087c*/ 	.word	0x00000000
        /*0880*/ 	.short	0x010a
        /*0882*/ 	.byte	0xff
	.zero		1


	//   ....[102]....
        /*0884*/ 	.word	0x0000eec0
        /*0888*/ 	.word	0x00000015
        /*088c*/ 	.word	0x00000088
        /*0890*/ 	.short	0x010a
        /*0892*/ 	.byte	0xff
	.zero		1


	//   ....[103]....
        /*0894*/ 	.word	0x0000ef30
        /*0898*/ 	.word	0x00000015
        /*089c*/ 	.word	0x00000098
        /*08a0*/ 	.short	0x010a
        /*08a2*/ 	.byte	0xff
	.zero		1


	//   ....[104]....
        /*08a4*/ 	.word	0x0000efa0
        /*08a8*/ 	.word	0x00000004
        /*08ac*/ 	.word	0x00000020
        /*08b0*/ 	.short	0x010a
        /*08b2*/ 	.byte	0xff
	.zero		1


	//   ....[105]....
        /*08b4*/ 	.word	0x0000f010
        /*08b8*/ 	.word	0x00000005
        /*08bc*/ 	.word	0x00000080
        /*08c0*/ 	.short	0x010a
        /*08c2*/ 	.byte	0xff
	.zero		1


	//   ....[106]....
        /*08c4*/ 	.word	0x0000f090
        /*08c8*/ 	.word	0x00000004
        /*08cc*/ 	.word	0x00000090
        /*08d0*/ 	.short	0x010a
        /*08d2*/ 	.byte	0xff
	.zero		1


	//   ....[107]....
        /*08d4*/ 	.word	0x0000f110
        /*08d8*/ 	.word	0x00000004
        /*08dc*/ 	.word	0x00000088
        /*08e0*/ 	.short	0x010a
        /*08e2*/ 	.byte	0xff
	.zero		1


	//   ....[108]....
        /*08e4*/ 	.word	0x0000f180
        /*08e8*/ 	.word	0x00000004
        /*08ec*/ 	.word	0x00000098
        /*08f0*/ 	.short	0x010a
        /*08f2*/ 	.byte	0xff
	.zero		1


	//   ....[109]....
        /*08f4*/ 	.word	0x0000f200
        /*08f8*/ 	.word	0x00000004
        /*08fc*/ 	.word	0x00000048
        /*0900*/ 	.short	0x010a
        /*0902*/ 	.byte	0xff
	.zero		1


	//   ....[110]....
        /*0904*/ 	.word	0x0000f280
        /*0908*/ 	.word	0x00000004
        /*090c*/ 	.word	0x00000010
        /*0910*/ 	.short	0x010a
        /*0912*/ 	.byte	0xff
	.zero		1


	//   ....[111]....
        /*0914*/ 	.word	0x0000f300
        /*0918*/ 	.word	0x00000004
        /*091c*/ 	.word	0x00000018
        /*0920*/ 	.short	0x010a
        /*0922*/ 	.byte	0xff
	.zero		1


	//   ....[112]....
        /*0924*/ 	.word	0x0000f380
        /*0928*/ 	.word	0x00000004
        /*092c*/ 	.word	0x00000050
        /*0930*/ 	.short	0x010a
        /*0932*/ 	.byte	0xff
	.zero		1


	//   ....[113]....
        /*0934*/ 	.word	0x0000f3f0
        /*0938*/ 	.word	0x00000004
        /*093c*/ 	.word	0x00000048
        /*0940*/ 	.short	0x010a
        /*0942*/ 	.byte	0xff
	.zero		1


	//   ....[114]....
        /*0944*/ 	.word	0x0000f460
        /*0948*/ 	.word	0x00000004
        /*094c*/ 	.word	0x00000048
        /*0950*/ 	.short	0x010a
        /*0952*/ 	.byte	0xff
	.zero		1


	//   ....[115]....
        /*0954*/ 	.word	0x0000f4d0
        /*0958*/ 	.word	0x00000004
        /*095c*/ 	.word	0x00000048
        /*0960*/ 	.short	0x010a
        /*0962*/ 	.byte	0xff
	.zero		1


	//   ....[116]....
        /*0964*/ 	.word	0x0000f540
        /*0968*/ 	.word	0x00000004
        /*096c*/ 	.word	0x00000018
        /*0970*/ 	.short	0x010a
        /*0972*/ 	.byte	0xff
	.zero		1


	//   ....[117]....
        /*0974*/ 	.word	0x0000f5b0
        /*0978*/ 	.word	0x000000ff
        /*097c*/ 	.word	0x00000000
        /*0980*/ 	.short	0x010a
        /*0982*/ 	.byte	0x11
	.zero		1


	//   ....[118]....
        /*0984*/ 	.word	0x0000f600
        /*0988*/ 	.word	0x000000ff
        /*098c*/ 	.word	0x00000000
        /*0990*/ 	.short	0x010a
        /*0992*/ 	.byte	0x12
	.zero		1


	//   ....[119]....
        /*0994*/ 	.word	0x0000f650
        /*0998*/ 	.word	0x000000ff
        /*099c*/ 	.word	0x00000000
        /*09a0*/ 	.short	0x010a
        /*09a2*/ 	.byte	0x11
	.zero		1


	//   ....[120]....
        /*09a4*/ 	.word	0x0000f6c0
        /*09a8*/ 	.word	0x000000ff
        /*09ac*/ 	.word	0x00000000
        /*09b0*/ 	.short	0x010a
        /*09b2*/ 	.byte	0x12
	.zero		1


	//   ....[121]....
        /*09b4*/ 	.word	0x0000f730
        /*09b8*/ 	.word	0x000000ff
        /*09bc*/ 	.word	0x00000000
        /*09c0*/ 	.short	0x010a
        /*09c2*/ 	.byte	0x11
	.zero		1


	//   ....[122]....
        /*09c4*/ 	.word	0x0000f7c0
        /*09c8*/ 	.word	0x00000004
        /*09cc*/ 	.word	0x00000000
        /*09d0*/ 	.short	0x010a
        /*09d2*/ 	.byte	0xff
	.zero		1


	//   ....[123]....
        /*09d4*/ 	.word	0x0000f850
        /*09d8*/ 	.word	0x00000004
        /*09dc*/ 	.word	0x00000000
        /*09e0*/ 	.short	0x010a
        /*09e2*/ 	.byte	0xff
	.zero		1


	//   ....[124]....
        /*09e4*/ 	.word	0x0000f8e0
        /*09e8*/ 	.word	0x00000003
        /*09ec*/ 	.word	0x00000000
        /*09f0*/ 	.short	0x010a
        /*09f2*/ 	.byte	0xff
	.zero		1


	//   ....[125]....
        /*09f4*/ 	.word	0x0000f930
        /*09f8*/ 	.word	0x00000003
        /*09fc*/ 	.word	0x000000b0
        /*0a00*/ 	.short	0x010a
        /*0a02*/ 	.byte	0xff
	.zero		1


	//   ....[126]....
        /*0a04*/ 	.word	0x0000f9a0
        /*0a08*/ 	.word	0x00000003
        /*0a0c*/ 	.word	0x00000100
        /*0a10*/ 	.short	0x010a
        /*0a12*/ 	.byte	0xff
	.zero		1


	//   ....[127]....
        /*0a14*/ 	.word	0x0000f9f0
        /*0a18*/ 	.word	0x00000003
        /*0a1c*/ 	.word	0x000000b8
        /*0a20*/ 	.short	0x010a
        /*0a22*/ 	.byte	0xff
	.zero		1


	//   ....[128]....
        /*0a24*/ 	.word	0x0000fa60
        /*0a28*/ 	.word	0x00000003
        /*0a2c*/ 	.word	0x00000108
        /*0a30*/ 	.short	0x010a
        /*0a32*/ 	.byte	0xff
	.zero		1


	//   ....[129]....
        /*0a34*/ 	.word	0x0000fac0
        /*0a38*/ 	.word	0x00000003
        /*0a3c*/ 	.word	0x00000108
        /*0a40*/ 	.short	0x010a
        /*0a42*/ 	.byte	0xff
	.zero		1


	//----- nvinfo : EIATTR_NUM_MBARRIERS
	.align		4
.L_76:
        /*0a44*/ 	.byte	0x03, 0x38
        /*0a46*/ 	.short	0x0022


	//----- nvinfo : EIATTR_EXIT_INSTR_OFFSETS
	.align		4
        /*0a48*/ 	.byte	0x04, 0x1c
        /*0a4a*/ 	.short	(.L_78 - .L_77)


	//   ....[0]....
.L_77:
        /*0a4c*/ 	.word	0x0000c650


	//   ....[1]....
        /*0a50*/ 	.word	0x0000eaf0


	//----- nvinfo : EIATTR_INDIRECT_BRANCH_TARGETS
	.align		4
.L_78:
        /*0a54*/ 	.byte	0x04, 0x34
        /*0a56*/ 	.short	(.L_80 - .L_79)


	//   ....[0]....
.L_79:
        /*0a58*/ 	.word	.L_x_136@srel
        /*0a5c*/ 	.short	0x0
        /*0a5e*/ 	.short	0x0
        /*0a60*/ 	.word	0x3
        /*0a64*/ 	.word	.L_x_137@srel
        /*0a68*/ 	.word	.L_x_138@srel
        /*0a6c*/ 	.word	.L_x_2@srel


	//----- nvinfo : EIATTR_REQNTID
	.align		4
.L_80:
        /*0a70*/ 	.byte	0x04, 0x10
        /*0a72*/ 	.short	(.L_82 - .L_81)
.L_81:
        /*0a74*/ 	.word	0x00000200
        /*0a78*/ 	.word	0x00000001
        /*0a7c*/ 	.word	0x00000001


	//----- nvinfo : EIATTR_CRS_STACK_SIZE
	.align		4
.L_82:
        /*0a80*/ 	.byte	0x04, 0x1e
        /*0a82*/ 	.short	(.L_84 - .L_83)
.L_83:
        /*0a84*/ 	.word	0x00000000


	//----- nvinfo : EIATTR_CBANK_PARAM_SIZE
	.align		4
.L_84:
        /*0a88*/ 	.byte	0x03, 0x19
        /*0a8a*/ 	.short	0x02e8


	//----- nvinfo : EIATTR_PARAM_CBANK
	.align		4
        /*0a8c*/ 	.byte	0x04, 0x0a
        /*0a8e*/ 	.short	(.L_86 - .L_85)
	.align		4
.L_85:
        /*0a90*/ 	.word	index@(.nv.constant0.kernel_cutlass_kernel_flash_attncuteflash_fwd_sm100FlashAttentionForwardSm100_object_at__tensor0000o9611101213_tensor0000o9611101213_tensor0000o9610111213_tensor0000o9611101213_tensorptrf_0)
        /*0a94*/ 	.short	0x0380
        /*0a96*/ 	.short	0x02e8


	//----- nvinfo : EIATTR_SW_WAR
	.align		4
.L_86:
        /*0a98*/ 	.byte	0x04, 0x36
        /*0a9a*/ 	.short	(.L_88 - .L_87)
.L_87:
        /*0a9c*/ 	.word	0x00000008
.L_88:


//--------------------- .nv.compat                --------------------------
	.section	.nv.compat,"",@"SHT_CUDA_COMPAT_INFO"
	.align	4
        /*0000*/ 	.byte	0x02, 0x02, 0x02, 0x00, 0x02, 0x05, 0x05, 0x00, 0x02, 0x03, 0x01, 0x00, 0x02, 0x06, 0x01, 0x00


//--------------------- .nv.callgraph             --------------------------
	.section	.nv.callgraph,"",@"SHT_CUDA_CALLGRAPH"
	.align	4
	.sectionentsize	8
	.align		4
        /*0000*/ 	.word	0x00000000
	.align		4
        /*0004*/ 	.word	0xffffffff
	.align		4
        /*0008*/ 	.word	0x00000000
	.align		4
        /*000c*/ 	.word	0xfffffffe
	.align		4
        /*0010*/ 	.word	0x00000000
	.align		4
        /*0014*/ 	.word	0xfffffffd
	.align		4
        /*0018*/ 	.word	0x00000000
	.align		4
        /*001c*/ 	.word	0xfffffffc


//--------------------- .nv.constant2.kernel_cutlass_kernel_flash_attncuteflash_fwd_sm100FlashAttentionForwardSm100_object_at__tensor0000o9611101213_tensor0000o9611101213_tensor0000o9610111213_tensor0000o9611101213_tensorptrf_0 --------------------------
	.section	.nv.constant2.kernel_cutlass_kernel_flash_attncuteflash_fwd_sm100FlashAttentionForwardSm100_object_at__tensor0000o9611101213_tensor0000o9611101213_tensor0000o9610111213_tensor0000o9611101213_tensorptrf_0,"a",@progbits
	.sectionflags	@""
	.align	4
.nv.constant2.kernel_cutlass_kernel_flash_attncuteflash_fwd_sm100FlashAttentionForwardSm100_object_at__tensor0000o9611101213_tensor0000o9611101213_tensor0000o9610111213_tensor0000o9611101213_tensorptrf_0:
        /*0000*/ 	.byte	0x70, 0x0c, 0x00, 0x00, 0xc0, 0x05, 0x00, 0x00, 0x40, 0x4e, 0x00, 0x00


//--------------------- .text.kernel_cutlass_kernel_flash_attncuteflash_fwd_sm100FlashAttentionForwardSm100_object_at__tensor0000o9611101213_tensor0000o9611101213_tensor0000o9610111213_tensor0000o9611101213_tensorptrf_0 --------------------------
	.section	.text.kernel_cutlass_kernel_flash_attncuteflash_fwd_sm100FlashAttentionForwardSm100_object_at__tensor0000o9611101213_tensor0000o9611101213_tensor0000o9610111213_tensor0000o9611101213_tensorptrf_0,"ax",@progbits
	.align	128
        .global         kernel_cutlass_kernel_flash_attncuteflash_fwd_sm100FlashAttentionForwardSm100_object_at__tensor0000o9611101213_tensor0000o9611101213_tensor0000o9610111213_tensor0000o9611101213_tensorptrf_0
        .type           kernel_cutlass_kernel_flash_attncuteflash_fwd_sm100FlashAttentionForwardSm100_object_at__tensor0000o9611101213_tensor0000o9611101213_tensor0000o9610111213_tensor0000o9611101213_tensorptrf_0,@function
        .size           kernel_cutlass_kernel_flash_attncuteflash_fwd_sm100FlashAttentionForwardSm100_object_at__tensor0000o9611101213_tensor0000o9611101213_tensor0000o9610111213_tensor0000o9611101213_tensorptrf_0,(.L_x_142 - kernel_cutlass_kernel_flash_attncuteflash_fwd_sm100FlashAttentionForwardSm100_object_at__tensor0000o9611101213_tensor0000o9611101213_tensor0000o9610111213_tensor0000o9611101213_tensorptrf_0)
        .other          kernel_cutlass_kernel_flash_attncuteflash_fwd_sm100FlashAttentionForwardSm100_object_at__tensor0000o9611101213_tensor0000o9611101213_tensor0000o9610111213_tensor0000o9611101213_tensorptrf_0,@"STO_CUDA_ENTRY STV_DEFAULT"
kernel_cutlass_kernel_flash_attncuteflash_fwd_sm100FlashAttentionForwardSm100_object_at__tensor0000o9611101213_tensor0000o9611101213_tensor0000o9610111213_tensor0000o9611101213_tensorptrf_0:
.text.kernel_cutlass_kernel_flash_attncuteflash_fwd_sm100FlashAttentionForwardSm100_object_at__tensor0000o9611101213_tensor0000o9611101213_tensor0000o9610111213_tensor0000o9611101213_tensorptrf_0:
[----:B------:R-:W1:Y:S01]  /*0000*/  LDC R1, c[0x0][0x37c] ;  /* 0x0000df00ff017b82 */ /* 0x000e620000000800 */
[----:B------:R-:W2:Y:S02]  /*0010*/  S2R R3, SR_TID.X ;  /* 0x0000000000037919 */ /* 0x000ea40000002100 */
[----:B--2---:R-:W-:-:S04]  /*0020*/  SHF.R.U32.HI R0, RZ, 0x5, R3 ;  /* 0x00000005ff007819 */ /* 0x004fc80000011603 */
[----:B------:R-:W-:-:S13]  /*0030*/  R2UR UR4, R0 ;  /* 0x00000000000472ca */ /* 0x000fda00000e0000 */
[----:B------:R-:W-:Y:S01]  /*0040*/  UISETP.NE.AND UP0, UPT, UR4, URZ, UPT ;  /* 0x000000ff0400728c */ /* 0x000fe2000bf05270 */
[----:B------:R-:W-:-:S08]  /*0050*/  IMAD.U32 R2, RZ, RZ, UR4 ;  /* 0x00000004ff027e24 */ /* 0x000fd0000f8e00ff */
[----:B-1----:R-:W-:Y:S05]  /*0060*/  BRA.U UP0, `(.L_x_0) ;  /* 0x0000000500207547 */ /* 0x002fea000b800000 */
[----:B------:R-:W1:Y:S01]  /*0070*/  S2UR UR6, SR_CgaCtaId ;  /* 0x00000000000679c3 */ /* 0x000e620000008800 */
[----:B------:R-:W2:Y:S01]  /*0080*/  LDCU.64 UR4, c[0x0][0x348] ;  /* 0x00006900ff0477ac */ /* 0x000ea20008000a00 */
[----:B------:R-:W-:Y:S01]  /*0090*/  UMOV UR7, 0x400 ;  /* 0x0000040000077882 */ /* 0x000fe20000000000 */
[----:B------:R-:W-:Y:S01]  /*00a0*/  UMOV UR8, 0x1 ;  /* 0x0000000100087882 */ /* 0x000fe20000000000 */
[----:B------:R-:W-:Y:S01]  /*00b0*/  UMOV UR22, 0x100 ;  /* 0x0000010000167882 */ /* 0x000fe20000000000 */
[----:B------:R-:W-:Y:S01]  /*00c0*/  UMOV UR20, 0x4 ;  /* 0x0000000400147882 */ /* 0x000fe20000000000 */
[----:B------:R-:W-:-:S04]  /*00d0*/  UIADD3 UR22, UPT, UPT, -UR22, 0x100000, URZ ;  /* 0x0010000016167890 */ /* 0x000fc8000fffe1ff */
[----:B------:R-:W-:Y:S02]  /*00e0*/  USHF.L.U32 UR23, UR22, 0xb, URZ ;  /* 0x0000000b16177899 */ /* 0x000fe400080006ff */
[----:B------:R-:W-:Y:S01]  /*00f0*/  USHF.L.U32 UR22, UR22, 0x1, URZ ;  /* 0x0000000116167899 */ /* 0x000fe200080006ff */
[----:B------:R-:W-:Y:S01]  /*0100*/  UMOV UR9, 0x80 ;  /* 0x0000008000097882 */ /* 0x000fe20000000000 */
[----:B------:R-:W-:-:S04]  /*0110*/  UIADD3 UR20, UPT, UPT, -UR20, 0x100000, URZ ;  /* 0x0010000014147890 */ /* 0x000fc8000fffe1ff */
[----:B------:R-:W-:Y:S02]  /*0120*/  USHF.L.U32 UR21, UR20, 0xb, URZ ;  /* 0x0000000b14157899 */ /* 0x000fe400080006ff */
[----:B------:R-:W-:Y:S01]  /*0130*/  USHF.L.U32 UR20, UR20, 0x1, URZ ;  /* 0x0000000114147899 */ /* 0x000fe200080006ff */
[----:B------:R-:W-:Y:S02]  /*0140*/  UMOV UR18, 0x20 ;  /* 0x0000002000127882 */ /* 0x000fe40000000000 */
[----:B------:R-:W-:-:S04]  /*0150*/  UIADD3 UR18, UPT, UPT, -UR18, 0x100000, URZ ;  /* 0x0010000012127890 */ /* 0x000fc8000fffe1ff */
[----:B------:R-:W-:Y:S02]  /*0160*/  USHF.L.U32 UR19, UR18, 0xb, URZ ;  /* 0x0000000b12137899 */ /* 0x000fe400080006ff */
[----:B------:R-:W-:Y:S02]  /*0170*/  USHF.L.U32 UR18, UR18, 0x1, URZ ;  /* 0x0000000112127899 */ /* 0x000fe400080006ff */
[----:B--2---:R-:W-:Y:S02]  /*0180*/  UIADD3 UR16, UP3, UPT, UR4, 0x80, URZ ;  /* 0x0000008004107890 */ /* 0x004fe4000ff7e0ff */
[----:B------:R-:W-:Y:S02]  /*0190*/  UIADD3 UR14, UP2, UPT, UR4, 0x100, URZ ;  /* 0x00000100040e7890 */ /* 0x000fe4000ff5e0ff */
[----:B------:R-:W-:Y:S02]  /*01a0*/  UIADD3 UR12, UP1, UPT, UR4, 0x180, URZ ;  /* 0x00000180040c7890 */ /* 0x000fe4000ff3e0ff */
[----:B------:R-:W-:-:S02]  /*01b0*/  UIADD3 UR10, UP0, UPT, UR4, 0x200, URZ ;  /* 0x00000200040a7890 */ /* 0x000fc4000ff1e0ff */
[----:B-1----:R-:W-:Y:S02]  /*01c0*/  ULEA UR4, UR6, UR7, 0x18 ;  /* 0x0000000706047291 */ /* 0x002fe4000f8ec0ff */
[----:B------:R-:W-:-:S04]  /*01d0*/  UIADD3 UR6, UPT, UPT, -UR8, 0x100000, URZ ;  /* 0x0010000008067890 */ /* 0x000fc8000fffe1ff */
[----:B------:R-:W-:Y:S02]  /*01e0*/  USHF.L.U32 UR7, UR6, 0xb, URZ ;  /* 0x0000000b06077899 */ /* 0x000fe400080006ff */
[----:B------:R-:W-:Y:S02]  /*01f0*/  USHF.L.U32 UR6, UR6, 0x1, URZ ;  /* 0x0000000106067899 */ /* 0x000fe400080006ff */
[----:B------:R-:W-:Y:S02]  /*0200*/  UIADD3.X UR17, UPT, UPT, URZ, UR5, URZ, UP3, !UPT ;  /* 0x00000005ff117290 */ /* 0x000fe40009ffe4ff */
[----:B------:R-:W-:-:S04]  /*0210*/  UIADD3 UR8, UPT, UPT, -UR9, 0x100000, URZ ;  /* 0x0010000009087890 */ /* 0x000fc8000fffe1ff */
[----:B------:R-:W-:Y:S02]  /*0220*/  USHF.L.U32 UR9, UR8, 0xb, URZ ;  /* 0x0000000b08097899 */ /* 0x000fe400080006ff */
[----:B------:R-:W-:Y:S02]  /*0230*/  USHF.L.U32 UR8, UR8, 0x1, URZ ;  /* 0x0000000108087899 */ /* 0x000fe400080006ff */
[----:B------:R-:W-:Y:S02]  /*0240*/  UIADD3.X UR15, UPT, UPT, URZ, UR5, URZ, UP2, !UPT ;  /* 0x00000005ff0f7290 */ /* 0x000fe400097fe4ff */
[----:B------:R-:W-:Y:S02]  /*0250*/  UIADD3.X UR13, UPT, UPT, URZ, UR5, URZ, UP1, !UPT ;  /* 0x00000005ff0d7290 */ /* 0x000fe40008ffe4ff */
[----:B------:R-:W-:Y:S01]  /*0260*/  UIADD3.X UR11, UPT, UPT, URZ, UR5, URZ, UP0, !UPT ;  /* 0x00000005ff0b7290 */ /* 0x000fe200087fe4ff */
[----:B------:R1:W-:Y:S04]  /*0270*/  UTMACCTL.PF [UR16] ;  /* 0x00000000100079b9 */ /* 0x0003e80008040000 */
[----:B------:R1:W-:Y:S02]  /*0280*/  UTMACCTL.PF [UR14] ;  /* 0x000000000e0079b9 */ /* 0x0003e40008040000 */
[----:B------:R1:W-:Y:S02]  /*0290*/  UTMACCTL.PF [UR12] ;  /* 0x000000000c0079b9 */ /* 0x0003e40008040000 */
[----:B------:R1:W-:Y:S01]  /*02a0*/  UTMACCTL.PF [UR10] ;  /* 0x000000000a0079b9 */ /* 0x0003e20008040000 */
[----:B------:R-:W2:Y:S02]  /*02b0*/  FENCE.VIEW.ASYNC.S ;  /* 0x00000000000073c6 */ /* 0x000ea40000000000 */
[----:B--2---:R1:W2:Y:S01]  /*02c0*/  SYNCS.EXCH.64 URZ, [UR4], UR6 ;  /* 0x0000000604ff75b2 */ /* 0x0042a20008000100 */
[----:B------:R1:W3:Y:S01]  /*02d0*/  SYNCS.EXCH.64 URZ, [UR4+0x8], UR6 ;  /* 0x0000080604ff75b2 */ /* 0x0002e20008000100 */
[----:B------:R1:W4:Y:S01]  /*02e0*/  SYNCS.EXCH.64 URZ, [UR4+0x10], UR6 ;  /* 0x0000100604ff75b2 */ /* 0x0003220008000100 */
[----:B------:R1:W5:Y:S01]  /*02f0*/  SYNCS.EXCH.64 URZ, [UR4+0x18], UR6 ;  /* 0x0000180604ff75b2 */ /* 0x0003620008000100 */
[----:B------:R1:W1:Y:S01]  /*0300*/  SYNCS.EXCH.64 URZ, [UR4+0x20], UR6 ;  /* 0x0000200604ff75b2 */ /* 0x0002620008000100 */
        /* <DEDUP_REMOVED lines=29> */
[----:B--2345:R-:W-:Y:S01]  /*04e0*/  NOP ;  /* 0x0000000000007918 */ /* 0x03cfe20000000000 */
.L_x_0:
[----:B-1----:R-:W-:Y:S01]  /*04f0*/  R2UR UR4, R0 ;  /* 0x00000000000472ca */ /* 0x002fe200000e0000 */
[----:B------:R-:W-:-:S12]  /*0500*/  NOP ;  /* 0x0000000000007918 */ /* 0x000fd80000000000 */
[----:B------:R-:W-:Y:S01]  /*0510*/  UISETP.GT.AND UP0, UPT, UR4, 0xd, UPT ;  /* 0x0000000d0400788c */ /* 0x000fe2000bf04270 */
[----:B------:R-:W-:Y:S08]  /*0520*/  BAR.SYNC.DEFER_BLOCKING 0x0 ;  /* 0x0000000000007b1d */ /* 0x000ff00000010000 */
[----:B------:R-:W-:Y:S05]  /*0530*/  BRA.U UP0, `(.L_x_1) ;  /* 0x00000031008c7547 */ /* 0x000fea000b800000 */
[----:B------:R-:W-:Y:S01]  /*0540*/  R2UR UR4, R0 ;  /* 0x00000000000472ca */ /* 0x000fe200000e0000 */
[----:B------:R-:W-:-:S12]  /*0550*/  IMAD.MOV.U32 R5, RZ, RZ, -0xc ;  /* 0xfffffff4ff057424 */ /* 0x000fd800078e00ff */
[----:B------:R-:W-:-:S05]  /*0560*/  IMAD.U32 R4, RZ, RZ, UR4 ;  /* 0x00000004ff047e24 */ /* 0x000fca000f8e00ff */
[----:B------:R-:W-:-:S05]  /*0570*/  VIADDMNMX.U32 R4, R5, R4, 0x2, PT ;  /* 0x0000000205047446 */ /* 0x000fca0003800004 */
[----:B------:R-:W-:-:S04]  /*0580*/  IMAD.SHL.U32 R6, R4, 0x4, RZ ;  /* 0x0000000404067824 */ /* 0x000fc800078e00ff */
[----:B------:R-:W1:Y:S02]  /*0590*/  LDC R4, c[0x2][R6] ;  /* 0x0080000006047b82 */ /* 0x000e640000000800 */
[----:B-1----:R-:W-:-:S04]  /*05a0*/  SHF.R.S32.HI R5, RZ, 0x1f, R4 ;  /* 0x0000001fff057819 */ /* 0x002fc80000011404 */
.L_x_136:
[----:B------:R-:W-:Y:S05]  /*05b0*/  BRX R4 -0x5c0                                                                                                                                                                                                      (*"BRANCH_TARGETS .L_x_137,.L_x_138,.L_x_2"*) ;  /* 0xfffffff804907949 */ /* 0x000fea000383ffff */
.L_x_138:
[----:B------:R-:W-:-:S08]  /*05c0*/  NOP ;  /* 0x0000000000007918 */ /* 0x000fd00000000000 */
[----:B------:R-:W1:-:S00]  /*05d0*/  USETMAXREG.DEALLOC.CTAPOOL 0x30 ;  /* 0x00000030000079c8 */ /* 0x000e4000080e0500 */
[----:B------:R-:W2:Y:S01]  /*05e0*/  S2UR UR11, SR_CTAID.X ;  /* 0x00000000000b79c3 */ /* 0x000ea20000002500 */
[----:B------:R-:W2:Y:S01]  /*05f0*/  LDCU UR4, c[0x0][0x640] ;  /* 0x0000c800ff0477ac */ /* 0x000ea20008000800 */
[----:B------:R-:W3:Y:S01]  /*0600*/  LDCU.U8 UR8, c[0x0][0x644] ;  /* 0x0000c880ff0877ac */ /* 0x000ee20008000000 */
[----:B------:R-:W4:Y:S01]  /*0610*/  LDCU.U8 UR7, c[0x0][0x645] ;  /* 0x0000c8a0ff0777ac */ /* 0x000f220008000000 */
[----:B------:R-:W5:Y:S01]  /*0620*/  LDCU UR6, c[0x0][0x654] ;  /* 0x0000ca80ff0677ac */ /* 0x000f620008000800 */
[----:B------:R-:W1:Y:S01]  /*0630*/  LDCU.U8 UR14, c[0x0][0x638] ;  /* 0x0000c700ff0e77ac */ /* 0x000e620008000000 */
[----:B------:R-:W1:Y:S01]  /*0640*/  LDCU.U8 UR15, c[0x0][0x650] ;  /* 0x0000ca00ff0f77ac */ /* 0x000e620008000000 */
[----:B--2---:R-:W-:Y:S01]  /*0650*/  UIMAD.WIDE.U32 UR4, UR11, UR4, URZ ;  /* 0x000000040b0472a5 */ /* 0x004fe2000f8e00ff */
[----:B------:R-:W2:Y:S03]  /*0660*/  LDCU.U8 UR12, c[0x0][0x639] ;  /* 0x0000c720ff0c77ac */ /* 0x000ea60008000000 */
[----:B------:R-:W-:Y:S01]  /*0670*/  UIADD3 UR4, UPT, UPT, -UR5, UR11, URZ ;  /* 0x0000000b05047290 */ /* 0x000fe2000fffe1ff */
[----:B------:R-:W2:Y:S03]  /*0680*/  LDCU.U8 UR13, c[0x0][0x651] ;  /* 0x0000ca20ff0d77ac */ /* 0x000ea60008000000 */
[----:B---3--:R-:W-:Y:S01]  /*0690*/  USHF.R.U32.HI UR4, URZ, UR8, UR4 ;  /* 0x00000008ff047299 */ /* 0x008fe20008011604 */
[----:B------:R-:W3:Y:S03]  /*06a0*/  LDCU.64 UR8, c[0x0][0x630] ;  /* 0x0000c600ff0877ac */ /* 0x000ee60008000a00 */
[----:B------:R-:W-:-:S04]  /*06b0*/  UIADD3 UR4, UPT, UPT, UR5, UR4, URZ ;  /* 0x0000000405047290 */ /* 0x000fc8000fffe0ff */
[----:B----4-:R-:W-:Y:S01]  /*06c0*/  USHF.R.U32.HI UR10, URZ, UR7, UR4 ;  /* 0x00000007ff0a7299 */ /* 0x010fe20008011604 */
[----:B------:R-:W4:Y:S03]  /*06d0*/  LDCU UR7, c[0x0][0x63c] ;  /* 0x0000c780ff0777ac */ /* 0x000f260008000800 */
[----:B-----5:R-:W-:Y:S02]  /*06e0*/  UISETP.GE.AND UP0, UPT, UR10, UR6, UPT ;  /* 0x000000060a00728c */ /* 0x020fe4000bf06270 */
[----:B------:R-:W-:Y:S02]  /*06f0*/  UIADD3 UR4, UPT, UPT, -UR10, URZ, URZ ;  /* 0x000000ff0a047290 */ /* 0x000fe4000fffe1ff */
[----:B-1----:R-:W-:Y:S01]  /*0700*/  USEL UR6, UR14, UR15, !UP0 ;  /* 0x0000000f0e067287 */ /* 0x002fe2000c000000 */
[----:B------:R-:W1:Y:S03]  /*0710*/  LDCU.U8 UR15, c[0x0][0x62c] ;  /* 0x0000c580ff0f77ac */ /* 0x000e660008000000 */
[----:B------:R-:W-:-:S03]  /*0720*/  ULOP3.LUT UR6, UR6, 0xff, URZ, 0xc0, !UPT ;  /* 0x000000ff06067892 */ /* 0x000fc6000f8ec0ff */
[----:B---3--:R-:W3:Y:S01]  /*0730*/  @UP0 LDCU UR9, c[0x0][0x64c] ;  /* 0x0000c980ff0907ac */ /* 0x008ee20008000800 */
[----:B----4-:R-:W-:Y:S01]  /*0740*/  UIMAD UR7, UR4, UR7, UR11 ;  /* 0x00000007040772a4 */ /* 0x010fe2000f8e020b */
[----:B------:R-:W4:Y:S01]  /*0750*/  @UP0 LDCU UR8, c[0x0][0x648] ;  /* 0x0000c900ff0807ac */ /* 0x000f220008000800 */
[----:B------:R-:W5:Y:S02]  /*0760*/  LDCU.U8 UR14, c[0x0][0x62d] ;  /* 0x0000c5a0ff0e77ac */ /* 0x000f640008000000 */
[----:B---3--:R-:W-:Y:S02]  /*0770*/  UIMAD.WIDE.U32 UR4, UR7, UR9, URZ ;  /* 0x00000009070472a5 */ /* 0x008fe4000f8e00ff */
[----:B--2---:R-:W-:Y:S02]  /*0780*/  USEL UR9, UR12, UR13, !UP0 ;  /* 0x0000000d0c097287 */ /* 0x004fe4000c000000 */
[----:B------:R-:W-:Y:S01]  /*0790*/  UIADD3 UR4, UPT, UPT, UR7, -UR5, URZ ;  /* 0x8000000507047290 */ /* 0x000fe2000fffe0ff */
[----:B------:R-:W2:Y:S03]  /*07a0*/  LDCU.64 UR12, c[0x0][0x620] ;  /* 0x0000c400ff0c77ac */ /* 0x000ea60008000a00 */
[----:B------:R-:W-:-:S02]  /*07b0*/  USHF.R.U32.HI UR4, URZ, UR6, UR4 ;  /* 0x00000006ff047299 */ /* 0x000fc40008011604 */
[----:B------:R-:W-:Y:S02]  /*07c0*/  ULOP3.LUT UR6, UR9, 0xff, URZ, 0xc0, !UPT ;  /* 0x000000ff09067892 */ /* 0x000fe4000f8ec0ff */
[----:B------:R-:W-:Y:S01]  /*07d0*/  UIADD3 UR4, UPT, UPT, UR5, UR4, URZ ;  /* 0x0000000405047290 */ /* 0x000fe2000fffe0ff */
[----:B------:R-:W3:Y:S03]  /*07e0*/  LDCU UR5, c[0x0][0x628] ;  /* 0x0000c500ff0577ac */ /* 0x000ee60008000800 */
[----:B------:R-:W-:-:S04]  /*07f0*/  USHF.R.U32.HI UR9, URZ, UR6, UR4 ;  /* 0x00000006ff097299 */ /* 0x000fc80008011604 */
[----:B------:R-:W-:-:S04]  /*0800*/  UIADD3 UR4, UPT, UPT, -UR9, URZ, URZ ;  /* 0x000000ff09047290 */ /* 0x000fc8000fffe1ff */
[----:B----4-:R-:W-:-:S04]  /*0810*/  UIMAD UR4, UR8, UR4, UR7 ;  /* 0x00000004080472a4 */ /* 0x010fc8000f8e0207 */
[----:B--2---:R-:W-:-:S04]  /*0820*/  UIMAD UR6, UR10, UR12, UR4 ;  /* 0x0000000c0a0672a4 */ /* 0x004fc8000f8e0204 */
[----:B---3--:R-:W-:-:S07]  /*0830*/  UIMAD.WIDE.U32 UR4, UR6, UR5, URZ ;  /* 0x00000005060472a5 */ /* 0x008fce000f8e00ff */
[----:B------:R-:W-:Y:S02]  /*0840*/  UMOV UR4, UR5 ;  /* 0x0000000500047c82 */ /* 0x000fe40008000000 */
[----:B------:R-:W-:Y:S02]  /*0850*/  UIADD3 UR36, UPT, UPT, UR6, -UR4, URZ ;  /* 0x8000000406247290 */ /* 0x000fe4000fffe0ff */
[----:B------:R-:W2:Y:S02]  /*0860*/  LDCU UR5, c[0x0][0x60c] ;  /* 0x0000c180ff0577ac */ /* 0x000ea40008000800 */
[----:B-1----:R-:W-:-:S04]  /*0870*/  USHF.R.U32.HI UR36, URZ, UR15, UR36 ;  /* 0x0000000fff247299 */ /* 0x002fc80008011624 */
[----:B------:R-:W-:-:S04]  /*0880*/  UIADD3 UR36, UPT, UPT, UR4, UR36, URZ ;  /* 0x0000002404247290 */ /* 0x000fc8000fffe0ff */
[----:B-----5:R-:W-:-:S04]  /*0890*/  USHF.R.U32.HI UR36, URZ, UR14, UR36 ;  /* 0x0000000eff247299 */ /* 0x020fc80008011624 */
[----:B------:R-:W-:Y:S02]  /*08a0*/  UIADD3 UR35, UPT, UPT, -UR36, URZ, URZ ;  /* 0x000000ff24237290 */ /* 0x000fe4000fffe1ff */
[----:B--2---:R-:W-:Y:S02]  /*08b0*/  UISETP.GE.AND UP0, UPT, UR11, UR5, UPT ;  /* 0x000000050b00728c */ /* 0x004fe4000bf06270 */
[----:B------:R-:W-:-:S07]  /*08c0*/  UIMAD UR35, UR35, UR13, UR6 ;  /* 0x0000000d232372a4 */ /* 0x000fce000f8e0206 */
[----:B------:R-:W-:Y:S05]  /*08d0*/  BRA.U UP0, `(.L_x_2) ;  /* 0x0000004500587547 */ /* 0x000fea000b800000 */
[----:B------:R-:W1:Y:S01]  /*08e0*/  S2UR UR4, SR_CgaCtaId ;  /* 0x00000000000479c3 */ /* 0x000e620000008800 */
[----:B------:R-:W-:Y:S01]  /*08f0*/  UMOV UR5, 0x400 ;  /* 0x0000040000057882 */ /* 0x000fe20000000000 */
[----:B------:R-:W2:Y:S01]  /*0900*/  LDCU UR8, c[0x0][0x614] ;  /* 0x0000c280ff0877ac */ /* 0x000ea20008000800 */
[----:B------:R-:W3:Y:S01]  /*0910*/  LDCU.64 UR6, c[0x0][0x348] ;  /* 0x00006900ff0677ac */ /* 0x000ee20008000a00 */
[----:B------:R-:W-:Y:S01]  /*0920*/  UMOV UR33, URZ ;  /* 0x000000ff00217c82 */ /* 0x000fe20008000000 */
[----:B------:R-:W-:Y:S01]  /*0930*/  UMOV UR17, 0x20 ;  /* 0x0000002000117882 */ /* 0x000fe20000000000 */
[----:B------:R-:W-:Y:S01]  /*0940*/  UMOV UR19, UR35 ;  /* 0x0000002300137c82 */ /* 0x000fe20008000000 */
[----:B------:R-:W-:Y:S01]  /*0950*/  UMOV UR20, UR36 ;  /* 0x0000002400147c82 */ /* 0x000fe20008000000 */
[----:B------:R-:W-:Y:S01]  /*0960*/  UMOV UR11, UR35 ;  /* 0x00000023000b7c82 */ /* 0x000fe20008000000 */
[----:B------:R-:W-:Y:S01]  /*0970*/  UMOV UR12, UR36 ;  /* 0x00000024000c7c82 */ /* 0x000fe20008000000 */
[----:B-1----:R-:W-:-:S02]  /*0980*/  ULEA UR4, UR4, UR5, 0x18 ;  /* 0x0000000504047291 */ /* 0x002fc4000f8ec0ff */
[----:B------:R-:W-:Y:S02]  /*0990*/  ULOP3.LUT UR5, URZ, UR9, URZ, 0x33, !UPT ;  /* 0x00000009ff057292 */ /* 0x000fe4000f8e33ff */
[----:B---3--:R-:W-:Y:S02]  /*09a0*/  UIADD3 UR6, UP0, UPT, UR6, 0x200, URZ ;  /* 0x0000020006067890 */ /* 0x008fe4000ff1e0ff */
[----:B--2---:R-:W-:Y:S02]  /*09b0*/  UIADD3 UR5, UPT, UPT, UR5, UR8, URZ ;  /* 0x0000000805057290 */ /* 0x004fe4000fffe0ff */
[----:B------:R-:W-:Y:S01]  /*09c0*/  UIADD3.X UR7, UPT, UPT, URZ, UR7, URZ, UP0, !UPT ;  /* 0x00000007ff077290 */ /* 0x000fe200087fe4ff */
[----:B------:R-:W1:Y:S01]  /*09d0*/  SYNCS.PHASECHK.TRANS64.TRYWAIT P0, [UR4+0xf0], RZ ;  /* 0x0000f0ffff0075a7 */ /* 0x000e620008001104 */
[----:B------:R-:W-:Y:S02]  /*09e0*/  USHF.L.U32 UR34, UR5, 0x8, URZ ;  /* 0x0000000805227899 */ /* 0x000fe400080006ff */
[----:B------:R-:W-:-:S02]  /*09f0*/  UIADD3 UR32, UPT, UPT, UR4, 0xc00, URZ ;  /* 0x00000c0004207890 */ /* 0x000fc4000fffe0ff */
[----:B------:R-:W-:Y:S02]  /*0a00*/  UIADD3 UR16, UPT, UPT, UR4, 0x2c00, URZ ;  /* 0x00002c0004107890 */ /* 0x000fe4000fffe0ff */
[----:B------:R-:W-:Y:S01]  /*0a10*/  UIADD3 UR8, UPT, UPT, UR4, 0x4c00, URZ ;  /* 0x00004c0004087890 */ /* 0x000fe2000fffe0ff */
[----:B------:R-:W-:Y:S01]  /*0a20*/  UMOV UR9, 0x40 ;  /* 0x0000004000097882 */ /* 0x000fe20000000000 */
[----:B------:R-:W-:Y:S01]  /*0a30*/  UMOV UR18, UR34 ;  /* 0x0000002200127c82 */ /* 0x000fe20008000000 */
[----:B------:R-:W-:Y:S01]  /*0a40*/  UMOV UR10, UR34 ;  /* 0x00000022000a7c82 */ /* 0x000fe20008000000 */
[----:B-1----:R-:W-:Y:S08]  /*0a50*/  @!P0 BRA `(.L_x_3) ;  /* 0x000000e000288947 */ /* 0x002ff00003800000 */
.L_x_66:
[----:B------:R-:W-:Y:S01]  /*0a60*/  UTMASTG.4D [UR32], [UR6], desc[URZ] ;  /* 0x0000ff20060073b5 */ /* 0x000fe20008019000 */
[----:B------:R-:W-:Y:S01]  /*0a70*/  UIADD3 UR26, UPT, UPT, UR34, 0x80, URZ ;  /* 0x00000080221a7890 */ /* 0x000fe2000fffe0ff */
[----:B------:R-:W-:Y:S01]  /*0a80*/  UMOV UR14, URZ ;  /* 0x000000ff000e7c82 */ /* 0x000fe20008000000 */
[----:B------:R-:W-:Y:S01]  /*0a90*/  UMOV UR15, URZ ;  /* 0x000000ff000f7c82 */ /* 0x000fe20008000000 */
[----:B------:R-:W-:Y:S01]  /*0aa0*/  UMOV UR27, UR35 ;  /* 0x00000023001b7c82 */ /* 0x000fe20008000000 */
[----:B------:R-:W-:Y:S01]  /*0ab0*/  UMOV UR28, UR36 ;  /* 0x00000024001c7c82 */ /* 0x000fe20008000000 */
[----:B------:R-:W-:Y:S01]  /*0ac0*/  UIADD3 UR24, UPT, UPT, UR4, 0x6c00, URZ ;  /* 0x00006c0004187890 */ /* 0x000fe2000fffe0ff */
[----:B------:R2:W-:Y:S01]  /*0ad0*/  UTMASTG.4D [UR16], [UR6], desc[URZ] ;  /* 0x0000ff10060073b5 */ /* 0x0005e20008019000 */
[----:B------:R-:W-:Y:S01]  /*0ae0*/  UMOV UR25, UR33 ;  /* 0x0000002100197c82 */ /* 0x000fe20008000000 */
[----:B------:R3:W-:Y:S01]  /*0af0*/  UTMASTG.4D [UR8], [UR6], desc[URZ] ;  /* 0x0000ff08060073b5 */ /* 0x0007e20008019000 */
[----:B------:R0:W-:Y:S01]  /*0b00*/  UTMACMDFLUSH ;  /* 0x00000000000079b7 */ /* 0x0001e20000000000 */
[----:B------:R-:W4:Y:S01]  /*0b10*/  SYNCS.PHASECHK.TRANS64.TRYWAIT P0, [UR4+0xf8], RZ ;  /* 0x0000f8ffff0075a7 */ /* 0x000f220008001104 */
[----:B--2---:R-:W-:Y:S01]  /*0b20*/  UMOV UR17, 0x20 ;  /* 0x0000002000117882 */ /* 0x004fe20000000000 */
[----:B------:R-:W-:Y:S01]  /*0b30*/  UMOV UR19, UR35 ;  /* 0x0000002300137c82 */ /* 0x000fe20008000000 */
[----:B------:R-:W-:Y:S01]  /*0b40*/  UIADD3 UR16, UPT, UPT, UR4, 0x8c00, URZ ;  /* 0x00008c0004107890 */ /* 0x000fe2000fffe0ff */
[----:B------:R-:W-:Y:S01]  /*0b50*/  UMOV UR20, UR36 ;  /* 0x0000002400147c82 */ /* 0x000fe20008000000 */
[----:B------:R-:W-:Y:S01]  /*0b60*/  UMOV UR18, UR26 ;  /* 0x0000001a00127c82 */ /* 0x000fe20008000000 */
[----:B---3--:R-:W-:Y:S01]  /*0b70*/  UIADD3 UR8, UPT, UPT, UR4, 0xac00, URZ ;  /* 0x0000ac0004087890 */ /* 0x008fe2000fffe0ff */
[----:B------:R-:W-:Y:S01]  /*0b80*/  UMOV UR9, 0x40 ;  /* 0x0000004000097882 */ /* 0x000fe20000000000 */
[----:B------:R-:W-:Y:S01]  /*0b90*/  UMOV UR11, UR35 ;  /* 0x00000023000b7c82 */ /* 0x000fe20008000000 */
[----:B------:R-:W-:Y:S01]  /*0ba0*/  UMOV UR12, UR36 ;  /* 0x00000024000c7c82 */ /* 0x000fe20008000000 */
[----:B----4-:R-:W-:Y:S08]  /*0bb0*/  @!P0 BRA `(.L_x_4) ;  /* 0x000000dc00e88947 */ /* 0x010ff00003800000 */
.L_x_68:
[----:B------:R2:W-:Y:S01]  /*0bc0*/  UTMASTG.4D [UR24], [UR6], desc[UR14] ;  /* 0x00000e18060073b5 */ /* 0x0005e20008019000 */
[----:B------:R-:W-:Y:S01]  /*0bd0*/  UMOV UR10, UR26 ;  /* 0x0000001a000a7c82 */ /* 0x000fe20008000000 */
[----:B-1----:R-:W-:Y:S01]  /*0be0*/  HFMA2 R4, -RZ, RZ, 0, 5.9604644775390625e-08 ;  /* 0x00000001ff047431 */ /* 0x002fe200000001ff */
[----:B------:R2:W-:Y:S01]  /*0bf0*/  UTMASTG.4D [UR16], [UR6], desc[UR14] ;  /* 0x00000e10060073b5 */ /* 0x0005e20008019000 */
[----:B------:R2:W-:Y:S01]  /*0c00*/  UTMASTG.4D [UR8], [UR6], desc[UR14] ;  /* 0x00000e08060073b5 */ /* 0x0005e20008019000 */
[----:B------:R0:W-:Y:S01]  /*0c10*/  UTMACMDFLUSH ;  /* 0x00000000000079b7 */ /* 0x0001e20000000000 */
[----:B------:R-:W-:-:S04]  /*0c20*/  DEPBAR.LE SB0, 0x1 ;  /* 0x000080400000791a */ /* 0x000fc80000000000 */
[----:B------:R2:W-:Y:S01]  /*0c30*/  SYNCS.ARRIVE.TRANS64.ART0 RZ, [UR4+0x100], R4 ;  /* 0x00010004ffff79a7 */ /* 0x0005e20008500004 */
[----:B------:R-:W-:-:S04]  /*0c40*/  DEPBAR.LE SB0, 0x0 ;  /* 0x000080000000791a */ /* 0x000fc80000000000 */
[----:B------:R2:W-:Y:S01]  /*0c50*/  SYNCS.ARRIVE.TRANS64.ART0 RZ, [UR4+0x108], R4 ;  /* 0x00010804ffff79a7 */ /* 0x0005e20008500004 */
[----:B------:R-:W-:Y:S05]  /*0c60*/  BRA `(.L_x_2) ;  /* 0x0000004000747947 */ /* 0x000fea0003800000 */
.L_x_137:
[----:B------:R-:W-:-:S08]  /*0c70*/  NOP ;  /* 0x0000000000007918 */ /* 0x000fd00000000000 */
[----:B------:R-:W1:-:S00]  /*0c80*/  USETMAXREG.DEALLOC.CTAPOOL 0x30 ;  /* 0x00000030000079c8 */ /* 0x000e4000080e0500 */
[----:B------:R-:W2:Y:S01]  /*0c90*/  S2UR UR12, SR_CgaCtaId ;  /* 0x00000000000c79c3 */ /* 0x000ea20000008800 */
[----:B------:R-:W-:Y:S01]  /*0ca0*/  NOP ;  /* 0x0000000000007918 */ /* 0x000fe20000000000 */
[----:B------:R-:W-:Y:S02]  /*0cb0*/  UMOV UR4, 0x40 ;  /* 0x0000004000047882 */ /* 0x000fe40000000000 */
[----:B--2---:R-:W-:-:S09]  /*0cc0*/  ULEA UR4, UR12, UR4, 0x18 ;  /* 0x000000040c047291 */ /* 0x004fd2000f8ec0ff */
[----:B-1----:R-:W1:Y:S01]  /*0cd0*/  LDS.U8 R4, [UR4] ;  /* 0x00000004ff047984 */ /* 0x002e620008000000 */
[----:B------:R-:W-:Y:S02]  /*0ce0*/  UMOV UR4, 0x400 ;  /* 0x0000040000047882 */ /* 0x000fe40000000000 */
[----:B------:R-:W-:Y:S01]  /*0cf0*/  ULEA UR11, UR12, UR4, 0x18 ;  /* 0x000000040c0b7291 */ /* 0x000fe2000f8ec0ff */
[----:B-1----:R-:W-:-:S13]  /*0d00*/  ISETP.NE.AND P0, PT, R4, RZ, PT ;  /* 0x000000ff0400720c */ /* 0x002fda0003f05270 */
[----:B------:R-:W-:Y:S05]  /*0d10*/  @P0 BRA `(.L_x_5) ;  /* 0x00000000007c0947 */ /* 0x000fea0003800000 */
[----:B------:R-:W-:-:S13]  /*0d20*/  ELECT P0, URZ, PT ;  /* 0x0000000000ff782f */ /* 0x000fda0003800000 */
[----:B------:R-:W-:Y:S05]  /*0d30*/  @!P0 BRA `(.L_x_6) ;  /* 0x0000000000848947 */ /* 0x000fea0003800000 */
[----:B------:R-:W-:Y:S01]  /*0d40*/  UMOV UR4, 0x10 ;  /* 0x0000001000047882 */ /* 0x000fe20000000000 */
[----:B------:R-:W-:-:S04]  /*0d50*/  IMAD.MOV.U32 R5, RZ, RZ, 0xffff ;  /* 0x0000ffffff057424 */ /* 0x000fc800078e00ff */
[----:B------:R-:W-:Y:S04]  /*0d60*/  DEPBAR.LE SB1, 0x36 ;  /* 0x00009d800000791a */ /* 0x000fe80000000000 */
[----:B------:R-:W1:Y:S02]  /*0d70*/  UTCATOMSWS.FIND_AND_SET.ALIGN UP0, UR4, UR4 ;  /* 0x00000004000475e3 */ /* 0x000e640008000800 */
[----:B-1----:R-:W-:Y:S01]  /*0d80*/  PLOP3.LUT P0, PT, PT, PT, UP0, 0x80, 0x8 ;  /* 0x000000000008781c */ /* 0x002fe20003f0f008 */
[----:B------:R-:W-:-:S03]  /*0d90*/  IMAD.U32 R6, RZ, RZ, UR4 ;  /* 0x00000004ff067e24 */ /* 0x000fc6000f8e00ff */
[----:B------:R-:W-:-:S04]  /*0da0*/  SEL R4, RZ, 0xffffffff, !P0 ;  /* 0xffffffffff047807 */ /* 0x000fc80004000000 */
[----:B------:R-:W-:Y:S01]  /*0db0*/  ISETP.NE.AND P0, PT, R4, RZ, PT ;  /* 0x000000ff0400720c */ /* 0x000fe20003f05270 */
[----:B------:R-:W-:-:S12]  /*0dc0*/  IMAD.MOV.U32 R4, RZ, RZ, 0x1 ;  /* 0x00000001ff047424 */ /* 0x000fd800078e00ff */
[----:B------:R-:W-:Y:S05]  /*0dd0*/  @P0 BRA `(.L_x_7) ;  /* 0x0000000000240947 */ /* 0x000fea0003800000 */
.L_x_8:
[----:B------:R-:W-:Y:S05]  /*0de0*/  NANOSLEEP 0x64 ;  /* 0x000000640000795d */ /* 0x000fea0003800000 */
[----:B------:R-:W-:-:S05]  /*0df0*/  UMOV UR4, 0x10 ;  /* 0x0000001000047882 */ /* 0x000fca0000000000 */
[----:B------:R-:W-:Y:S04]  /*0e00*/  DEPBAR.LE SB1, 0x36 ;  /* 0x00009d800000791a */ /* 0x000fe80000000000 */
[----:B------:R-:W1:Y:S02]  /*0e10*/  UTCATOMSWS.FIND_AND_SET.ALIGN UP0, UR4, UR4 ;  /* 0x00000004000475e3 */ /* 0x000e640008000800 */
[----:B-1----:R-:W-:-:S04]  /*0e20*/  PLOP3.LUT P0, PT, PT, PT, UP0, 0x80, 0x8 ;  /* 0x000000000008781c */ /* 0x002fc80003f0f008 */
[----:B------:R-:W-:-:S04]  /*0e30*/  SEL R6, RZ, 0xffffffff, !P0 ;  /* 0xffffffffff067807 */ /* 0x000fc80004000000 */
[----:B------:R-:W-:Y:S01]  /*0e40*/  ISETP.NE.AND P0, PT, R6, RZ, PT ;  /* 0x000000ff0600720c */ /* 0x000fe20003f05270 */
[----:B------:R-:W-:-:S12]  /*0e50*/  IMAD.U32 R6, RZ, RZ, UR4 ;  /* 0x00000004ff067e24 */ /* 0x000fd8000f8e00ff */
[----:B------:R-:W-:Y:S05]  /*0e60*/  @!P0 BRA `(.L_x_8) ;  /* 0xfffffffc00dc8947 */ /* 0x000fea000383ffff */
.L_x_7:
[C---:B------:R-:W-:Y:S01]  /*0e70*/  VIADD R7, R6.reuse, 0x10 ;  /* 0x0000001006077836 */ /* 0x040fe20000000000 */
[----:B------:R-:W-:Y:S01]  /*0e80*/  UMOV UR4, 0x50 ;  /* 0x0000005000047882 */ /* 0x000fe20000000000 */
[----:B------:R-:W-:Y:S01]  /*0e90*/  SHF.L.U32 R5, R5, R6, RZ ;  /* 0x0000000605057219 */ /* 0x000fe200000006ff */
[----:B------:R-:W-:Y:S01]  /*0ea0*/  ULEA UR4, UR12, UR4, 0x18 ;  /* 0x000000040c047291 */ /* 0x000fe2000f8ec0ff */
[----:B------:R-:W-:Y:S01]  /*0eb0*/  IMAD.SHL.U32 R6, R6, 0x20, RZ ;  /* 0x0000002006067824 */ /* 0x000fe200078e00ff */
[----:B------:R-:W-:-:S04]  /*0ec0*/  SHF.L.U32 R4, R4, R7, RZ ;  /* 0x0000000704047219 */ /* 0x000fc800000006ff */
[----:B------:R-:W-:-:S05]  /*0ed0*/  LOP3.LUT R4, R4, R5, RZ, 0xfc, !PT ;  /* 0x0000000504047212 */ /* 0x000fca00078efcff */
[----:B------:R1:W-:Y:S04]  /*0ee0*/  ATOMS.OR RZ, [UR4], R4 ;  /* 0x00000004ffff798c */ /* 0x0003e8000b000004 */
[----:B------:R1:W-:Y:S01]  /*0ef0*/  STS [UR11+0x138], R6 ;  /* 0x00013806ff007988 */ /* 0x0003e2000800080b */
[----:B------:R-:W-:Y:S05]  /*0f00*/  BRA `(.L_x_6) ;  /* 0x0000000000107947 */ /* 0x000fea0003800000 */
.L_x_5:
[----:B------:R-:W-:-:S05]  /*0f10*/  MOV R4, 0xffffffff ;  /* 0xffffffff00047802 */ /* 0x000fca0000000f00 */
[----:B------:R1:W-:Y:S02]  /*0f20*/  STS [UR11+0x138], R4 ;  /* 0x00013804ff007988 */ /* 0x0003e4000800080b */
[----:B-1----:R-:W-:Y:S02]  /*0f30*/  MOV R4, 0xf50 ;  /* 0x00000f5000047802 */ /* 0x002fe40000000f00 */
[----:B------:R-:W-:Y:S05]  /*0f40*/  CALL.REL.NOINC `($__internal_1_$__cuda_sm10x_tcgen05_guardrail_trap_phase_invalid_during_alloc) ;  /* 0x000000e800fc7944 */ /* 0x000fea0003c00000 */
.L_x_6:
[----:B------:R-:W-:Y:S05]  /*0f50*/  WARPSYNC.ALL ;  /* 0x0000000000007948 */ /* 0x000fea0003800000 */
[----:B------:R-:W-:Y:S01]  /*0f60*/  NOP ;  /* 0x0000000000007918 */ /* 0x000fe20000000000 */
[----:B------:R-:W2:Y:S01]  /*0f70*/  S2UR UR13, SR_CTAID.X ;  /* 0x00000000000d79c3 */ /* 0x000ea20000002500 */
[----:B------:R-:W2:Y:S01]  /*0f80*/  LDCU UR6, c[0x0][0x640] ;  /* 0x0000c800ff0677ac */ /* 0x000ea20008000800 */
[----:B------:R-:W3:Y:S06]  /*0f90*/  LDCU.U8 UR9, c[0x0][0x644] ;  /* 0x0000c880ff0977ac */ /* 0x000eec0008000000 */
[----:B------:R-:W4:Y:S01]  /*0fa0*/  S2UR UR5, SR_CgaCtaId ;  /* 0x00000000000579c3 */ /* 0x000f220000008800 */
[----:B------:R-:W5:Y:S01]  /*0fb0*/  LDCU UR8, c[0x0][0x654] ;  /* 0x0000ca80ff0877ac */ /* 0x000f620008000800 */
[----:B------:R-:W-:Y:S01]  /*0fc0*/  UMOV UR4, 0x400 ;  /* 0x0000040000047882 */ /* 0x000fe20000000000 */
[----:B------:R-:W1:Y:S01]  /*0fd0*/  LDCU UR10, c[0x0][0x634] ;  /* 0x0000c680ff0a77ac */ /* 0x000e620008000800 */
[----:B------:R-:W1:Y:S01]  /*0fe0*/  LDCU.U8 UR14, c[0x0][0x650] ;  /* 0x0000ca00ff0e77ac */ /* 0x000e620008000000 */
[----:B------:R-:W1:Y:S01]  /*0ff0*/  LDCU.U8 UR15, c[0x0][0x651] ;  /* 0x0000ca20ff0f77ac */ /* 0x000e620008000000 */
[----:B--2---:R-:W-:-:S02]  /*1000*/  UIMAD.WIDE.U32 UR6, UR13, UR6, URZ ;  /* 0x000000060d0672a5 */ /* 0x004fc4000f8e00ff */
[----:B----4-:R-:W-:-:S05]  /*1010*/  ULEA UR4, UR5, UR4, 0x18 ;  /* 0x0000000405047291 */ /* 0x010fca000f8ec0ff */
[----:B------:R-:W-:Y:S02]  /*1020*/  UMOV UR6, UR7 ;  /* 0x0000000700067c82 */ /* 0x000fe40008000000 */
[----:B------:R-:W-:-:S04]  /*1030*/  UIADD3 UR7, UPT, UPT, -UR6, UR13, URZ ;  /* 0x0000000d06077290 */ /* 0x000fc8000fffe1ff */
[----:B---3--:R-:W-:Y:S01]  /*1040*/  USHF.R.U32.HI UR7, URZ, UR9, UR7 ;  /* 0x00000009ff077299 */ /* 0x008fe20008011607 */
[----:B------:R-:W2:Y:S03]  /*1050*/  LDCU.U8 UR9, c[0x0][0x645] ;  /* 0x0000c8a0ff0977ac */ /* 0x000ea60008000000 */
[----:B------:R-:W-:-:S04]  /*1060*/  UIADD3 UR6, UPT, UPT, UR6, UR7, URZ ;  /* 0x0000000706067290 */ /* 0x000fc8000fffe0ff */
[----:B--2---:R-:W-:Y:S02]  /*1070*/  USHF.R.U32.HI UR7, URZ, UR9, UR6 ;  /* 0x00000009ff077299 */ /* 0x004fe40008011606 */
[----:B------:R-:W-:Y:S02]  /*1080*/  UIADD3 UR6, UPT, UPT, UR4, 0x12c00, URZ ;  /* 0x00012c0004067890 */ /* 0x000fe4000fffe0ff */
[----:B-----5:R-:W-:Y:S02]  /*1090*/  UISETP.GE.AND UP0, UPT, UR7, UR8, UPT ;  /* 0x000000080700728c */ /* 0x020fe4000bf06270 */
[----:B------:R-:W-:Y:S01]  /*10a0*/  USHF.R.U32.HI UR6, URZ, 0x4, UR6 ;  /* 0x00000004ff067899 */ /* 0x000fe20008011606 */
[----:B------:R-:W2:Y:S03]  /*10b0*/  LDCU UR8, c[0x0][0x63c] ;  /* 0x0000c780ff0877ac */ /* 0x000ea60008000800 */
[----:B------:R-:W-:Y:S01]  /*10c0*/  ULOP3.LUT UR6, UR6, 0x3fc0, URZ, 0xc0, !UPT ;  /* 0x00003fc006067892 */ /* 0x000fe2000f8ec0ff */
[----:B------:R-:W3:Y:S04]  /*10d0*/  LDCU.U8 UR9, c[0x0][0x638] ;  /* 0x0000c700ff0977ac */ /* 0x000ee80008000000 */
[----:B-1----:R-:W1:Y:S01]  /*10e0*/  @UP0 LDCU UR10, c[0x0][0x64c] ;  /* 0x0000c980ff0a07ac */ /* 0x002e620008000800 */
[----:B------:R-:W-:-:S06]  /*10f0*/  ULOP3.LUT UR6, UR6, 0x10000, URZ, 0xfc, !UPT ;  /* 0x0001000006067892 */ /* 0x000fcc000f8efcff */
[----:B------:R-:W-:Y:S01]  /*1100*/  MOV R4, UR6 ;  /* 0x0000000600047c02 */ /* 0x000fe20008000f00 */
[----:B------:R-:W-:Y:S02]  /*1110*/  UIADD3 UR6, UPT, UPT, -UR7, URZ, URZ ;  /* 0x000000ff07067290 */ /* 0x000fe4000fffe1ff */
[----:B---3--:R-:W-:Y:S02]  /*1120*/  USEL UR9, UR9, UR14, !UP0 ;  /* 0x0000000e09097287 */ /* 0x008fe4000c000000 */
[----:B--2---:R-:W-:Y:S01]  /*1130*/  UIMAD UR8, UR6, UR8, UR13 ;  /* 0x00000008060872a4 */ /* 0x004fe2000f8e020d */
[----:B------:R-:W2:Y:S01]  /*1140*/  SHFL.IDX PT, R4, R4, RZ, 0x1f ;  /* 0x00001fff04047589 */ /* 0x000ea200000e0000 */
[----:B------:R-:W3:Y:S02]  /*1150*/  LDCU.U8 UR14, c[0x0][0x639] ;  /* 0x0000c720ff0e77ac */ /* 0x000ee40008000000 */
[----:B-1----:R-:W-:Y:S01]  /*1160*/  UIMAD.WIDE.U32 UR6, UR8, UR10, URZ ;  /* 0x0000000a080672a5 */ /* 0x002fe2000f8e00ff */
[----:B------:R-:W1:Y:S01]  /*1170*/  LDCU UR10, c[0x0][0x60c] ;  /* 0x0000c180ff0a77ac */ /* 0x000e620008000800 */
[----:B------:R-:W-:-:S05]  /*1180*/  ULOP3.LUT UR9, UR9, 0xff, URZ, 0xc0, !UPT ;  /* 0x000000ff09097892 */ /* 0x000fca000f8ec0ff */
[----:B------:R-:W-:Y:S02]  /*1190*/  UMOV UR6, UR7 ;  /* 0x0000000700067c82 */ /* 0x000fe40008000000 */
[----:B------:R-:W-:Y:S02]  /*11a0*/  UIADD3 UR7, UPT, UPT, UR8, -UR6, URZ ;  /* 0x8000000608077290 */ /* 0x000fe4000fffe0ff */
[----:B---3--:R-:W-:Y:S02]  /*11b0*/  USEL UR8, UR14, UR15, !UP0 ;  /* 0x0000000f0e087287 */ /* 0x008fe4000c000000 */
[----:B------:R-:W-:Y:S02]  /*11c0*/  USHF.R.U32.HI UR7, URZ, UR9, UR7 ;  /* 0x00000009ff077299 */ /* 0x000fe40008011607 */
[----:B------:R-:W-:Y:S01]  /*11d0*/  ULOP3.LUT UR8, UR8, 0xff, URZ, 0xc0, !UPT ;  /* 0x000000ff08087892 */ /* 0x000fe2000f8ec0ff */
[----:B--2---:R-:W-:Y:S01]  /*11e0*/  R2UR UR50, R4 ;  /* 0x00000000043272ca */ /* 0x004fe200000e0000 */
[----:B-1----:R-:W-:-:S02]  /*11f0*/  UISETP.GE.AND UP0, UPT, UR13, UR10, UPT ;  /* 0x0000000a0d00728c */ /* 0x002fc4000bf06270 */
[----:B------:R-:W-:-:S04]  /*1200*/  UIADD3 UR6, UPT, UPT, UR6, UR7, URZ ;  /* 0x0000000706067290 */ /* 0x000fc8000fffe0ff */
[----:B------:R-:W-:Y:S01]  /*1210*/  USHF.R.U32.HI UR31, URZ, UR8, UR6 ;  /* 0x00000008ff1f7299 */ /* 0x000fe20008011606 */
[----:B------:R-:W-:Y:S06]  /*1220*/  BAR.SYNC.DEFER_BLOCKING 0x2, 0x1a0 ;  /* 0x0086800000007b1d */ /* 0x000fec0000010000 */
[----:B------:R-:W1:Y:S01]  /*1230*/  LDS R19, [UR4+0x138] ;  /* 0x00013804ff137984 */ /* 0x000e620008000800 */
[----:B------:R-:W-:Y:S05]  /*1240*/  BRA.U UP0, `(.L_x_9) ;  /* 0x0000002100887547 */ /* 0x000fea000b800000 */
[----:B------:R-:W2:Y:S02]  /*1250*/  SYNCS.PHASECHK.TRANS64.TRYWAIT P0, [UR4], RZ ;  /* 0x000000ffff0075a7 */ /* 0x000ea40008001104 */
[----:B--2---:R-:W-:Y:S05]  /*1260*/  @!P0 BRA `(.L_x_10) ;  /* 0x000000d800548947 */ /* 0x004fea0003800000 */
.L_x_70:
[----:B------:R-:W3:Y:S01]  /*1270*/  SYNCS.PHASECHK.TRANS64.TRYWAIT P0, [UR4+0x20], RZ ;  /* 0x000020ffff0075a7 */ /* 0x000ee20008001104 */
[----:B------:R-:W-:Y:S01]  /*1280*/  UIADD3 UR6, UPT, UPT, UR4, 0x18c00, URZ ;  /* 0x00018c0004067890 */ /* 0x000fe2000fffe0ff */
[----:B--2---:R-:W-:Y:S01]  /*1290*/  CS2R R4, SRZ ;  /* 0x0000000000047805 */ /* 0x004fe2000001ff00 */
[----:B------:R-:W-:Y:S02]  /*12a0*/  UIADD3 UR18, UPT, UPT, UR50, -0x600, URZ ;  /* 0xfffffa0032127890 */ /* 0x000fe4000fffe0ff */
[----:B------:R-:W-:Y:S02]  /*12b0*/  USHF.R.U32.HI UR6, URZ, 0x4, UR6 ;  /* 0x00000004ff067899 */ /* 0x000fe40008011606 */
[----:B------:R-:W-:Y:S01]  /*12c0*/  UIADD3 UR16, UPT, UPT, UR50, -0x5fe, URZ ;  /* 0xfffffa0232107890 */ /* 0x000fe2000fffe0ff */
[C---:B------:R-:W-:Y:S01]  /*12d0*/  R2UR UR37, R4.reuse ;  /* 0x00000000042572ca */ /* 0x040fe200000e0000 */
[----:B------:R-:W-:Y:S01]  /*12e0*/  ULOP3.LUT UR6, UR6, 0x3fc0, URZ, 0xc0, !UPT ;  /* 0x00003fc006067892 */ /* 0x000fe2000f8ec0ff */
[C---:B------:R-:W-:Y:S01]  /*12f0*/  R2UR UR36, R5.reuse ;  /* 0x00000000052472ca */ /* 0x040fe200000e0000 */
[----:B------:R-:W-:Y:S01]  /*1300*/  UIADD3 UR14, UPT, UPT, UR50, -0x400, URZ ;  /* 0xfffffc00320e7890 */ /* 0x000fe2000fffe0ff */
[C---:B------:R-:W-:Y:S01]  /*1310*/  R2UR UR35, R4.reuse ;  /* 0x00000000042372ca */ /* 0x040fe200000e0000 */
[----:B------:R-:W-:Y:S01]  /*1320*/  ULOP3.LUT UR6, UR6, 0x10000, URZ, 0xfc, !UPT ;  /* 0x0001000006067892 */ /* 0x000fe2000f8efcff */
[C---:B------:R-:W-:Y:S01]  /*1330*/  R2UR UR34, R4.reuse ;  /* 0x00000000042272ca */ /* 0x040fe200000e0000 */
[----:B------:R-:W-:Y:S01]  /*1340*/  UIADD3 UR12, UPT, UPT, UR50, -0x3fe, URZ ;  /* 0xfffffc02320c7890 */ /* 0x000fe2000fffe0ff */
[----:B------:R-:W-:Y:S01]  /*1350*/  R2UR UR32, R5 ;  /* 0x00000000052072ca */ /* 0x000fe200000e0000 */
[----:B------:R-:W-:Y:S01]  /*1360*/  UIADD3 UR10, UPT, UPT, UR50, -0x200, URZ ;  /* 0xfffffe00320a7890 */ /* 0x000fe2000fffe0ff */
[----:B------:R-:W-:Y:S01]  /*1370*/  R2UR UR30, R4 ;  /* 0x00000000041e72ca */ /* 0x000fe200000e0000 */
[----:B------:R-:W-:Y:S01]  /*1380*/  UIADD3 UR8, UPT, UPT, UR50, -0x1fe, URZ ;  /* 0xfffffe0232087890 */ /* 0x000fe2000fffe0ff */
[----:B------:R-:W-:Y:S01]  /*1390*/  UMOV UR52, 0x0 ;  /* 0x0000000000347882 */ /* 0x000fe20000000000 */
        /* <DEDUP_REMOVED lines=11> */
[----:B------:R-:W-:Y:S01]  /*1450*/  UIADD3 UR5, UPT, UPT, UR4, 0x70, URZ ;  /* 0x0000007004057890 */ /* 0x000fe2000fffe0ff */
[----:B------:R-:W-:Y:S01]  /*1460*/  UMOV UR19, 0x80004020 ;  /* 0x8000402000137882 */ /* 0x000fe20000000000 */
[----:B------:R-:W-:Y:S01]  /*1470*/  UMOV UR17, 0x80004020 ;  /* 0x8000402000117882 */ /* 0x000fe20000000000 */
[----:B------:R-:W-:Y:S01]  /*1480*/  UIADD3 UR28, UPT, UPT, UR6, 0x2, URZ ;  /* 0x00000002061c7890 */ /* 0x000fe2000fffe0ff */
        /* <DEDUP_REMOVED lines=9> */
[----:B------:R-:W-:Y:S01]  /*1520*/  UMOV UR29, 0x80004020 ;  /* 0x80004020001d7882 */ /* 0x000fe20000000000 */
[----:B------:R-:W-:Y:S01]  /*1530*/  UMOV UR27, 0x80004020 ;  /* 0x80004020001b7882 */ /* 0x000fe20000000000 */
[----:B------:R-:W-:Y:S01]  /*1540*/  UMOV UR25, 0x80004020 ;  /* 0x8000402000197882 */ /* 0x000fe20000000000 */
[----:B------:R-:W-:Y:S01]  /*1550*/  UMOV UR23, 0x80004020 ;  /* 0x8000402000177882 */ /* 0x000fe20000000000 */
[----:B------:R-:W-:Y:S01]  /*1560*/  UMOV UR21, 0x80004020 ;  /* 0x8000402000157882 */ /* 0x000fe20000000000 */
[----:B---3--:R-:W-:Y:S05]  /*1570*/  @!P0 BRA `(.L_x_11) ;  /* 0x000000d400a88947 */ /* 0x008fea0003800000 */
.L_x_72:
[----:B------:R3:W-:Y:S01]  /*1580*/  UTCHMMA gdesc[UR18], gdesc[UR6], tmem[UR37], tmem[UR52], idesc[UR53], !UPT ;  /* 0x00ff3406120075ea */ /* 0x0007e2000f800025 */
[----:B------:R4:W-:Y:S01]  /*1590*/  UTCHMMA gdesc[UR16], gdesc[UR28], tmem[UR36], tmem[UR46], idesc[UR47], UPT ;  /* 0x00ff2e1c100075ea */ /* 0x0009e2000b800024 */
[----:B------:R5:W-:Y:S01]  /*15a0*/  UTCHMMA gdesc[UR14], gdesc[UR26], tmem[UR35], tmem[UR44], idesc[UR45], UPT ;  /* 0x00ff2c1a0e0075ea */ /* 0x000be2000b800023 */
[----:B------:R-:W-:Y:S01]  /*15b0*/  UTCHMMA gdesc[UR12], gdesc[UR24], tmem[UR34], tmem[UR42], idesc[UR43], UPT ;  /* 0x00ff2a180c0075ea */ /* 0x000fe2000b800022 */
[----:B------:R-:W-:Y:S01]  /*15c0*/  UTCHMMA gdesc[UR10], gdesc[UR22], tmem[UR32], tmem[UR40], idesc[UR41], UPT ;  /* 0x00ff28160a0075ea */ /* 0x000fe2000b800020 */
[----:B------:R2:W-:Y:S01]  /*15d0*/  UTCHMMA gdesc[UR8], gdesc[UR20], tmem[UR30], tmem[UR38], idesc[UR39], UPT ;  /* 0x00ff2614080075ea */ /* 0x0005e2000b80001e */
[----:B------:R1:W-:Y:S01]  /*15e0*/  UTCBAR [UR5], URZ ;  /* 0x000000ff050073e9 */ /* 0x0003e200080000ff */
[----:B------:R-:W1:Y:S01]  /*15f0*/  SYNCS.PHASECHK.TRANS64.TRYWAIT P0, [UR4+0x8], RZ ;  /* 0x000008ffff0075a7 */ /* 0x000e620008001104 */
[----:B------:R-:W2:Y:S01]  /*1600*/  LDCU UR49, c[0x0][0x614] ;  /* 0x0000c280ff3177ac */ /* 0x000ea20008000800 */
[----:B------:R-:W-:Y:S02]  /*1610*/  IMAD.MOV.U32 R5, RZ, RZ, 0x80 ;  /* 0x00000080ff057424 */ /* 0x000fe400078e00ff */
[----:B--2---:R-:W-:Y:S01]  /*1620*/  IMAD.MOV.U32 R4, RZ, RZ, 0x80 ;  /* 0x00000080ff047424 */ /* 0x004fe200078e00ff */
[----:B------:R-:W2:Y:S01]  /*1630*/  LDCU UR33, c[0x0][0x38c] ;  /* 0x00007180ff2177ac */ /* 0x000ea20008000800 */
[----:B------:R-:W1:Y:S01]  /*1640*/  LDCU UR51, c[0x0][0x380] ;  /* 0x00007000ff3377ac */ /* 0x000e620008000800 */
[----:B------:R-:W-:Y:S01]  /*1650*/  UIADD3 UR48, UPT, UPT, UR50, 0x2, URZ ;  /* 0x0000000232307890 */ /* 0x000fe2000fffe0ff */
[----:B------:R-:W-:Y:S01]  /*1660*/  UMOV UR60, 0x0 ;  /* 0x00000000003c7882 */ /* 0x000fe20000000000 */
[----:B------:R-:W-:Y:S01]  /*1670*/  UMOV UR61, 0x8200490 ;  /* 0x08200490003d7882 */ /* 0x000fe20000000000 */
[----:B------:R-:W-:Y:S01]  /*1680*/  UMOV UR56, 0x0 ;  /* 0x0000000000387882 */ /* 0x000fe20000000000 */
[----:B---3--:R-:W-:Y:S01]  /*1690*/  UMOV UR52, 0x0 ;  /* 0x0000000000347882 */ /* 0x008fe20000000000 */
[----:B------:R-:W-:Y:S01]  /*16a0*/  UMOV UR53, 0x1 ;  /* 0x0000000100357882 */ /* 0x000fe20000000000 */
[----:B----4-:R-:W-:Y:S01]  /*16b0*/  UIADD3 UR46, UPT, UPT, UR50, 0x200, URZ ;  /* 0x00000200322e7890 */ /* 0x010fe2000fffe0ff */
[C---:B------:R-:W-:Y:S01]  /*16c0*/  R2UR UR19, R5.reuse ;  /* 0x00000000051372ca */ /* 0x040fe200000e0000 */
[----:B-----5:R-:W-:Y:S01]  /*16d0*/  UIADD3 UR44, UPT, UPT, UR50, 0x202, URZ ;  /* 0x00000202322c7890 */ /* 0x020fe2000fffe0ff */
[C---:B------:R-:W-:Y:S01]  /*16e0*/  R2UR UR30, R4.reuse ;  /* 0x00000000041e72ca */ /* 0x040fe200000e0000 */
[----:B------:R-:W-:Y:S01]  /*16f0*/  UIADD3 UR8, UPT, UPT, -UR31, UR49, URZ ;  /* 0x000000311f087290 */ /* 0x000fe2000fffe1ff */
[----:B------:R-:W-:Y:S01]  /*1700*/  R2UR UR31, R5 ;  /* 0x00000000051f72ca */ /* 0x000fe200000e0000 */
[----:B--2---:R-:W-:Y:S01]  /*1710*/  UIADD3 UR12, UPT, UPT, -UR33, URZ, URZ ;  /* 0x000000ff210c7290 */ /* 0x004fe2000fffe1ff */
[----:B------:R-:W-:Y:S01]  /*1720*/  R2UR UR18, R4 ;  /* 0x00000000041272ca */ /* 0x000fe200000e0000 */
[----:B-1----:R-:W-:-:S02]  /*1730*/  UIADD3 UR5, UPT, UPT, UR33, -UR51, URZ ;  /* 0x8000003321057290 */ /* 0x002fc4000fffe0ff */
[----:B------:R-:W-:Y:S02]  /*1740*/  UIADD3 UR15, UPT, UPT, UR33, -0x1, URZ ;  /* 0xffffffff210f7890 */ /* 0x000fe4000fffe0ff */
[----:B------:R-:W-:Y:S02]  /*1750*/  UISETP.GT.AND UP0, UPT, UR33, URZ, UPT ;  /* 0x000000ff2100728c */ /* 0x000fe4000bf04270 */
[----:B------:R-:W-:Y:S02]  /*1760*/  ULEA UR5, UR8, UR5, 0x8 ;  /* 0x0000000508057291 */ /* 0x000fe4000f8e40ff */
[----:B------:R-:W-:Y:S02]  /*1770*/  USHF.R.S32.HI UR12, URZ, 0x1f, UR12 ;  /* 0x0000001fff0c7899 */ /* 0x000fe4000801140c */
[----:B------:R-:W-:Y:S02]  /*1780*/  USHF.R.S32.HI UR9, URZ, 0x1f, UR15 ;  /* 0x0000001fff097899 */ /* 0x000fe4000801140f */
[----:B------:R-:W-:-:S02]  /*1790*/  UIADD3 UR13, UPT, UPT, -UR5, URZ, URZ ;  /* 0x000000ff050d7290 */ /* 0x000fc4000fffe1ff */
[----:B------:R-:W-:Y:S02]  /*17a0*/  ULEA.HI UR14, UR12, -UR33, URZ, 0x7 ;  /* 0x800000210c0e7291 */ /* 0x000fe4000f8f38ff */
[----:B------:R-:W-:Y:S02]  /*17b0*/  ULEA.HI UR9, UR9, UR15, URZ, 0x7 ;  /* 0x0000000f09097291 */ /* 0x000fe4000f8f38ff */
[----:B------:R-:W-:Y:S02]  /*17c0*/  UIADD3 UR8, UPT, UPT, UR5, -0x1, URZ ;  /* 0xffffffff05087890 */ /* 0x000fe4000fffe0ff */
[----:B------:R-:W-:Y:S01]  /*17d0*/  USHF.R.S32.HI UR12, URZ, 0x1f, UR13 ;  /* 0x0000001fff0c7899 */ /* 0x000fe2000801140d */
[----:B------:R-:W-:Y:S01]  /*17e0*/  R2UR UR13, R5 ;  /* 0x00000000050d72ca */ /* 0x000fe200000e0000 */
[----:B------:R-:W-:Y:S02]  /*17f0*/  @UP0 UIMAD.WIDE UR10, UR9, 0x2000000, UR52 ;  /* 0x02000000090a08a5 */ /* 0x000fe4000f8e0234 */
[----:B------:R-:W-:-:S02]  /*1800*/  USHF.R.S32.HI UR15, URZ, 0x1f, UR8 ;  /* 0x0000001fff0f7899 */ /* 0x000fc40008011408 */
[----:B------:R-:W-:Y:S01]  /*1810*/  ULEA.HI UR9, UR12, -UR5, URZ, 0x7 ;  /* 0x800000050c097291 */ /* 0x000fe2000f8f38ff */
[----:B------:R-:W-:Y:S01]  /*1820*/  R2UR UR12, R4 ;  /* 0x00000000040c72ca */ /* 0x000fe200000e0000 */
[----:B------:R-:W-:Y:S02]  /*1830*/  USHF.R.S32.HI UR14, URZ, 0x7, UR14 ;  /* 0x00000007ff0e7899 */ /* 0x000fe4000801140e */
[----:B------:R-:W-:Y:S02]  /*1840*/  ULEA.HI UR8, UR15, UR8, URZ, 0x7 ;  /* 0x000000080f087291 */ /* 0x000fe4000f8f38ff */
[----:B------:R-:W-:Y:S02]  /*1850*/  USHF.R.S32.HI UR9, URZ, 0x7, UR9 ;  /* 0x00000007ff097899 */ /* 0x000fe40008011409 */
[----:B------:R-:W-:Y:S02]  /*1860*/  UIADD3 UR42, UPT, UPT, UR50, 0x400, URZ ;  /* 0x00000400322a7890 */ /* 0x000fe4000fffe0ff */
[----:B------:R-:W-:Y:S01]  /*1870*/  UIADD3 UR40, UPT, UPT, UR50, 0x402, URZ ;  /* 0x0000040232287890 */ /* 0x000fe2000fffe0ff */
        /* <DEDUP_REMOVED lines=9> */
[----:B------:R-:W-:-:S02]  /*1910*/  UIADD3 UR17, UPT, UPT, UR4, 0x78, URZ ;  /* 0x0000007804117890 */ /* 0x000fc4000fffe0ff */
[----:B------:R-:W-:Y:S02]  /*1920*/  UIADD3 UR16, UPT, UPT, UR4, 0x48, URZ ;  /* 0x0000004804107890 */ /* 0x000fe4000fffe0ff */
[----:B------:R-:W-:Y:S02]  /*1930*/  UIADD3 UR55, UPT, UPT, -UR14, URZ, URZ ;  /* 0x000000ff0e377290 */ /* 0x000fe4000fffe1ff */
[----:B------:R-:W-:Y:S02]  /*1940*/  ULEA.HI.SX32 UR8, UR8, 0x1, 0x19 ;  /* 0x0000000108087891 */ /* 0x000fe4000f8fcaff */
[----:B------:R-:W-:Y:S01]  /*1950*/  UIADD3 UR9, UPT, UPT, -UR9, URZ, URZ ;  /* 0x000000ff09097290 */ /* 0x000fe2000fffe1ff */
[----:B------:R-:W-:Y:S01]  /*1960*/  UMOV UR51, 0x80004020 ;  /* 0x8000402000337882 */ /* 0x000fe20000000000 */
[----:B------:R-:W-:Y:S01]  /*1970*/  UISETP.GT.AND UP1, UPT, UR5, URZ, UPT ;  /* 0x000000ff0500728c */ /* 0x000fe2000bf24270 */
[----:B------:R-:W-:Y:S01]  /*1980*/  UMOV UR49, 0x80004020 ;  /* 0x8000402000317882 */ /* 0x000fe20000000000 */
[----:B------:R-:W-:Y:S01]  /*1990*/  UMOV UR47, 0x80004020 ;  /* 0x80004020002f7882 */ /* 0x000fe20000000000 */
[----:B------:R-:W-:Y:S01]  /*19a0*/  UMOV UR45, 0x80004020 ;  /* 0x80004020002d7882 */ /* 0x000fe20000000000 */
[----:B------:R-:W-:Y:S01]  /*19b0*/  UMOV UR43, 0x80004020 ;  /* 0x80004020002b7882 */ /* 0x000fe20000000000 */
[----:B------:R-:W-:Y:S01]  /*19c0*/  UMOV UR41, 0x80004020 ;  /* 0x8000402000297882 */ /* 0x000fe20000000000 */
[----:B------:R-:W-:Y:S05]  /*19d0*/  @!P0 BRA `(.L_x_12) ;  /* 0x000000d000a88947 */ /* 0x000fea0003800000 */
.L_x_74:
[----:B------:R2:W-:Y:S01]  /*19e0*/  UTCHMMA gdesc[UR50], gdesc[UR6], tmem[UR31], tmem[UR60], idesc[UR61], !UPT ;  /* 0x00ff3c06320075ea */ /* 0x0005e2000f80001f */
[----:B------:R3:W-:Y:S01]  /*19f0*/  UTCHMMA gdesc[UR48], gdesc[UR28], tmem[UR30], tmem[UR56], idesc[UR57], UPT ;  /* 0x00ff381c300075ea */ /* 0x0007e2000b80001e */
[----:B------:R4:W-:Y:S01]  /*1a00*/  UTCHMMA gdesc[UR46], gdesc[UR26], tmem[UR19], tmem[UR58], idesc[UR59], UPT ;  /* 0x00ff3a1a2e0075ea */ /* 0x0009e2000b800013 */
[----:B------:R4:W-:Y:S01]  /*1a10*/  UTCHMMA gdesc[UR44], gdesc[UR24], tmem[UR18], tmem[UR38], idesc[UR39], UPT ;  /* 0x00ff26182c0075ea */ /* 0x0009e2000b800012 */
[----:B------:R4:W-:Y:S01]  /*1a20*/  UTCHMMA gdesc[UR42], gdesc[UR22], tmem[UR13], tmem[UR36], idesc[UR37], UPT ;  /* 0x00ff24162a0075ea */ /* 0x0009e2000b80000d */
[----:B------:R4:W-:Y:S01]  /*1a30*/  UTCHMMA gdesc[UR40], gdesc[UR20], tmem[UR12], tmem[UR34], idesc[UR35], UPT ;  /* 0x00ff2214280075ea */ /* 0x0009e2000b80000c */
[----:B------:R4:W-:Y:S01]  /*1a40*/  UTCBAR [UR17], URZ ;  /* 0x000000ff110073e9 */ /* 0x0009e200080000ff */
[----:B------:R-:W-:Y:S01]  /*1a50*/  @!UP1 UMOV UR8, UR9 ;  /* 0x0000000900089c82 */ /* 0x000fe20008000000 */
[----:B------:R-:W-:Y:S01]  /*1a60*/  @UP0 UMOV UR55, UR11 ;  /* 0x0000000b00370c82 */ /* 0x000fe20008000000 */
[----:B------:R4:W-:Y:S01]  /*1a70*/  UTCBAR [UR16], URZ ;  /* 0x000000ff100073e9 */ /* 0x0009e200080000ff */
[----:B------:R-:W-:Y:S01]  /*1a80*/  UISETP.LT.AND UP0, UPT, UR8, UR55, UPT ;  /* 0x000000370800728c */ /* 0x000fe2000bf01270 */
[----:B------:R-:W-:Y:S01]  /*1a90*/  HFMA2 R18, -RZ, RZ, 0, 0 ;  /* 0x00000000ff127431 */ /* 0x000fe200000001ff */
[----:B------:R-:W-:-:S02]  /*1aa0*/  MOV R15, RZ ;  /* 0x000000ff000f7202 */ /* 0x000fc40000000f00 */
[----:B------:R-:W-:-:S03]  /*1ab0*/  USEL UR55, UR8, UR55, UP0 ;  /* 0x0000003708377287 */ /* 0x000fc60008000000 */
[----:B------:R-:W-:Y:S01]  /*1ac0*/  UMOV UR8, URZ ;  /* 0x000000ff00087c82 */ /* 0x000fe20008000000 */
[----:B------:R-:W-:Y:S01]  /*1ad0*/  UISETP.GE.AND UP0, UPT, UR55, 0x2, UPT ;  /* 0x000000023700788c */ /* 0x000fe2000bf06270 */
[----:B--2---:R-:W-:Y:S01]  /*1ae0*/  UMOV UR6, 0x1 ;  /* 0x0000000100067882 */ /* 0x004fe20000000000 */
[----:B---3--:R-:W-:-:S07]  /*1af0*/  UIADD3 UR56, UPT, UPT, UR4, 0x20, URZ ;  /* 0x0000002004387890 */ /* 0x008fce000fffe0ff */
[----:B------:R-:W-:Y:S05]  /*1b00*/  BRA.U !UP0, `(.L_x_13) ;  /* 0x0000000d08e07547 */ /* 0x000fea000b800000 */
[----:B------:R-:W-:Y:S01]  /*1b10*/  IMAD.MOV.U32 R15, RZ, RZ, RZ ;  /* 0x000000ffff0f7224 */ /* 0x000fe200078e00ff */
[----:B------:R-:W-:Y:S01]  /*1b20*/  MOV R13, 0xf0 ;  /* 0x000000f0000d7802 */ /* 0x000fe20000000f00 */
[----:B------:R-:W-:Y:S01]  /*1b30*/  IMAD.MOV.U32 R18, RZ, RZ, RZ ;  /* 0x000000ffff127224 */ /* 0x000fe200078e00ff */
[----:B------:R-:W-:Y:S01]  /*1b40*/  MOV R11, 0xf8 ;  /* 0x000000f8000b7802 */ /* 0x000fe20000000f00 */
[----:B------:R-:W-:Y:S01]  /*1b50*/  IMAD.MOV.U32 R12, RZ, RZ, 0x160 ;  /* 0x00000160ff0c7424 */ /* 0x000fe200078e00ff */
[----:B------:R-:W-:Y:S01]  /*1b60*/  MOV R9, 0x80 ;  /* 0x0000008000097802 */ /* 0x000fe20000000f00 */
[----:B------:R-:W-:Y:S01]  /*1b70*/  IMAD.MOV.U32 R10, RZ, RZ, 0x160 ;  /* 0x00000160ff0a7424 */ /* 0x000fe200078e00ff */
[----:B------:R-:W-:Y:S01]  /*1b80*/  MOV R7, 0x80 ;  /* 0x0000008000077802 */ /* 0x000fe20000000f00 */
[----:B------:R-:W-:Y:S01]  /*1b90*/  IMAD.MOV.U32 R8, RZ, RZ, 0x80 ;  /* 0x00000080ff087424 */ /* 0x000fe200078e00ff */
[----:B------:R-:W-:Y:S01]  /*1ba0*/  MOV R5, 0x80 ;  /* 0x0000008000057802 */ /* 0x000fe20000000f00 */
[----:B------:R-:W-:Y:S01]  /*1bb0*/  IMAD.MOV.U32 R6, RZ, RZ, 0x80 ;  /* 0x00000080ff067424 */ /* 0x000fe200078e00ff */
[----:B-1----:R-:W-:Y:S01]  /*1bc0*/  MOV R4, 0x80 ;  /* 0x0000008000047802 */ /* 0x002fe20000000f00 */
[----:B------:R-:W-:Y:S01]  /*1bd0*/  UIADD3 UR55, UPT, UPT, -UR55, URZ, URZ ;  /* 0x000000ff37377290 */ /* 0x000fe2000fffe1ff */
[----:B------:R-:W-:Y:S01]  /*1be0*/  UMOV UR6, 0x1 ;  /* 0x0000000100067882 */ /* 0x000fe20000000000 */
[----:B------:R-:W-:Y:S01]  /*1bf0*/  UMOV UR8, URZ ;  /* 0x000000ff00087c82 */ /* 0x000fe20008000000 */
[----:B----4-:R-:W-:Y:S01]  /*1c00*/  UIADD3 UR58, UPT, UPT, UR4, 0x70, URZ ;  /* 0x00000070043a7890 */ /* 0x010fe2000fffe0ff */
        /* <DEDUP_REMOVED lines=18> */
[----:B------:R-:W-:-:S05]  /*1d30*/  UMOV UR61, 0x8200490 ;  /* 0x08200490003d7882 */ /* 0x000fca0000000000 */
.L_x_20:
[----:B------:R-:W-:Y:S01]  /*1d40*/  ULEA UR52, UR6, UR56, 0x3 ;  /* 0x0000003806347291 */ /* 0x000fe2000f8e18ff */
[----:B-1----:R-:W-:Y:S01]  /*1d50*/  SHF.L.U32 R17, R15, 0x1f, RZ ;  /* 0x0000001f0f117819 */ /* 0x002fe200000006ff */
[----:B------:R-:W-:Y:S07]  /*1d60*/  UISETP.NE.U32.AND UP0, UPT, UR8, URZ, UPT ;  /* 0x000000ff0800728c */ /* 0x000fee000bf05070 */
[----:B------:R-:W1:Y:S02]  /*1d70*/  SYNCS.PHASECHK.TRANS64.TRYWAIT P0, [UR52], R17 ;  /* 0x00000011ff0075a7 */ /* 0x000e640008001134 */
[----:B-1-3--:R-:W-:Y:S05]  /*1d80*/  @!P0 BRA `(.L_x_14) ;  /* 0x000000cc00d48947 */ /* 0x00afea0003800000 */
.L_x_76:
[----:B------:R-:W-:Y:S01]  /*1d90*/  SHF.L.U32 R16, R18, 0x1f, RZ ;  /* 0x0000001f12107819 */ /* 0x000fe200000006ff */
[----:B------:R-:W-:Y:S03]  /*1da0*/  UIMAD UR5, UR6, 0x6000, UR4 ;  /* 0x00006000060578a4 */ /* 0x000fe6000f8e0204 */
[----:B------:R-:W2:Y:S01]  /*1db0*/  SYNCS.PHASECHK.TRANS64.TRYWAIT P0, [UR4+0x80], R16 ;  /* 0x00008010ff0075a7 */ /* 0x000ea20008001104 */
[----:B------:R-:W-:Y:S04]  /*1dc0*/  UIADD3 UR5, UPT, UPT, UR5, 0x18c00, URZ ;  /* 0x00018c0005057890 */ /* 0x000fe8000fffe0ff */
[----:B------:R-:W-:Y:S01]  /*1dd0*/  USHF.R.U32.HI UR5, URZ, 0x4, UR5 ;  /* 0x00000004ff057899 */ /* 0x000fe20008011605 */
[----:B--2---:R-:W-:Y:S11]  /*1de0*/  @!P0 BRA `(.L_x_15) ;  /* 0x000000cc00d88947 */ /* 0x004ff60003800000 */
.L_x_78:
[----:B-1----:R-:W-:Y:S01]  /*1df0*/  IMAD.MOV.U32 R14, RZ, RZ, 0x40 ;  /* 0x00000040ff0e7424 */ /* 0x002fe200078e00ff */
[----:B------:R-:W-:Y:S01]  /*1e00*/  UMOV UR10, 0x0 ;  /* 0x00000000000a7882 */ /* 0x000fe20000000000 */
[----:B------:R-:W-:Y:S01]  /*1e10*/  UMOV UR11, 0x8190490 ;  /* 0x08190490000b7882 */ /* 0x000fe20000000000 */
[----:B------:R-:W-:Y:S01]  /*1e20*/  UMOV UR17, 0x80004020 ;  /* 0x8000402000117882 */ /* 0x000fe20000000000 */
[----:B------:R-:W-:Y:S01]  /*1e30*/  UMOV UR39, 0x80004020 ;  /* 0x8000402000277882 */ /* 0x000fe20000000000 */
[----:B------:R-:W-:Y:S01]  /*1e40*/  R2UR UR8, R14 ;  /* 0x000000000e0872ca */ /* 0x000fe200000e0000 */
[----:B------:R-:W-:Y:S01]  /*1e50*/  IMAD.MOV.U32 R14, RZ, RZ, 0x100 ;  /* 0x00000100ff0e7424 */ /* 0x000fe200078e00ff */
[----:B------:R-:W-:Y:S01]  /*1e60*/  ULOP3.LUT UR5, UR5, 0x3fc0, URZ, 0xc0, !UPT ;  /* 0x00003fc005057892 */ /* 0x000fe2000f8ec0ff */
[----:B------:R-:W-:Y:S01]  /*1e70*/  UMOV UR12, 0x0 ;  /* 0x00000000000c7882 */ /* 0x000fe20000000000 */
[----:B------:R-:W-:Y:S02]  /*1e80*/  UMOV UR13, 0x8190490 ;  /* 0x08190490000d7882 */ /* 0x000fe40000000000 */
[----:B------:R-:W-:Y:S01]  /*1e90*/  R2UR UR7, R14 ;  /* 0x000000000e0772ca */ /* 0x000fe200000e0000 */
[----:B------:R-:W-:Y:S01]  /*1ea0*/  IMAD.MOV.U32 R14, RZ, RZ, 0x48 ;  /* 0x00000048ff0e7424 */ /* 0x000fe200078e00ff */
[----:B------:R-:W-:Y:S01]  /*1eb0*/  ULOP3.LUT UR16, UR5, 0x2000000, URZ, 0xfc, !UPT ;  /* 0x0200000005107892 */ /* 0x000fe2000f8efcff */
[----:B------:R-:W-:Y:S01]  /*1ec0*/  UMOV UR37, 0x80004020 ;  /* 0x8000402000257882 */ /* 0x000fe20000000000 */
[----:B------:R-:W-:Y:S02]  /*1ed0*/  UMOV UR35, 0x80004020 ;  /* 0x8000402000237882 */ /* 0x000fe40000000000 */
[----:B------:R-:W-:Y:S01]  /*1ee0*/  R2UR UR5, R14 ;  /* 0x000000000e0572ca */ /* 0x000fe200000e0000 */
[----:B------:R-:W-:Y:S01]  /*1ef0*/  IMAD.MOV.U32 R14, RZ, RZ, 0x100 ;  /* 0x00000100ff0e7424 */ /* 0x000fe200078e00ff */
[----:B------:R-:W-:Y:S02]  /*1f00*/  UIADD3 UR38, UPT, UPT, UR16, 0x40, URZ ;  /* 0x0000004010267890 */ /* 0x000fe4000fffe0ff */
[----:B------:R-:W-:Y:S02]  /*1f10*/  UIADD3 UR36, UPT, UPT, UR16, 0x80, URZ ;  /* 0x0000008010247890 */ /* 0x000fe4000fffe0ff */
[----:B------:R-:W-:Y:S01]  /*1f20*/  R2UR UR9, R14 ;  /* 0x000000000e0972ca */ /* 0x000fe200000e0000 */
[----:B------:R-:W-:Y:S01]  /*1f30*/  UTCHMMA tmem[UR8], gdesc[UR16], tmem[UR7], tmem[UR10], idesc[UR11], UP0 ;  /* 0x00ff0a10080079ea */ /* 0x000fe20008000007 */
[----:B------:R-:W-:Y:S01]  /*1f40*/  IMAD.MOV.U32 R14, RZ, RZ, 0x50 ;  /* 0x00000050ff0e7424 */ /* 0x000fe200078e00ff */
[----:B------:R-:W-:Y:S02]  /*1f50*/  UIADD3 UR34, UPT, UPT, UR16, 0xc0, URZ ;  /* 0x000000c010227890 */ /* 0x000fe4000fffe0ff */
[----:B------:R-:W-:Y:S02]  /*1f60*/  UIADD3 UR32, UPT, UPT, UR16, 0x100, URZ ;  /* 0x0000010010207890 */ /* 0x000fe4000fffe0ff */
[----:B------:R-:W-:Y:S01]  /*1f70*/  UIADD3 UR30, UPT, UPT, UR16, 0x140, URZ ;  /* 0x00000140101e7890 */ /* 0x000fe2000fffe0ff */
[----:B------:R-:W-:Y:S01]  /*1f80*/  UMOV UR33, 0x80004020 ;  /* 0x8000402000217882 */ /* 0x000fe20000000000 */
[----:B------:R-:W-:Y:S04]  /*1f90*/  UMOV UR31, 0x80004020 ;  /* 0x80004020001f7882 */ /* 0x000fe80000000000 */
[----:B------:R1:W-:Y:S02]  /*1fa0*/  UTCHMMA tmem[UR5], gdesc[UR38], tmem[UR9], tmem[UR10], idesc[UR11], UPT ;  /* 0x00ff0a26050079ea */ /* 0x0003e4000b800009 */
[----:B-1----:R-:W-:Y:S01]  /*1fb0*/  R2UR UR10, R14 ;  /* 0x000000000e0a72ca */ /* 0x002fe200000e0000 */
[----:B------:R-:W-:Y:S05]  /*1fc0*/  IMAD.MOV.U32 R14, RZ, RZ, 0x100 ;  /* 0x00000100ff0e7424 */ /* 0x000fea00078e00ff */
[----:B------:R-:W-:Y:S01]  /*1fd0*/  R2UR UR7, R14 ;  /* 0x000000000e0772ca */ /* 0x000fe200000e0000 */
[----:B------:R-:W-:Y:S05]  /*1fe0*/  IMAD.MOV.U32 R14, RZ, RZ, 0x58 ;  /* 0x00000058ff0e7424 */ /* 0x000fea00078e00ff */
[----:B------:R-:W-:Y:S01]  /*1ff0*/  R2UR UR8, R14 ;  /* 0x000000000e0872ca */ /* 0x000fe200000e0000 */
[----:B------:R-:W-:Y:S05]  /*2000*/  IMAD.MOV.U32 R14, RZ, RZ, 0x100 ;  /* 0x00000100ff0e7424 */ /* 0x000fea00078e00ff */
[----:B------:R-:W-:Y:S01]  /*2010*/  R2UR UR5, R14 ;  /* 0x000000000e0572ca */ /* 0x000fe200000e0000 */
[----:B------:R1:W-:Y:S01]  /*2020*/  UTCHMMA tmem[UR10], gdesc[UR36], tmem[UR7], tmem[UR12], idesc[UR13], UPT ;  /* 0x00ff0c240a0079ea */ /* 0x0003e2000b800007 */
[----:B------:R-:W-:Y:S05]  /*2030*/  IMAD.MOV.U32 R14, RZ, RZ, 0x60 ;  /* 0x00000060ff0e7424 */ /* 0x000fea00078e00ff */
[----:B------:R-:W-:Y:S01]  /*2040*/  R2UR UR9, R14 ;  /* 0x000000000e0972ca */ /* 0x000fe200000e0000 */
[----:B------:R-:W-:Y:S05]  /*2050*/  IMAD.MOV.U32 R14, RZ, RZ, 0x100 ;  /* 0x00000100ff0e7424 */ /* 0x000fea00078e00ff */
[----:B------:R2:W-:Y:S01]  /*2060*/  UTCHMMA tmem[UR8], gdesc[UR34], tmem[UR5], tmem[UR12], idesc[UR13], UPT ;  /* 0x00ff0c22080079ea */ /* 0x0005e2000b800005 */
[----:B-1----:R-:W-:Y:S01]  /*2070*/  R2UR UR7, R14 ;  /* 0x000000000e0772ca */ /* 0x002fe200000e0000 */
[----:B------:R-:W-:Y:S05]  /*2080*/  IMAD.MOV.U32 R14, RZ, RZ, 0x68 ;  /* 0x00000068ff0e7424 */ /* 0x000fea00078e00ff */
[----:B------:R-:W-:Y:S01]  /*2090*/  R2UR UR10, R14 ;  /* 0x000000000e0a72ca */ /* 0x000fe200000e0000 */
[----:B------:R-:W-:Y:S05]  /*20a0*/  IMAD.MOV.U32 R14, RZ, RZ, 0x100 ;  /* 0x00000100ff0e7424 */ /* 0x000fea00078e00ff */
[----:B--2---:R-:W-:Y:S01]  /*20b0*/  R2UR UR5, R14 ;  /* 0x000000000e0572ca */ /* 0x004fe200000e0000 */
[----:B------:R1:W-:Y:S11]  /*20c0*/  UTCHMMA tmem[UR9], gdesc[UR32], tmem[UR7], tmem[UR12], idesc[UR13], UPT ;  /* 0x00ff0c20090079ea */ /* 0x0003f6000b800007 */
[----:B------:R-:W-:Y:S01]  /*20d0*/  @!UPT UIADD3 URZ, UPT, UPT, URZ, URZ, URZ ;  /* 0x000000fffffff290 */ /* 0x000fe2000fffe0ff */
[----:B------:R1:W-:Y:S01]  /*20e0*/  UTCHMMA tmem[UR10], gdesc[UR30], tmem[UR5], tmem[UR12], idesc[UR13], UPT ;  /* 0x00ff0c1e0a0079ea */ /* 0x0003e2000b800005 */
[----:B------:R-:W2:Y:S02]  /*20f0*/  SYNCS.PHASECHK.TRANS64.TRYWAIT P0, [UR4+0x90], R16 ;  /* 0x00009010ff0075a7 */ /* 0x000ea40008001104 */
[----:B-12---:R-:W-:Y:S05]  /*2100*/  @!P0 BRA `(.L_x_16) ;  /* 0x000000cc002c8947 */ /* 0x006fea0003800000 */
.L_x_80:
[----:B------:R-:W-:Y:S01]  /*2110*/  UIADD3 UR6, UPT, UPT, UR6, 0x1, URZ ;  /* 0x0000000106067890 */ /* 0x000fe2000fffe0ff */
[----:B------:R-:W-:Y:S01]  /*2120*/  IMAD.MOV.U32 R14, RZ, RZ, 0x70 ;  /* 0x00000070ff0e7424 */ /* 0x000fe200078e00ff */
[----:B------:R-:W-:Y:S02]  /*2130*/  UIADD3 UR28, UPT, UPT, UR16, 0x180, URZ ;  /* 0x00000180101c7890 */ /* 0x000fe4000fffe0ff */
[----:B------:R-:W-:Y:S02]  /*2140*/  UISETP.NE.AND UP1, UPT, UR6, 0x5, UPT ;  /* 0x000000050600788c */ /* 0x000fe4000bf25270 */
[----:B------:R-:W-:Y:S01]  /*2150*/  R2UR UR7, R14 ;  /* 0x000000000e0772ca */ /* 0x000fe200000e0000 */
[----:B------:R-:W-:Y:S01]  /*2160*/  IMAD.MOV.U32 R14, RZ, RZ, 0x100 ;  /* 0x00000100ff0e7424 */ /* 0x000fe200078e00ff */
[----:B------:R-:W-:Y:S01]  /*2170*/  UMOV UR10, 0x0 ;  /* 0x00000000000a7882 */ /* 0x000fe20000000000 */
[----:B------:R-:W-:Y:S01]  /*2180*/  UMOV UR11, 0x8190490 ;  /* 0x08190490000b7882 */ /* 0x000fe20000000000 */
[----:B------:R-:W-:Y:S01]  /*2190*/  UMOV UR29, 0x80004020 ;  /* 0x80004020001d7882 */ /* 0x000fe20000000000 */
[----:B------:R-:W-:Y:S01]  /*21a0*/  USEL UR5, URZ, 0x1, UP1 ;  /* 0x00000001ff057887 */ /* 0x000fe20008800000 */
[----:B------:R-:W-:Y:S01]  /*21b0*/  R2UR UR8, R14 ;  /* 0x000000000e0872ca */ /* 0x000fe200000e0000 */
[----:B------:R-:W-:Y:S01]  /*21c0*/  IMAD.MOV.U32 R14, RZ, RZ, 0x78 ;  /* 0x00000078ff0e7424 */ /* 0x000fe200078e00ff */
[----:B------:R-:W-:Y:S02]  /*21d0*/  USEL UR6, UR6, URZ, UP1 ;  /* 0x000000ff06067287 */ /* 0x000fe40008800000 */
[----:B------:R-:W-:Y:S01]  /*21e0*/  UIADD3 UR26, UPT, UPT, UR16, 0x1c0, URZ ;  /* 0x000001c0101a7890 */ /* 0x000fe2000fffe0ff */
[----:B------:R-:W-:Y:S01]  /*21f0*/  LOP3.LUT R15, R15, UR5, RZ, 0x3c, !PT ;  /* 0x000000050f0f7c12 */ /* 0x000fe2000f8e3cff */
[----:B------:R-:W-:Y:S01]  /*2200*/  UMOV UR12, 0x0 ;  /* 0x00000000000c7882 */ /* 0x000fe20000000000 */
[----:B------:R-:W-:Y:S01]  /*2210*/  R2UR UR9, R14 ;  /* 0x000000000e0972ca */ /* 0x000fe200000e0000 */
[----:B------:R-:W-:Y:S01]  /*2220*/  IMAD.MOV.U32 R14, RZ, RZ, 0x100 ;  /* 0x00000100ff0e7424 */ /* 0x000fe200078e00ff */
[----:B------:R-:W-:Y:S01]  /*2230*/  UMOV UR13, 0x8190490 ;  /* 0x08190490000d7882 */ /* 0x000fe20000000000 */
[----:B-1----:R-:W-:Y:S01]  /*2240*/  IMAD.U32 R21, R15, -0x80000000, RZ ;  /* 0x800000000f157824 */ /* 0x002fe200078e00ff */
[----:B------:R-:W-:Y:S02]  /*2250*/  UMOV UR27, 0x80004020 ;  /* 0x80004020001b7882 */ /* 0x000fe40000000000 */
[----:B------:R1:W-:Y:S02]  /*2260*/  UTCHMMA tmem[UR7], gdesc[UR28], tmem[UR8], tmem[UR10], idesc[UR11], UPT ;  /* 0x00ff0a1c070079ea */ /* 0x0003e4000b800008 */
[----:B-1----:R-:W-:Y:S01]  /*2270*/  R2UR UR10, R14 ;  /* 0x000000000e0a72ca */ /* 0x002fe200000e0000 */
[----:B------:R-:W-:Y:S11]  /*2280*/  ULEA UR7, UR6, UR56, 0x3 ;  /* 0x0000003806077291 */ /* 0x000ff6000f8e18ff */
[----:B------:R-:W-:Y:S01]  /*2290*/  @!UPT UIADD3 URZ, UPT, UPT, URZ, URZ, URZ ;  /* 0x000000fffffff290 */ /* 0x000fe2000fffe0ff */
[----:B------:R1:W-:Y:S01]  /*22a0*/  UTCHMMA tmem[UR9], gdesc[UR26], tmem[UR10], tmem[UR12], idesc[UR13], UPT ;  /* 0x00ff0c1a090079ea */ /* 0x0003e2000b80000a */
[----:B------:R-:W2:Y:S02]  /*22b0*/  SYNCS.PHASECHK.TRANS64.TRYWAIT P0, [UR7], R21 ;  /* 0x00000015ff0075a7 */ /* 0x000ea40008001107 */
[----:B-12---:R-:W-:Y:S05]  /*22c0*/  @!P0 BRA `(.L_x_17) ;  /* 0x000000c800d88947 */ /* 0x006fea0003800000 */
.L_x_82:
[----:B------:R-:W-:Y:S01]  /*22d0*/  UIMAD UR5, UR6, 0x6000, UR4 ;  /* 0x00006000060578a4 */ /* 0x000fe2000f8e0204 */
[----:B-1----:R-:W-:Y:S01]  /*22e0*/  IMAD.MOV.U32 R14, RZ, RZ, RZ ;  /* 0x000000ffff0e7224 */ /* 0x002fe200078e00ff */
[----:B------:R-:W-:Y:S01]  /*22f0*/  UIADD3 UR10, UPT, UPT, UR50, -0x600, URZ ;  /* 0xfffffa00320a7890 */ /* 0x000fe2000fffe0ff */
[----:B------:R-:W-:Y:S01]  /*2300*/  MOV.SPILL R20, UR17 ;  /* 0x0000001100147c02 */ /* 0x000fe20009000f00 */
[----:B------:R-:W-:Y:S01]  /*2310*/  UIADD3 UR5, UPT, UPT, UR5, 0x18c00, URZ ;  /* 0x00018c0005057890 */ /* 0x000fe2000fffe0ff */
[----:B------:R-:W-:Y:S01]  /*2320*/  MOV.SPILL R17, UR16 ;  /* 0x0000001000117c02 */ /* 0x000fe20009000f00 */
[----:B------:R-:W-:Y:S01]  /*2330*/  UIADD3 UR12, UPT, UPT, UR48, -0x600, URZ ;  /* 0xfffffa00300c7890 */ /* 0x000fe2000fffe0ff */
[C---:B------:R-:W-:Y:S01]  /*2340*/  R2UR UR18, R14.reuse ;  /* 0x000000000e1272ca */ /* 0x040fe200000e0000 */
[----:B------:R-:W-:Y:S01]  /*2350*/  USHF.R.U32.HI UR5, URZ, 0x4, UR5 ;  /* 0x00000004ff057899 */ /* 0x000fe20008011605 */
[C---:B------:R-:W-:Y:S01]  /*2360*/  R2UR UR53, R14.reuse ;  /* 0x000000000e3572ca */ /* 0x040fe200000e0000 */
[----:B------:R-:W-:Y:S01]  /*2370*/  UIADD3 UR8, UPT, UPT, UR46, -0x600, URZ ;  /* 0xfffffa002e087890 */ /* 0x000fe2000fffe0ff */
[C---:B------:R-:W-:Y:S01]  /*2380*/  R2UR UR54, R14.reuse ;  /* 0x000000000e3672ca */ /* 0x040fe200000e0000 */
[----:B------:R-:W-:Y:S01]  /*2390*/  ULOP3.LUT UR5, UR5, 0x3fc0, URZ, 0xc0, !UPT ;  /* 0x00003fc005057892 */ /* 0x000fe2000f8ec0ff */
[----:B------:R-:W-:Y:S01]  /*23a0*/  UMOV UR16, 0x0 ;  /* 0x0000000000107882 */ /* 0x000fe20000000000 */
[----:B------:R-:W-:Y:S02]  /*23b0*/  UMOV UR17, 0x8200490 ;  /* 0x0820049000117882 */ /* 0x000fe40000000000 */
[----:B------:R-:W-:Y:S01]  /*23c0*/  ULOP3.LUT UR14, UR5, 0x10000, URZ, 0xfc, !UPT ;  /* 0x00010000050e7892 */ /* 0x000fe2000f8efcff */
[----:B------:R-:W-:Y:S02]  /*23d0*/  UMOV UR11, UR51 ;  /* 0x00000033000b7c82 */ /* 0x000fe40008000000 */
[----:B------:R-:W-:Y:S01]  /*23e0*/  R2UR UR5, R14 ;  /* 0x000000000e0572ca */ /* 0x000fe200000e0000 */
[----:B------:R-:W-:Y:S02]  /*23f0*/  UIADD3 UR24, UPT, UPT, UR14, 0x2, URZ ;  /* 0x000000020e187890 */ /* 0x000fe4000fffe0ff */
[----:B------:R-:W-:Y:S02]  /*2400*/  UIADD3 UR22, UPT, UPT, UR14, 0x200, URZ ;  /* 0x000002000e167890 */ /* 0x000fe4000fffe0ff */
[----:B------:R-:W-:Y:S01]  /*2410*/  UIADD3 UR20, UPT, UPT, UR14, 0x202, URZ ;  /* 0x000002020e147890 */ /* 0x000fe2000fffe0ff */
[----:B------:R-:W-:Y:S01]  /*2420*/  UMOV UR15, 0x80004020 ;  /* 0x80004020000f7882 */ /* 0x000fe20000000000 */
[----:B------:R-:W-:Y:S01]  /*2430*/  UMOV UR13, UR49 ;  /* 0x00000031000d7c82 */ /* 0x000fe20008000000 */
[----:B------:R1:W-:Y:S01]  /*2440*/  UTCHMMA gdesc[UR10], gdesc[UR14], tmem[UR18], tmem[UR16], idesc[UR17], !UPT ;  /* 0x00ff100e0a0075ea */ /* 0x0003e2000f800012 */
[----:B------:R-:W-:Y:S01]  /*2450*/  UMOV UR25, 0x80004020 ;  /* 0x8000402000197882 */ /* 0x000fe20000000000 */
[----:B------:R-:W-:Y:S01]  /*2460*/  UMOV UR9, UR47 ;  /* 0x0000002f00097c82 */ /* 0x000fe20008000000 */
[----:B------:R-:W-:Y:S02]  /*2470*/  UMOV UR23, 0x80004020 ;  /* 0x8000402000177882 */ /* 0x000fe40000000000 */
[----:B------:R2:W-:Y:S01]  /*2480*/  UTCHMMA gdesc[UR12], gdesc[UR24], tmem[UR5], tmem[UR16], idesc[UR17], UPT ;  /* 0x00ff10180c0075ea */ /* 0x0005e2000b800005 */
[----:B------:R3:W-:Y:S01]  /*2490*/  UTCHMMA gdesc[UR8], gdesc[UR22], tmem[UR53], tmem[UR16], idesc[UR17], UPT ;  /* 0x00ff1016080075ea */ /* 0x0007e2000b800035 */
[----:B------:R-:W-:Y:S01]  /*24a0*/  UMOV UR21, 0x80004020 ;  /* 0x8000402000157882 */ /* 0x000fe20000000000 */
[----:B------:R-:W-:Y:S01]  /*24b0*/  UMOV UR19, UR43 ;  /* 0x0000002b00137c82 */ /* 0x000fe20008000000 */
[----:B-1----:R-:W-:Y:S01]  /*24c0*/  UIADD3 UR10, UPT, UPT, UR44, -0x600, URZ ;  /* 0xfffffa002c0a7890 */ /* 0x002fe2000fffe0ff */
[----:B------:R-:W-:Y:S01]  /*24d0*/  UMOV UR11, UR45 ;  /* 0x0000002d000b7c82 */ /* 0x000fe20008000000 */
[----:B------:R-:W-:Y:S02]  /*24e0*/  UIADD3 UR18, UPT, UPT, UR42, -0x600, URZ ;  /* 0xfffffa002a127890 */ /* 0x000fe4000fffe0ff */
[----:B--2---:R-:W-:Y:S01]  /*24f0*/  UIADD3 UR12, UPT, UPT, UR14, 0x400, URZ ;  /* 0x000004000e0c7890 */ /* 0x004fe2000fffe0ff */
[----:B------:R-:W-:Y:S01]  /*2500*/  UMOV UR13, 0x80004020 ;  /* 0x80004020000d7882 */ /* 0x000fe20000000000 */
[----:B---3--:R-:W-:Y:S03]  /*2510*/  UIADD3 UR8, UPT, UPT, UR14, 0x402, URZ ;  /* 0x000004020e087890 */ /* 0x008fe6000fffe0ff */
[----:B------:R1:W-:Y:S01]  /*2520*/  UTCHMMA gdesc[UR10], gdesc[UR20], tmem[UR54], tmem[UR16], idesc[UR17], UPT ;  /* 0x00ff10140a0075ea */ /* 0x0003e2000b800036 */
[----:B------:R-:W-:Y:S03]  /*2530*/  UMOV UR9, 0x80004020 ;  /* 0x8000402000097882 */ /* 0x000fe60000000000 */
[----:B------:R2:W-:Y:S01]  /*2540*/  UTCHMMA gdesc[UR18], gdesc[UR12], tmem[UR5], tmem[UR16], idesc[UR17], UPT ;  /* 0x00ff100c120075ea */ /* 0x0005e2000b800005 */
[----:B-1----:R-:W-:Y:S01]  /*2550*/  UIADD3 UR10, UPT, UPT, UR40, -0x600, URZ ;  /* 0xfffffa00280a7890 */ /* 0x002fe2000fffe0ff */
[----:B------:R-:W-:Y:S01]  /*2560*/  UMOV UR11, UR41 ;  /* 0x00000029000b7c82 */ /* 0x000fe20008000000 */
[----:B--2---:R-:W-:Y:S01]  /*2570*/  UMOV UR18, 0x0 ;  /* 0x0000000000127882 */ /* 0x004fe20000000000 */
[----:B------:R-:W-:Y:S01]  /*2580*/  UMOV UR19, 0x8200490 ;  /* 0x0820049000137882 */ /* 0x000fe20000000000 */
[----:B------:R-:W-:Y:S05]  /*2590*/  R2UR.FILL UR17, R20 ;  /* 0x00000000141172ca */ /* 0x000fea00004e0000 */
[----:B------:R1:W-:Y:S01]  /*25a0*/  UTCHMMA gdesc[UR10], gdesc[UR8], tmem[UR53], tmem[UR18], idesc[UR19], UPT ;  /* 0x00ff12080a0075ea */ /* 0x0003e2000b800035 */
[----:B------:R1:W-:Y:S01]  /*25b0*/  UTCBAR [UR58], URZ ;  /* 0x000000ff3a0073e9 */ /* 0x0003e200080000ff */
[----:B------:R-:W2:Y:S01]  /*25c0*/  SYNCS.PHASECHK.TRANS64.TRYWAIT P0, [UR4+0x88], R16 ;  /* 0x00008810ff0075a7 */ /* 0x000ea20008001104 */
[----:B------:R-:W-:Y:S01]  /*25d0*/  R2UR.FILL UR16, R17 ;  /* 0x00000000111072ca */ /* 0x000fe200004e0000 */
[----:B------:R-:W-:Y:S03]  /*25e0*/  @!UPT UIADD3 URZ, UPT, UPT, URZ, URZ, URZ ;  /* 0x000000fffffff290 */ /* 0x000fe6000fffe0ff */
[----:B-12---:R-:W-:Y:S11]  /*25f0*/  @!P0 BRA `(.L_x_18) ;  /* 0x000000c800288947 */ /* 0x006ff60003800000 */
.L_x_84:
[----:B------:R-:W-:Y:S01]  /*2600*/  IMAD.MOV.U32 R14, RZ, RZ, 0xc0 ;  /* 0x000000c0ff0e7424 */ /* 0x000fe200078e00ff */
[----:B------:R-:W-:Y:S01]  /*2610*/  UMOV UR10, 0x0 ;  /* 0x00000000000a7882 */ /* 0x000fe20000000000 */
[----:B------:R-:W-:Y:S03]  /*2620*/  UMOV UR11, 0x8190490 ;  /* 0x08190490000b7882 */ /* 0x000fe60000000000 */
[----:B------:R-:W-:Y:S01]  /*2630*/  R2UR UR18, R14 ;  /* 0x000000000e1272ca */ /* 0x000fe200000e0000 */
[----:B------:R-:W-:Y:S05]  /*2640*/  IMAD.MOV.U32 R14, RZ, RZ, 0x160 ;  /* 0x00000160ff0e7424 */ /* 0x000fea00078e00ff */
[----:B------:R-:W-:Y:S01]  /*2650*/  R2UR UR53, R14 ;  /* 0x000000000e3572ca */ /* 0x000fe200000e0000 */
[----:B------:R-:W-:Y:S11]  /*2660*/  IMAD.MOV.U32 R14, RZ, RZ, 0xc8 ;  /* 0x000000c8ff0e7424 */ /* 0x000ff600078e00ff */
[----:B------:R-:W-:Y:S01]  /*2670*/  @!UPT UIADD3 URZ, UPT, UPT, URZ, URZ, URZ ;  /* 0x000000fffffff290 */ /* 0x000fe2000fffe0ff */
[----:B------:R2:W-:Y:S02]  /*2680*/  UTCHMMA tmem[UR18], gdesc[UR16], tmem[UR53], tmem[UR10], idesc[UR11], UP0 ;  /* 0x00ff0a10120079ea */ /* 0x0005e40008000035 */
[----:B--2---:R-:W-:Y:S01]  /*2690*/  R2UR UR11, R14 ;  /* 0x000000000e0b72ca */ /* 0x004fe200000e0000 */
[----:B------:R-:W-:Y:S01]  /*26a0*/  IMAD.MOV.U32 R14, RZ, RZ, 0x160 ;  /* 0x00000160ff0e7424 */ /* 0x000fe200078e00ff */
[----:B------:R-:W-:Y:S01]  /*26b0*/  UMOV UR16, 0x0 ;  /* 0x0000000000107882 */ /* 0x000fe20000000000 */
[----:B------:R-:W-:Y:S03]  /*26c0*/  UMOV UR17, 0x8190490 ;  /* 0x0819049000117882 */ /* 0x000fe60000000000 */
[----:B------:R-:W-:Y:S01]  /*26d0*/  R2UR UR19, R14 ;  /* 0x000000000e1372ca */ /* 0x000fe200000e0000 */
[----:B------:R-:W-:Y:S05]  /*26e0*/  IMAD.MOV.U32 R14, RZ, RZ, 0xd0 ;  /* 0x000000d0ff0e7424 */ /* 0x000fea00078e00ff */
[----:B------:R-:W-:Y:S01]  /*26f0*/  R2UR UR5, R14 ;  /* 0x000000000e0572ca */ /* 0x000fe200000e0000 */
[----:B------:R-:W-:Y:S05]  /*2700*/  IMAD.MOV.U32 R14, RZ, RZ, 0x160 ;  /* 0x00000160ff0e7424 */ /* 0x000fea00078e00ff */
[----:B------:R-:W-:Y:S01]  /*2710*/  R2UR UR10, R14 ;  /* 0x000000000e0a72ca */ /* 0x000fe200000e0000 */
[----:B------:R2:W-:Y:S01]  /*2720*/  UTCHMMA tmem[UR11], gdesc[UR38], tmem[UR19], tmem[UR16], idesc[UR17], UPT ;  /* 0x00ff10260b0079ea */ /* 0x0005e2000b800013 */
[----:B------:R-:W-:Y:S11]  /*2730*/  IMAD.MOV.U32 R14, RZ, RZ, 0xd8 ;  /* 0x000000d8ff0e7424 */ /* 0x000ff600078e00ff */
[----:B------:R3:W-:Y:S01]  /*2740*/  UTCHMMA tmem[UR5], gdesc[UR36], tmem[UR10], tmem[UR16], idesc[UR17], UPT ;  /* 0x00ff1024050079ea */ /* 0x0007e2000b80000a */
[----:B--2---:R-:W-:Y:S01]  /*2750*/  UMOV UR38, 0x0 ;  /* 0x0000000000267882 */ /* 0x004fe20000000000 */
[----:B------:R-:W-:Y:S01]  /*2760*/  UMOV UR39, 0x8190490 ;  /* 0x0819049000277882 */ /* 0x000fe20000000000 */
[----:B---3--:R-:W-:Y:S01]  /*2770*/  R2UR UR17, R14 ;  /* 0x000000000e1172ca */ /* 0x008fe200000e0000 */
[----:B------:R-:W-:Y:S05]  /*2780*/  IMAD.MOV.U32 R14, RZ, RZ, 0x160 ;  /* 0x00000160ff0e7424 */ /* 0x000fea00078e00ff */
[----:B------:R-:W-:Y:S01]  /*2790*/  R2UR UR18, R14 ;  /* 0x000000000e1272ca */ /* 0x000fe200000e0000 */
[----:B------:R-:W-:Y:S05]  /*27a0*/  IMAD.MOV.U32 R14, RZ, RZ, 0xe0 ;  /* 0x000000e0ff0e7424 */ /* 0x000fea00078e00ff */
[----:B------:R-:W-:Y:S01]  /*27b0*/  R2UR UR11, R14 ;  /* 0x000000000e0b72ca */ /* 0x000fe200000e0000 */
[----:B------:R-:W-:Y:S05]  /*27c0*/  IMAD.MOV.U32 R14, RZ, RZ, 0x160 ;  /* 0x00000160ff0e7424 */ /* 0x000fea00078e00ff */
[----:B------:R-:W-:Y:S01]  /*27d0*/  R2UR UR16, R14 ;  /* 0x000000000e1072ca */ /* 0x000fe200000e0000 */
[----:B------:R-:W-:Y:S01]  /*27e0*/  IMAD.MOV.U32 R14, RZ, RZ, 0xe8 ;  /* 0x000000e8ff0e7424 */ /* 0x000fe200078e00ff */
[----:B------:R2:W-:Y:S04]  /*27f0*/  UTCHMMA tmem[UR17], gdesc[UR34], tmem[UR18], tmem[UR38], idesc[UR39], UPT ;  /* 0x00ff2622110079ea */ /* 0x0005e8000b800012 */
[----:B------:R-:W-:Y:S01]  /*2800*/  R2UR UR5, R14 ;  /* 0x000000000e0572ca */ /* 0x000fe200000e0000 */
[----:B------:R-:W-:Y:S05]  /*2810*/  IMAD.MOV.U32 R14, RZ, RZ, 0x160 ;  /* 0x00000160ff0e7424 */ /* 0x000fea00078e00ff */
[----:B------:R-:W-:Y:S01]  /*2820*/  R2UR UR10, R14 ;  /* 0x000000000e0a72ca */ /* 0x000fe200000e0000 */
[----:B------:R2:W-:Y:S11]  /*2830*/  UTCHMMA tmem[UR11], gdesc[UR32], tmem[UR16], tmem[UR38], idesc[UR39], UPT ;  /* 0x00ff26200b0079ea */ /* 0x0005f6000b800010 */
[----:B------:R-:W-:Y:S01]  /*2840*/  @!UPT UIADD3 URZ, UPT, UPT, URZ, URZ, URZ ;  /* 0x000000fffffff290 */ /* 0x000fe2000fffe0ff */
[----:B------:R2:W-:Y:S01]  /*2850*/  UTCHMMA tmem[UR5], gdesc[UR30], tmem[UR10], tmem[UR76], idesc[UR77], UPT ;  /* 0x00ff4c1e050079ea */ /* 0x0005e2000b80000a */
[----:B------:R-:W3:Y:S02]  /*2860*/  SYNCS.PHASECHK.TRANS64.TRYWAIT P0, [UR4+0x98], R16 ;  /* 0x00009810ff0075a7 */ /* 0x000ee40008001104 */
[----:B--23--:R-:W-:Y:S05]  /*2870*/  @!P0 BRA `(.L_x_19) ;  /* 0x000000c400a48947 */ /* 0x00cfea0003800000 */
.L_x_86:
[----:B------:R-:W-:Y:S01]  /*2880*/  R2UR UR30, R12 ;  /* 0x000000000c1e72ca */ /* 0x000fe200000e0000 */
[----:B------:R-:W-:Y:S01]  /*2890*/  UIADD3 UR5, UPT, UPT, UR52, 0x28, URZ ;  /* 0x0000002834057890 */ /* 0x000fe2000fffe0ff */
[----:B------:R-:W-:Y:S01]  /*28a0*/  R2UR UR16, R13 ;  /* 0x000000000d1072ca */ /* 0x000fe200000e0000 */
[----:B------:R-:W-:Y:S01]  /*28b0*/  UIADD3 UR7, UPT, UPT, UR7, 0x28, URZ ;  /* 0x0000002807077890 */ /* 0x000fe2000fffe0ff */
[----:B------:R-:W-:Y:S01]  /*28c0*/  R2UR UR11, R10 ;  /* 0x000000000a0b72ca */ /* 0x000fe200000e0000 */
[----:B------:R-:W-:Y:S01]  /*28d0*/  UIADD3 UR6, UPT, UPT, UR6, 0x1, URZ ;  /* 0x0000000106067890 */ /* 0x000fe2000fffe0ff */
[----:B------:R-:W-:Y:S01]  /*28e0*/  R2UR UR10, R11 ;  /* 0x000000000b0a72ca */ /* 0x000fe200000e0000 */
[----:B------:R-:W-:Y:S01]  /*28f0*/  UIADD3 UR55, UPT, UPT, UR55, 0x1, URZ ;  /* 0x0000000137377890 */ /* 0x000fe2000fffe0ff */
[----:B------:R-:W-:Y:S01]  /*2900*/  R2UR UR19, R9 ;  /* 0x00000000091372ca */ /* 0x000fe200000e0000 */
[----:B------:R-:W-:Y:S01]  /*2910*/  UISETP.NE.AND UP0, UPT, UR6, 0x5, UPT ;  /* 0x000000050600788c */ /* 0x000fe2000bf05270 */
[----:B------:R-:W-:Y:S02]  /*2920*/  R2UR UR18, R8 ;  /* 0x00000000081272ca */ /* 0x000fe400000e0000 */
[----:B------:R-:W-:Y:S01]  /*2930*/  R2UR UR17, R7 ;  /* 0x00000000071172ca */ /* 0x000fe200000e0000 */
[----:B------:R-:W-:Y:S01]  /*2940*/  USEL UR6, UR6, URZ, UP0 ;  /* 0x000000ff06067287 */ /* 0x000fe20008000000 */
[----:B------:R-:W-:Y:S01]  /*2950*/  LOP3.LUT R18, R18, 0x1, RZ, 0x3c, !PT ;  /* 0x0000000112127812 */ /* 0x000fe200078e3cff */
[----:B------:R2:W-:Y:S04]  /*2960*/  UTCHMMA tmem[UR16], gdesc[UR28], tmem[UR30], tmem[UR74], idesc[UR75], UPT ;  /* 0x00ff4a1c100079ea */ /* 0x0005e8000b80001e */
[----:B------:R3:W-:Y:S01]  /*2970*/  UTCHMMA tmem[UR10], gdesc[UR26], tmem[UR11], tmem[UR72], idesc[UR73], UPT ;  /* 0x00ff481a0a0079ea */ /* 0x0007e2000b80000b */
[----:B------:R4:W-:Y:S01]  /*2980*/  UTCBAR [UR5], URZ ;  /* 0x000000ff050073e9 */ /* 0x0009e200080000ff */
[----:B------:R-:W-:Y:S02]  /*2990*/  UTCHMMA gdesc[UR50], gdesc[UR14], tmem[UR19], tmem[UR70], idesc[UR71], !UPT ;  /* 0x00ff460e320075ea */ /* 0x000fe4000f800013 */
[----:B------:R-:W-:Y:S02]  /*29a0*/  UTCHMMA gdesc[UR48], gdesc[UR24], tmem[UR18], tmem[UR68], idesc[UR69], UPT ;  /* 0x00ff4418300075ea */ /* 0x000fe4000b800012 */
[----:B------:R-:W-:Y:S01]  /*29b0*/  UTCHMMA gdesc[UR46], gdesc[UR22], tmem[UR17], tmem[UR66], idesc[UR67], UPT ;  /* 0x00ff42162e0075ea */ /* 0x000fe2000b800011 */
[----:B--2---:R-:W-:Y:S02]  /*29c0*/  R2UR UR16, R6 ;  /* 0x00000000061072ca */ /* 0x004fe400000e0000 */
[----:B---3--:R-:W-:Y:S01]  /*29d0*/  R2UR UR11, R5 ;  /* 0x00000000050b72ca */ /* 0x008fe200000e0000 */
[----:B----4-:R-:W-:Y:S01]  /*29e0*/  USEL UR5, URZ, 0x1, UP0 ;  /* 0x00000001ff057887 */ /* 0x010fe20008000000 */
[----:B------:R-:W-:Y:S01]  /*29f0*/  R2UR UR10, R4 ;  /* 0x00000000040a72ca */ /* 0x000fe200000e0000 */
[----:B------:R-:W-:Y:S04]  /*2a00*/  UISETP.NE.AND UP0, UPT, UR55, -0x1, UPT ;  /* 0xffffffff3700788c */ /* 0x000fe8000bf05270 */
[----:B------:R-:W-:Y:S04]  /*2a10*/  LOP3.LUT R15, R15, UR5, RZ, 0x3c, !PT ;  /* 0x000000050f0f7c12 */ /* 0x000fe8000f8e3cff */
[----:B------:R-:W-:Y:S02]  /*2a20*/  UTCHMMA gdesc[UR44], gdesc[UR20], tmem[UR16], tmem[UR64], idesc[UR65], UPT ;  /* 0x00ff40142c0075ea */ /* 0x000fe4000b800010 */
[----:B------:R-:W-:Y:S02]  /*2a30*/  UTCHMMA gdesc[UR42], gdesc[UR12], tmem[UR11], tmem[UR62], idesc[UR63], UPT ;  /* 0x00ff3e0c2a0075ea */ /* 0x000fe4000b80000b */
[----:B------:R2:W-:Y:S01]  /*2a40*/  UTCHMMA gdesc[UR40], gdesc[UR8], tmem[UR10], tmem[UR60], idesc[UR61], UPT ;  /* 0x00ff3c08280075ea */ /* 0x0005e2000b80000a */
[----:B------:R3:W-:Y:S01]  /*2a50*/  UTCBAR [UR57], URZ ;  /* 0x000000ff390073e9 */ /* 0x0007e200080000ff */
[----:B------:R3:W-:Y:S01]  /*2a60*/  UTCBAR [UR7], URZ ;  /* 0x000000ff070073e9 */ /* 0x0007e200080000ff */
[----:B--2---:R-:W-:Y:S01]  /*2a70*/  UMOV UR8, 0x1 ;  /* 0x0000000100087882 */ /* 0x004fe20000000000 */
[----:B------:R-:W-:Y:S05]  /*2a80*/  BRA.U UP0, `(.L_x_20) ;  /* 0xfffffff100ac7547 */ /* 0x000fea000b83ffff */
.L_x_13:
[----:B---3--:R-:W-:Y:S01]  /*2a90*/  UIADD3 UR7, UPT, UPT, UR4, 0x10, URZ ;  /* 0x0000001004077890 */ /* 0x008fe2000fffe0ff */
[----:B------:R-:W-:Y:S01]  /*2aa0*/  SHF.L.U32 R6, R15, 0x1f, RZ ;  /* 0x0000001f0f067819 */ /* 0x000fe200000006ff */
[----:B------:R-:W-:Y:S01]  /*2ab0*/  UIADD3 UR5, UPT, UPT, UR4, 0x18, URZ ;  /* 0x0000001804057890 */ /* 0x000fe2000fffe0ff */
[----:B------:R-:W-:Y:S01]  /*2ac0*/  SHF.L.U32 R8, R18, 0x1f, RZ ;  /* 0x0000001f12087819 */ /* 0x000fe200000006ff */
[----:B----4-:R-:W-:-:S05]  /*2ad0*/  ULEA UR13, UR6, UR4, 0x3 ;  /* 0x00000004060d7291 */ /* 0x010fca000f8e18ff */
[----:B------:R2:W-:Y:S02]  /*2ae0*/  UTCBAR [UR7], URZ ;  /* 0x000000ff070073e9 */ /* 0x0005e400080000ff */
[----:B------:R2:W-:Y:S02]  /*2af0*/  UTCBAR [UR5], URZ ;  /* 0x000000ff050073e9 */ /* 0x0005e400080000ff */
[----:B------:R-:W3:Y:S02]  /*2b00*/  SYNCS.PHASECHK.TRANS64.TRYWAIT P0, [UR13+0x20], R6 ;  /* 0x00002006ff0075a7 */ /* 0x000ee4000800110d */
[----:B--23--:R-:W-:Y:S05]  /*2b10*/  @!P0 BRA `(.L_x_21) ;  /* 0x000000c400188947 */ /* 0x00cfea0003800000 */
.L_x_88:
[----:B------:R-:W2:Y:S01]  /*2b20*/  SYNCS.PHASECHK.TRANS64.TRYWAIT P0, [UR4+0x80], R8 ;  /* 0x00008008ff0075a7 */ /* 0x000ea20008001104 */
[----:B-1----:R-:W-:Y:S01]  /*2b30*/  IMAD.MOV.U32 R4, RZ, RZ, 0x40 ;  /* 0x00000040ff047424 */ /* 0x002fe200078e00ff */
[----:B------:R-:W-:Y:S01]  /*2b40*/  UIMAD UR6, UR6, 0x6000, UR4 ;  /* 0x00006000060678a4 */ /* 0x000fe2000f8e0204 */
[----:B------:R-:W-:Y:S01]  /*2b50*/  IMAD.MOV.U32 R5, RZ, RZ, 0x48 ;  /* 0x00000048ff057424 */ /* 0x000fe200078e00ff */
[----:B------:R-:W-:Y:S01]  /*2b60*/  UMOV UR12, 0x400 ;  /* 0x00000400000c7882 */ /* 0x000fe20000000000 */
[----:B------:R-:W-:Y:S01]  /*2b70*/  IMAD.MOV.U32 R6, RZ, RZ, 0x100 ;  /* 0x00000100ff067424 */ /* 0x000fe200078e00ff */
[----:B------:R-:W-:Y:S01]  /*2b80*/  R2UR UR31, R4 ;  /* 0x00000000041f72ca */ /* 0x000fe200000e0000 */
[----:B------:R-:W-:Y:S01]  /*2b90*/  IMAD.MOV.U32 R4, RZ, RZ, 0x100 ;  /* 0x00000100ff047424 */ /* 0x000fe200078e00ff */
[----:B------:R-:W-:Y:S01]  /*2ba0*/  UIADD3 UR6, UPT, UPT, UR6, 0x18c00, URZ ;  /* 0x00018c0006067890 */ /* 0x000fe2000fffe0ff */
[----:B------:R-:W-:Y:S01]  /*2bb0*/  R2UR UR27, R5 ;  /* 0x00000000051b72ca */ /* 0x000fe200000e0000 */
[----:B------:R-:W-:Y:S01]  /*2bc0*/  IMAD.MOV.U32 R5, RZ, RZ, 0x58 ;  /* 0x00000058ff057424 */ /* 0x000fe200078e00ff */
[----:B------:R-:W-:Y:S01]  /*2bd0*/  UISETP.NE.U32.AND UP0, UPT, UR8, URZ, UPT ;  /* 0x000000ff0800728c */ /* 0x000fe2000bf05070 */
[----:B------:R-:W-:Y:S01]  /*2be0*/  R2UR UR30, R4 ;  /* 0x00000000041e72ca */ /* 0x000fe200000e0000 */
[----:B------:R-:W-:Y:S01]  /*2bf0*/  IMAD.MOV.U32 R4, RZ, RZ, 0x50 ;  /* 0x00000050ff047424 */ /* 0x000fe200078e00ff */
[----:B------:R-:W-:Y:S01]  /*2c00*/  USHF.R.U32.HI UR6, URZ, 0x4, UR6 ;  /* 0x00000004ff067899 */ /* 0x000fe20008011606 */
[----:B------:R-:W-:Y:S01]  /*2c10*/  R2UR UR28, R5 ;  /* 0x00000000051c72ca */ /* 0x000fe200000e0000 */
[----:B------:R-:W1:Y:S01]  /*2c20*/  S2UR UR5, SR_CgaCtaId ;  /* 0x00000000000579c3 */ /* 0x000e620000008800 */
[----:B------:R-:W-:Y:S01]  /*2c30*/  IMAD.MOV.U32 R5, RZ, RZ, 0x68 ;  /* 0x00000068ff057424 */ /* 0x000fe200078e00ff */
[----:B------:R-:W-:Y:S01]  /*2c40*/  R2UR UR24, R4 ;  /* 0x00000000041872ca */ /* 0x000fe200000e0000 */
[----:B------:R-:W-:Y:S01]  /*2c50*/  IMAD.MOV.U32 R4, RZ, RZ, 0x100 ;  /* 0x00000100ff047424 */ /* 0x000fe200078e00ff */
[----:B------:R-:W-:Y:S01]  /*2c60*/  ULOP3.LUT UR6, UR6, 0x3fc0, URZ, 0xc0, !UPT ;  /* 0x00003fc006067892 */ /* 0x000fe2000f8ec0ff */
[C---:B------:R-:W-:Y:S01]  /*2c70*/  R2UR UR32, R6.reuse ;  /* 0x00000000062072ca */ /* 0x040fe200000e0000 */
[----:B------:R-:W-:Y:S01]  /*2c80*/  UMOV UR44, 0x0 ;  /* 0x00000000002c7882 */ /* 0x000fe20000000000 */
[----:B------:R-:W-:Y:S01]  /*2c90*/  R2UR UR29, R6 ;  /* 0x00000000061d72ca */ /* 0x000fe200000e0000 */
[----:B------:R-:W-:Y:S01]  /*2ca0*/  ULOP3.LUT UR6, UR6, 0x2000000, URZ, 0xfc, !UPT ;  /* 0x0200000006067892 */ /* 0x000fe2000f8efcff */
[----:B------:R-:W-:Y:S01]  /*2cb0*/  R2UR UR25, R4 ;  /* 0x00000000041972ca */ /* 0x000fe200000e0000 */
[----:B------:R-:W-:Y:S01]  /*2cc0*/  IMAD.MOV.U32 R4, RZ, RZ, 0x60 ;  /* 0x00000060ff047424 */ /* 0x000fe200078e00ff */
[----:B------:R-:W-:Y:S01]  /*2cd0*/  UMOV UR45, 0x8190490 ;  /* 0x08190490002d7882 */ /* 0x000fe20000000000 */
[----:B------:R-:W-:Y:S01]  /*2ce0*/  UMOV UR42, 0x0 ;  /* 0x00000000002a7882 */ /* 0x000fe20000000000 */
[----:B------:R-:W-:Y:S01]  /*2cf0*/  UMOV UR43, 0x8190490 ;  /* 0x08190490002b7882 */ /* 0x000fe20000000000 */
[----:B------:R-:W-:Y:S01]  /*2d00*/  UMOV UR40, 0x0 ;  /* 0x0000000000287882 */ /* 0x000fe20000000000 */
[----:B------:R-:W-:Y:S01]  /*2d10*/  R2UR UR11, R4 ;  /* 0x00000000040b72ca */ /* 0x000fe200000e0000 */
[----:B------:R-:W-:Y:S01]  /*2d20*/  IMAD.MOV.U32 R4, RZ, RZ, 0x100 ;  /* 0x00000100ff047424 */ /* 0x000fe200078e00ff */
[----:B------:R-:W-:Y:S01]  /*2d30*/  UMOV UR41, 0x8190490 ;  /* 0x0819049000297882 */ /* 0x000fe20000000000 */
[----:B------:R-:W-:Y:S01]  /*2d40*/  UMOV UR38, 0x0 ;  /* 0x0000000000267882 */ /* 0x000fe20000000000 */
[----:B------:R-:W-:Y:S01]  /*2d50*/  UMOV UR39, 0x8190490 ;  /* 0x0819049000277882 */ /* 0x000fe20000000000 */
[----:B------:R-:W-:Y:S01]  /*2d60*/  UMOV UR36, 0x0 ;  /* 0x0000000000247882 */ /* 0x000fe20000000000 */
[----:B------:R-:W-:Y:S01]  /*2d70*/  UMOV UR37, 0x8190490 ;  /* 0x0819049000257882 */ /* 0x000fe20000000000 */
[----:B------:R-:W-:Y:S01]  /*2d80*/  UMOV UR34, 0x0 ;  /* 0x0000000000227882 */ /* 0x000fe20000000000 */
[----:B------:R-:W-:Y:S01]  /*2d90*/  UMOV UR35, 0x8190490 ;  /* 0x0819049000237882 */ /* 0x000fe20000000000 */
[C---:B------:R-:W-:Y:S01]  /*2da0*/  R2UR UR10, R4.reuse ;  /* 0x00000000040a72ca */ /* 0x040fe200000e0000 */
[----:B-1----:R-:W-:Y:S01]  /*2db0*/  ULEA UR12, UR5, UR12, 0x18 ;  /* 0x0000000c050c7291 */ /* 0x002fe2000f8ec0ff */
[----:B------:R-:W-:Y:S01]  /*2dc0*/  R2UR UR8, R5 ;  /* 0x00000000050872ca */ /* 0x000fe200000e0000 */
[----:B------:R-:W-:Y:S01]  /*2dd0*/  UIADD3 UR22, UPT, UPT, UR6, 0x40, URZ ;  /* 0x0000004006167890 */ /* 0x000fe2000fffe0ff */
[----:B------:R-:W-:Y:S01]  /*2de0*/  R2UR UR9, R4 ;  /* 0x00000000040972ca */ /* 0x000fe200000e0000 */
[----:B------:R-:W-:-:S02]  /*2df0*/  UIADD3 UR20, UPT, UPT, UR6, 0x80, URZ ;  /* 0x0000008006147890 */ /* 0x000fc4000fffe0ff */
[----:B------:R-:W-:Y:S02]  /*2e00*/  UIADD3 UR18, UPT, UPT, UR6, 0xc0, URZ ;  /* 0x000000c006127890 */ /* 0x000fe4000fffe0ff */
        /* <DEDUP_REMOVED lines=8> */
[----:B--2---:R-:W-:Y:S05]  /*2e90*/  @!P0 BRA `(.L_x_22) ;  /* 0x000000c000548947 */ /* 0x004fea0003800000 */
.L_x_90:
[----:B------:R2:W-:Y:S01]  /*2ea0*/  UTCHMMA tmem[UR31], gdesc[UR6], tmem[UR32], tmem[UR44], idesc[UR45], UP0 ;  /* 0x00ff2c061f0079ea */ /* 0x0005e20008000020 */
[----:B------:R3:W-:Y:S01]  /*2eb0*/  UTCHMMA tmem[UR27], gdesc[UR22], tmem[UR30], tmem[UR42], idesc[UR43], UPT ;  /* 0x00ff2a161b0079ea */ /* 0x0007e2000b80001e */
[----:B------:R4:W-:Y:S01]  /*2ec0*/  UTCHMMA tmem[UR24], gdesc[UR20], tmem[UR29], tmem[UR40], idesc[UR41], UPT ;  /* 0x00ff2814180079ea */ /* 0x0009e2000b80001d */
[----:B------:R-:W-:Y:S01]  /*2ed0*/  UTCHMMA tmem[UR28], gdesc[UR18], tmem[UR25], tmem[UR38], idesc[UR39], UPT ;  /* 0x00ff26121c0079ea */ /* 0x000fe2000b800019 */
[----:B------:R5:W-:Y:S01]  /*2ee0*/  UTCHMMA tmem[UR11], gdesc[UR16], tmem[UR10], tmem[UR36], idesc[UR37], UPT ;  /* 0x00ff24100b0079ea */ /* 0x000be2000b80000a */
[----:B------:R1:W-:Y:S01]  /*2ef0*/  UTCHMMA tmem[UR8], gdesc[UR14], tmem[UR9], tmem[UR34], idesc[UR35], UPT ;  /* 0x00ff220e080079ea */ /* 0x0003e2000b800009 */
[----:B------:R-:W1:Y:S01]  /*2f00*/  SYNCS.PHASECHK.TRANS64.TRYWAIT P0, [UR12+0x90], R8 ;  /* 0x00009008ff0075a7 */ /* 0x000e62000800110c */
[----:B------:R-:W-:Y:S01]  /*2f10*/  IMAD.MOV.U32 R4, RZ, RZ, 0x70 ;  /* 0x00000070ff047424 */ /* 0x000fe200078e00ff */
[----:B------:R-:W-:Y:S01]  /*2f20*/  UIADD3 UR4, UPT, UPT, UR12, 0xb0, URZ ;  /* 0x000000b00c047890 */ /* 0x000fe2000fffe0ff */
[----:B------:R-:W-:Y:S02]  /*2f30*/  IMAD.MOV.U32 R6, RZ, RZ, 0x100 ;  /* 0x00000100ff067424 */ /* 0x000fe400078e00ff */
[----:B-1----:R-:W-:Y:S01]  /*2f40*/  IMAD.MOV.U32 R5, RZ, RZ, 0x78 ;  /* 0x00000078ff057424 */ /* 0x002fe200078e00ff */
[----:B------:R-:W-:Y:S01]  /*2f50*/  R2UR UR26, R4 ;  /* 0x00000000041a72ca */ /* 0x000fe200000e0000 */
[----:B------:R-:W-:Y:S01]  /*2f60*/  IMAD.MOV.U32 R4, RZ, RZ, 0x100 ;  /* 0x00000100ff047424 */ /* 0x000fe200078e00ff */
[----:B--2---:R-:W-:Y:S01]  /*2f70*/  UMOV UR31, 0x8190490 ;  /* 0x08190490001f7882 */ /* 0x004fe20000000000 */
[----:B---3--:R-:W-:Y:S01]  /*2f80*/  R2UR UR27, R6 ;  /* 0x00000000061b72ca */ /* 0x008fe200000e0000 */
[----:B------:R-:W-:Y:S01]  /*2f90*/  UMOV UR30, 0x0 ;  /* 0x00000000001e7882 */ /* 0x000fe20000000000 */
[----:B----4-:R-:W-:Y:S01]  /*2fa0*/  R2UR UR24, R5 ;  /* 0x00000000051872ca */ /* 0x010fe200000e0000 */
[----:B-----5:R-:W-:Y:S01]  /*2fb0*/  UIADD3 UR10, UPT, UPT, UR6, 0x180, URZ ;  /* 0x00000180060a7890 */ /* 0x020fe2000fffe0ff */
[----:B------:R-:W-:Y:S01]  /*2fc0*/  R2UR UR25, R4 ;  /* 0x00000000041972ca */ /* 0x000fe200000e0000 */
[----:B------:R-:W-:Y:S01]  /*2fd0*/  UIADD3 UR8, UPT, UPT, UR6, 0x1c0, URZ ;  /* 0x000001c006087890 */ /* 0x000fe2000fffe0ff */
[----:B------:R-:W-:Y:S01]  /*2fe0*/  UMOV UR28, 0x0 ;  /* 0x00000000001c7882 */ /* 0x000fe20000000000 */
[----:B------:R-:W-:Y:S01]  /*2ff0*/  UMOV UR29, 0x8190490 ;  /* 0x08190490001d7882 */ /* 0x000fe20000000000 */
[----:B------:R-:W-:Y:S01]  /*3000*/  UMOV UR11, 0x80004020 ;  /* 0x80004020000b7882 */ /* 0x000fe20000000000 */
[----:B------:R-:W-:Y:S01]  /*3010*/  UMOV UR9, 0x80004020 ;  /* 0x8000402000097882 */ /* 0x000fe20000000000 */
[----:B------:R-:W-:Y:S09]  /*3020*/  @!P0 BRA `(.L_x_23) ;  /* 0x000000c0000c8947 */ /* 0x000ff20003800000 */
.L_x_92:
[----:B------:R2:W-:Y:S01]  /*3030*/  UTCHMMA tmem[UR26], gdesc[UR10], tmem[UR27], tmem[UR30], idesc[UR31], UPT ;  /* 0x00ff1e0a1a0079ea */ /* 0x0005e2000b80001b */
[----:B------:R3:W-:Y:S01]  /*3040*/  UTCHMMA tmem[UR24], gdesc[UR8], tmem[UR25], tmem[UR28], idesc[UR29], UPT ;  /* 0x00ff1c08180079ea */ /* 0x0007e2000b800019 */
[----:B------:R4:W-:Y:S01]  /*3050*/  UTCBAR [UR4], URZ ;  /* 0x000000ff040073e9 */ /* 0x0009e200080000ff */
[----:B------:R-:W5:Y:S01]  /*3060*/  SYNCS.PHASECHK.TRANS64.TRYWAIT P0, [UR12+0x88], R8 ;  /* 0x00008808ff0075a7 */ /* 0x000f62000800110c */
[----:B------:R-:W-:Y:S01]  /*3070*/  IMAD.MOV.U32 R6, RZ, RZ, 0xc0 ;  /* 0x000000c0ff067424 */ /* 0x000fe200078e00ff */
[----:B------:R-:W-:Y:S01]  /*3080*/  UMOV UR46, 0x0 ;  /* 0x00000000002e7882 */ /* 0x000fe20000000000 */
[----:B------:R-:W-:Y:S01]  /*3090*/  IMAD.MOV.U32 R5, RZ, RZ, 0x160 ;  /* 0x00000160ff057424 */ /* 0x000fe200078e00ff */
[----:B------:R-:W-:Y:S01]  /*30a0*/  UMOV UR47, 0x8190490 ;  /* 0x08190490002f7882 */ /* 0x000fe20000000000 */
[----:B-1----:R-:W-:Y:S01]  /*30b0*/  IMAD.MOV.U32 R4, RZ, RZ, 0xc8 ;  /* 0x000000c8ff047424 */ /* 0x002fe200078e00ff */
[----:B------:R-:W-:Y:S01]  /*30c0*/  R2UR UR34, R6 ;  /* 0x00000000062272ca */ /* 0x000fe200000e0000 */
[----:B------:R-:W-:Y:S01]  /*30d0*/  IMAD.MOV.U32 R6, RZ, RZ, 0x160 ;  /* 0x00000160ff067424 */ /* 0x000fe200078e00ff */
[----:B------:R-:W-:Y:S01]  /*30e0*/  R2UR UR35, R5 ;  /* 0x00000000052372ca */ /* 0x000fe200000e0000 */
[----:B------:R-:W-:Y:S01]  /*30f0*/  IMAD.MOV.U32 R5, RZ, RZ, 0xd0 ;  /* 0x000000d0ff057424 */ /* 0x000fe200078e00ff */
[----:B------:R-:W-:Y:S01]  /*3100*/  R2UR UR32, R4 ;  /* 0x00000000042072ca */ /* 0x000fe200000e0000 */
[----:B------:R-:W-:Y:S01]  /*3110*/  IMAD.MOV.U32 R4, RZ, RZ, 0x160 ;  /* 0x00000160ff047424 */ /* 0x000fe200078e00ff */
        /* <DEDUP_REMOVED lines=10> */
[----:B--2---:R-:W-:Y:S01]  /*31c0*/  R2UR UR30, R5 ;  /* 0x00000000051e72ca */ /* 0x004fe200000e0000 */
[----:B------:R-:W-:Y:S01]  /*31d0*/  IMAD.MOV.U32 R5, RZ, RZ, 0x160 ;  /* 0x00000160ff057424 */ /* 0x000fe200078e00ff */
[----:B------:R-:W-:Y:S01]  /*31e0*/  R2UR UR31, R4 ;  /* 0x00000000041f72ca */ /* 0x000fe200000e0000 */
[----:B------:R-:W-:Y:S01]  /*31f0*/  IMAD.MOV.U32 R4, RZ, RZ, 0xe0 ;  /* 0x000000e0ff047424 */ /* 0x000fe200078e00ff */
[----:B---3--:R-:W-:Y:S01]  /*3200*/  R2UR UR28, R6 ;  /* 0x00000000061c72ca */ /* 0x008fe200000e0000 */
[----:B------:R-:W-:Y:S01]  /*3210*/  IMAD.MOV.U32 R6, RZ, RZ, 0x160 ;  /* 0x00000160ff067424 */ /* 0x000fe200078e00ff */
[----:B------:R-:W-:Y:S01]  /*3220*/  R2UR UR29, R5 ;  /* 0x00000000051d72ca */ /* 0x000fe200000e0000 */
[----:B------:R-:W-:Y:S01]  /*3230*/  IMAD.MOV.U32 R5, RZ, RZ, 0xe8 ;  /* 0x000000e8ff057424 */ /* 0x000fe200078e00ff */
[----:B----4-:R-:W-:Y:S01]  /*3240*/  R2UR UR4, R4 ;  /* 0x00000000040472ca */ /* 0x010fe200000e0000 */
[----:B------:R-:W-:Y:S01]  /*3250*/  IMAD.MOV.U32 R4, RZ, RZ, 0x160 ;  /* 0x00000160ff047424 */ /* 0x000fe200078e00ff */
[----:B------:R-:W-:Y:S01]  /*3260*/  R2UR UR27, R6 ;  /* 0x00000000061b72ca */ /* 0x000fe200000e0000 */
[----:B------:R-:W-:Y:S01]  /*3270*/  UMOV UR36, 0x0 ;  /* 0x0000000000247882 */ /* 0x000fe20000000000 */
[----:B------:R-:W-:Y:S01]  /*3280*/  R2UR UR25, R5 ;  /* 0x00000000051972ca */ /* 0x000fe200000e0000 */
[----:B------:R-:W-:Y:S01]  /*3290*/  UMOV UR37, 0x8190490 ;  /* 0x0819049000257882 */ /* 0x000fe20000000000 */
[----:B------:R-:W-:Y:S01]  /*32a0*/  R2UR UR26, R4 ;  /* 0x00000000041a72ca */ /* 0x000fe200000e0000 */
[----:B-----5:R-:W-:-:S14]  /*32b0*/  @!P0 BRA `(.L_x_24) ;  /* 0x000000bc00888947 */ /* 0x020fdc0003800000 */
.L_x_94:
[----:B------:R2:W-:Y:S01]  /*32c0*/  UTCHMMA tmem[UR34], gdesc[UR6], tmem[UR35], tmem[UR46], idesc[UR47], UP0 ;  /* 0x00ff2e06220079ea */ /* 0x0005e20008000023 */
[----:B------:R3:W-:Y:S01]  /*32d0*/  UTCHMMA tmem[UR32], gdesc[UR22], tmem[UR33], tmem[UR44], idesc[UR45], UPT ;  /* 0x00ff2c16200079ea */ /* 0x0007e2000b800021 */
[----:B------:R-:W-:Y:S01]  /*32e0*/  UTCHMMA tmem[UR30], gdesc[UR20], tmem[UR31], tmem[UR42], idesc[UR43], UPT ;  /* 0x00ff2a141e0079ea */ /* 0x000fe2000b80001f */
[----:B------:R4:W-:Y:S01]  /*32f0*/  UTCHMMA tmem[UR28], gdesc[UR18], tmem[UR29], tmem[UR40], idesc[UR41], UPT ;  /* 0x00ff28121c0079ea */ /* 0x0009e2000b80001d */
[----:B------:R5:W-:Y:S01]  /*3300*/  UTCHMMA tmem[UR4], gdesc[UR16], tmem[UR27], tmem[UR38], idesc[UR39], UPT ;  /* 0x00ff2610040079ea */ /* 0x000be2000b80001b */
[----:B------:R1:W-:Y:S01]  /*3310*/  UTCHMMA tmem[UR25], gdesc[UR14], tmem[UR26], tmem[UR36], idesc[UR37], UPT ;  /* 0x00ff240e190079ea */ /* 0x0003e2000b80001a */
[----:B------:R-:W1:Y:S02]  /*3320*/  SYNCS.PHASECHK.TRANS64.TRYWAIT P0, [UR12+0x98], R8 ;  /* 0x00009808ff0075a7 */ /* 0x000e64000800110c */
[----:B-1----:R-:W-:Y:S02]  /*3330*/  IMAD.MOV.U32 R4, RZ, RZ, 0xf0 ;  /* 0x000000f0ff047424 */ /* 0x002fe400078e00ff */
[----:B------:R-:W-:-:S02]  /*3340*/  IMAD.MOV.U32 R6, RZ, RZ, 0x160 ;  /* 0x00000160ff067424 */ /* 0x000fc400078e00ff */
[----:B------:R-:W-:Y:S01]  /*3350*/  IMAD.MOV.U32 R5, RZ, RZ, 0xf8 ;  /* 0x000000f8ff057424 */ /* 0x000fe200078e00ff */
[----:B------:R-:W-:Y:S01]  /*3360*/  R2UR UR24, R4 ;  /* 0x00000000041872ca */ /* 0x000fe200000e0000 */
[----:B------:R-:W-:-:S03]  /*3370*/  IMAD.MOV.U32 R4, RZ, RZ, 0x160 ;  /* 0x00000160ff047424 */ /* 0x000fc600078e00ff */
[----:B--2---:R-:W-:Y:S01]  /*3380*/  R2UR UR7, R5 ;  /* 0x00000000050772ca */ /* 0x004fe200000e0000 */
[----:B------:R-:W-:Y:S01]  /*3390*/  UIADD3 UR6, UPT, UPT, UR12, 0xb8, URZ ;  /* 0x000000b80c067890 */ /* 0x000fe2000fffe0ff */
[----:B---3--:R-:W-:Y:S02]  /*33a0*/  R2UR UR22, R6 ;  /* 0x00000000061672ca */ /* 0x008fe400000e0000 */
[----:B----4-:R-:W-:Y:S01]  /*33b0*/  R2UR UR18, R4 ;  /* 0x00000000041272ca */ /* 0x010fe200000e0000 */
[----:B-----5:R-:W-:Y:S01]  /*33c0*/  UIADD3 UR4, UPT, UPT, UR13, 0x48, URZ ;  /* 0x000000480d047890 */ /* 0x020fe2000fffe0ff */
[----:B------:R-:W-:-:S13]  /*33d0*/  @!P0 BRA `(.L_x_25) ;  /* 0x000000bc00608947 */ /* 0x000fda0003800000 */
.L_x_96:
[----:B------:R-:W-:Y:S01]  /*33e0*/  UMOV UR14, 0x0 ;  /* 0x00000000000e7882 */ /* 0x000fe20000000000 */
[----:B------:R-:W-:Y:S01]  /*33f0*/  UMOV UR15, 0x8190490 ;  /* 0x08190490000f7882 */ /* 0x000fe20000000000 */
[----:B------:R-:W-:Y:S01]  /*3400*/  UMOV UR12, 0x0 ;  /* 0x00000000000c7882 */ /* 0x000fe20000000000 */
[----:B------:R-:W-:Y:S01]  /*3410*/  UMOV UR13, 0x8190490 ;  /* 0x08190490000d7882 */ /* 0x000fe20000000000 */
[----:B------:R2:W-:Y:S01]  /*3420*/  UTCHMMA tmem[UR24], gdesc[UR10], tmem[UR22], tmem[UR14], idesc[UR15], UPT ;  /* 0x00ff0e0a180079ea */ /* 0x0005e2000b800016 */
[----:B------:R2:W-:Y:S01]  /*3430*/  UTCHMMA tmem[UR7], gdesc[UR8], tmem[UR18], tmem[UR12], idesc[UR13], UPT ;  /* 0x00ff0c08070079ea */ /* 0x0005e2000b800012 */
[----:B------:R2:W-:Y:S01]  /*3440*/  UTCBAR [UR6], URZ ;  /* 0x000000ff060073e9 */ /* 0x0005e200080000ff */
[----:B------:R2:W-:Y:S01]  /*3450*/  UTCBAR [UR4], URZ ;  /* 0x000000ff040073e9 */ /* 0x0005e200080000ff */
[----:B------:R-:W-:Y:S01]  /*3460*/  NOP ;  /* 0x0000000000007918 */ /* 0x000fe20000000000 */
.L_x_9:
[----:B------:R-:W-:Y:S01]  /*3470*/  ELECT P0, URZ, PT ;  /* 0x0000000000ff782f */ /* 0x000fe20003800000 */
[----:B-1----:R-:W-:Y:S01]  /*3480*/  IMAD.MOV.U32 R4, RZ, RZ, 0x1 ;  /* 0x00000001ff047424 */ /* 0x002fe200078e00ff */
[----:B--2---:R-:W-:Y:S01]  /*3490*/  UMOV UR4, 0x40 ;  /* 0x0000004000047882 */ /* 0x004fe20000000000 */
[----:B------:R-:W-:Y:S01]  /*34a0*/  LOP3.LUT R7, R19, 0xffff, RZ, 0xc0, !PT ;  /* 0x0000ffff13077812 */ /* 0x000fe200078ec0ff */
[----:B------:R-:W-:Y:S01]  /*34b0*/  ULEA UR4, UR5, UR4, 0x18 ;  /* 0x0000000405047291 */ /* 0x000fe2000f8ec0ff */
[----:B------:R-:W-:Y:S01]  /*34c0*/  IMAD.MOV.U32 R6, RZ, RZ, 0xffff ;  /* 0x0000ffffff067424 */ /* 0x000fe200078e00ff */
[----:B------:R-:W-:Y:S01]  /*34d0*/  UVIRTCOUNT.DEALLOC.SMPOOL 0x80 ;  /* 0x000000800000784c */ /* 0x000fe20000000000 */
[----:B------:R-:W-:Y:S01]  /*34e0*/  SHF.R.U32.HI R7, RZ, 0x5, R7 ;  /* 0x00000005ff077819 */ /* 0x000fe20000011607 */
[----:B------:R-:W-:-:S04]  /*34f0*/  IMAD.MOV.U32 R5, RZ, RZ, 0x1 ;  /* 0x00000001ff057424 */ /* 0x000fc800078e00ff */
[----:B------:R-:W-:Y:S01]  /*3500*/  VIADD R8, R7, 0x10 ;  /* 0x0000001007087836 */ /* 0x000fe20000000000 */
[----:B------:R-:W-:Y:S02]  /*3510*/  @P0 PRMT R9, R4, 0x7610, R9 ;  /* 0x0000761004090816 */ /* 0x000fe40000000009 */
[----:B------:R-:W-:Y:S02]  /*3520*/  SHF.L.U32 R7, R6, R7, RZ ;  /* 0x0000000706077219 */ /* 0x000fe400000006ff */
[----:B------:R-:W-:Y:S01]  /*3530*/  SHF.L.U32 R8, R5, R8, RZ ;  /* 0x0000000805087219 */ /* 0x000fe200000006ff */
[----:B------:R-:W-:Y:S03]  /*3540*/  @P0 STS.U8 [UR4], R9 ;  /* 0x00000009ff000988 */ /* 0x000fe60008000004 */
[----:B------:R-:W-:Y:S01]  /*3550*/  LOP3.LUT R7, R8, R7, RZ, 0xfc, !PT ;  /* 0x0000000708077212 */ /* 0x000fe200078efcff */
[----:B------:R-:W-:Y:S03]  /*3560*/  BAR.SYNC.DEFER_BLOCKING 0x2, 0x1a0 ;  /* 0x0086800000007b1d */ /* 0x000fe60000010000 */
[----:B------:R-:W-:-:S03]  /*3570*/  LOP3.LUT R6, R7, 0xffff, RZ, 0xc0, !PT ;  /* 0x0000ffff07067812 */ /* 0x000fc600078ec0ff */
[----:B------:R-:W-:Y:S01]  /*3580*/  NOP ;  /* 0x0000000000007918 */ /* 0x000fe20000000000 */
[----:B------:R-:W-:Y:S02]  /*3590*/  UMOV UR4, 0x50 ;  /* 0x0000005000047882 */ /* 0x000fe40000000000 */
[----:B------:R-:W-:-:S09]  /*35a0*/  ULEA UR6, UR5, UR4, 0x18 ;  /* 0x0000000405067291 */ /* 0x000fd2000f8ec0ff */
[----:B------:R-:W1:Y:S02]  /*35b0*/  LDS R4, [UR6] ;  /* 0x00000006ff047984 */ /* 0x000e640008000800 */
[----:B-1----:R-:W-:-:S04]  /*35c0*/  LOP3.LUT R5, R7, 0xffff, R4, 0x80, !PT ;  /* 0x0000ffff07057812 */ /* 0x002fc800078e8004 */
[----:B------:R-:W-:-:S13]  /*35d0*/  ISETP.NE.AND P0, PT, R5, R6, PT ;  /* 0x000000060500720c */ /* 0x000fda0003f05270 */
[----:B------:R-:W-:Y:S05]  /*35e0*/  @P0 BRA `(.L_x_26) ;  /* 0x0000000000500947 */ /* 0x000fea0003800000 */
[----:B------:R-:W-:Y:S02]  /*35f0*/  SHF.R.U32.HI R4, RZ, 0x10, R4 ;  /* 0x00000010ff047819 */ /* 0x000fe40000011604 */
[----:B------:R-:W-:-:S04]  /*3600*/  SHF.R.U32.HI R5, RZ, 0x10, R7 ;  /* 0x00000010ff057819 */ /* 0x000fc80000011607 */
[----:B------:R-:W-:-:S04]  /*3610*/  LOP3.LUT R4, R4, R5, RZ, 0xc0, !PT ;  /* 0x0000000504047212 */ /* 0x000fc800078ec0ff */
[----:B------:R-:W-:-:S13]  /*3620*/  ISETP.NE.AND P0, PT, R4, R5, PT ;  /* 0x000000050400720c */ /* 0x000fda0003f05270 */
[----:B------:R-:W-:Y:S05]  /*3630*/  @P0 BRA `(.L_x_27) ;  /* 0x0000000000300947 */ /* 0x000fea0003800000 */
[----:B------:R-:W-:Y:S01]  /*3640*/  R2UR UR4, R7 ;  /* 0x00000000070472ca */ /* 0x000fe200000e0000 */
[----:B------:R-:W1:-:S12]  /*3650*/  S2R R5, SR_LANEID ;  /* 0x0000000000057919 */ /* 0x000e580000000000 */
[----:B------:R-:W-:-:S03]  /*3660*/  ULOP3.LUT UR5, URZ, UR4, URZ, 0x33, !UPT ;  /* 0x00000004ff057292 */ /* 0x000fc6000f8e33ff */
[----:B------:R-:W-:Y:S02]  /*3670*/  VOTEU.ANY UR4, UPT, PT ;  /* 0x0000000000047886 */ /* 0x000fe400038e0100 */
[----:B------:R-:W-:Y:S01]  /*3680*/  UFLO.U32 UR4, UR4 ;  /* 0x00000004000472bd */ /* 0x000fe200080e0000 */
[----:B------:R-:W-:-:S04]  /*3690*/  IMAD.U32 R4, RZ, RZ, UR5 ;  /* 0x00000005ff047e24 */ /* 0x000fc8000f8e00ff */
[----:B------:R-:W2:Y:S02]  /*36a0*/  REDUX UR7, R4 ;  /* 0x00000000040773c4 */ /* 0x000ea40000000000 */
[----:B------:R3:W-:Y:S01]  /*36b0*/  UTCATOMSWS.AND URZ, UR5 ;  /* 0x0000000500ff79e3 */ /* 0x0007e20008000000 */
[----:B-1----:R-:W-:Y:S01]  /*36c0*/  ISETP.EQ.U32.AND P0, PT, R5, UR4, PT ;  /* 0x0000000405007c0c */ /* 0x002fe2000bf02070 */
[----:B--2---:R-:W-:-:S12]  /*36d0*/  IMAD.U32 R5, RZ, RZ, UR7 ;  /* 0x00000007ff057e24 */ /* 0x004fd8000f8e00ff */
[----:B------:R3:W-:Y:S01]  /*36e0*/  @P0 ATOMS.AND RZ, [UR6], R5 ;  /* 0x00000005ffff098c */ /* 0x0007e2000a800006 */
[----:B------:R-:W-:Y:S05]  /*36f0*/  BRA `(.L_x_28) ;  /* 0x0000000000147947 */ /* 0x000fea0003800000 */
.L_x_27:
[----:B------:R-:W-:Y:S02]  /*3700*/  MOV R4, 0x3720 ;  /* 0x0000372000047802 */ /* 0x000fe40000000f00 */
[----:B------:R-:W-:Y:S05]  /*3710*/  CALL.REL.NOINC `($__internal_0_$__cuda_sm10x_tcgen05_guardrail_trap_col_being_dealloced_not_returned_by_alloc) ;  /* 0x000000c000fc7944 */ /* 0x000fea0003c00000 */
[----:B------:R-:W-:Y:S05]  /*3720*/  BRA `(.L_x_28) ;  /* 0x0000000000087947 */ /* 0x000fea0003800000 */
.L_x_26:
[----:B------:R-:W-:Y:S02]  /*3730*/  MOV R4, 0x3750 ;  /* 0x0000375000047802 */ /* 0x000fe40000000f00 */
[----:B------:R-:W-:Y:S05]  /*3740*/  CALL.REL.NOINC `($__internal_2_$__cuda_sm10x_tcgen05_guardrail_trap_unallocated_columns_being_dealloced) ;  /* 0x000000c400087944 */ /* 0x000fea0003c00000 */
.L_x_28:
[----:B------:R-:W-:Y:S01]  /*3750*/  NOP ;  /* 0x0000000000007918 */ /* 0x000fe20000000000 */
[----:B------:R-:W-:Y:S05]  /*3760*/  BRA `(.L_x_2) ;  /* 0x0000001400b47947 */ /* 0x000fea0003800000 */
.L_x_1:
[----:B------:R-:W-:-:S13]  /*3770*/  R2UR UR4, R0 ;  /* 0x00000000000472ca */ /* 0x000fda00000e0000 */
[----:B------:R-:W-:-:S09]  /*3780*/  UISETP.NE.AND UP0, UPT, UR4, 0xe, UPT ;  /* 0x0000000e0400788c */ /* 0x000fd2000bf05270 */
[----:B------:R-:W-:Y:S05]  /*3790*/  BRA.U !UP0, `(.L_x_29) ;  /* 0x0000000108187547 */ /* 0x000fea000b800000 */
[----:B------:R-:W-:-:S13]  /*37a0*/  R2UR UR4, R0 ;  /* 0x00000000000472ca */ /* 0x000fda00000e0000 */
[----:B------:R-:W-:-:S09]  /*37b0*/  UISETP.NE.AND UP0, UPT, UR4, 0xf, UPT ;  /* 0x0000000f0400788c */ /* 0x000fd2000bf05270 */
[----:B------:R-:W-:Y:S05]  /*37c0*/  BRA.U UP0, `(.L_x_2) ;  /* 0x00000015009c7547 */ /* 0x000fea000b800000 */
[----:B------:R-:W-:-:S08]  /*37d0*/  NOP ;  /* 0x0000000000007918 */ /* 0x000fd00000000000 */
[----:B------:R-:W1:-:S00]  /*37e0*/  USETMAXREG.DEALLOC.CTAPOOL 0x30 ;  /* 0x00000030000079c8 */ /* 0x000e4000080e0500 */
[----:B-1----:R-:W-:Y:S05]  /*37f0*/  BRA `(.L_x_30) ;  /* 0x0000008c00847947 */ /* 0x002fea0003800000 */
.L_x_29:
[----:B------:R-:W-:-:S08]  /*3800*/  NOP ;  /* 0x0000000000007918 */ /* 0x000fd00000000000 */
[----:B------:R-:W1:-:S00]  /*3810*/  USETMAXREG.DEALLOC.CTAPOOL 0x30 ;  /* 0x00000030000079c8 */ /* 0x000e4000080e0500 */
[----:B------:R-:W2:Y:S01]  /*3820*/  S2UR UR11, SR_CTAID.X ;  /* 0x00000000000b79c3 */ /* 0x000ea20000002500 */
[----:B------:R-:W2:Y:S01]  /*3830*/  LDCU UR4, c[0x0][0x640] ;  /* 0x0000c800ff0477ac */ /* 0x000ea20008000800 */
[----:B-1----:R-:W-:Y:S01]  /*3840*/  HFMA2 R7, -RZ, RZ, 0, 5.9604644775390625e-08 ;  /* 0x00000001ff077431 */ /* 0x002fe200000001ff */
[----:B------:R-:W-:Y:S01]  /*3850*/  MOV R6, 0x1 ;  /* 0x0000000100067802 */ /* 0x000fe20000000f00 */
[----:B------:R-:W1:Y:S01]  /*3860*/  LDCU.U8 UR8, c[0x0][0x644] ;  /* 0x0000c880ff0877ac */ /* 0x000e620008000000 */
[----:B------:R-:W3:Y:S01]  /*3870*/  LDCU.U8 UR7, c[0x0][0x645] ;  /* 0x0000c8a0ff0777ac */ /* 0x000ee20008000000 */
[----:B------:R-:W4:Y:S01]  /*3880*/  LDCU UR6, c[0x0][0x654] ;  /* 0x0000ca80ff0677ac */ /* 0x000f220008000800 */
[----:B------:R-:W5:Y:S01]  /*3890*/  LDCU.U8 UR14, c[0x0][0x638] ;  /* 0x0000c700ff0e77ac */ /* 0x000f620008000000 */
[----:B------:R-:W5:Y:S01]  /*38a0*/  LDCU.U8 UR15, c[0x0][0x650] ;  /* 0x0000ca00ff0f77ac */ /* 0x000f620008000000 */
[----:B--2---:R-:W-:Y:S01]  /*38b0*/  UIMAD.WIDE.U32 UR4, UR11, UR4, URZ ;  /* 0x000000040b0472a5 */ /* 0x004fe2000f8e00ff */
[----:B------:R-:W2:Y:S03]  /*38c0*/  LDCU.U8 UR12, c[0x0][0x639] ;  /* 0x0000c720ff0c77ac */ /* 0x000ea60008000000 */
[----:B------:R-:W-:Y:S01]  /*38d0*/  UIADD3 UR4, UPT, UPT, -UR5, UR11, URZ ;  /* 0x0000000b05047290 */ /* 0x000fe2000fffe1ff */
[----:B------:R-:W2:Y:S03]  /*38e0*/  LDCU.U8 UR13, c[0x0][0x651] ;  /* 0x0000ca20ff0d77ac */ /* 0x000ea60008000000 */
[----:B-1----:R-:W-:Y:S01]  /*38f0*/  USHF.R.U32.HI UR4, URZ, UR8, UR4 ;  /* 0x00000008ff047299 */ /* 0x002fe20008011604 */
[----:B------:R-:W1:Y:S03]  /*3900*/  LDCU.64 UR8, c[0x0][0x630] ;  /* 0x0000c600ff0877ac */ /* 0x000e660008000a00 */
[----:B------:R-:W-:Y:S01]  /*3910*/  UIADD3 UR4, UPT, UPT, UR5, UR4, URZ ;  /* 0x0000000405047290 */ /* 0x000fe2000fffe0ff */
[----:B------:R-:W1:Y:S03]  /*3920*/  LDCU.U8 UR16, c[0x0][0x62c] ;  /* 0x0000c580ff1077ac */ /* 0x000e660008000000 */
[----:B---3--:R-:W-:Y:S01]  /*3930*/  USHF.R.U32.HI UR10, URZ, UR7, UR4 ;  /* 0x00000007ff0a7299 */ /* 0x008fe20008011604 */
[----:B------:R-:W3:Y:S03]  /*3940*/  LDCU UR7, c[0x0][0x63c] ;  /* 0x0000c780ff0777ac */ /* 0x000ee60008000800 */
[----:B----4-:R-:W-:-:S02]  /*3950*/  UISETP.GE.AND UP0, UPT, UR10, UR6, UPT ;  /* 0x000000060a00728c */ /* 0x010fc4000bf06270 */
[----:B------:R-:W-:Y:S02]  /*3960*/  UIADD3 UR4, UPT, UPT, -UR10, URZ, URZ ;  /* 0x000000ff0a047290 */ /* 0x000fe4000fffe1ff */
[----:B-----5:R-:W-:Y:S01]  /*3970*/  USEL UR6, UR14, UR15, !UP0 ;  /* 0x0000000f0e067287 */ /* 0x020fe2000c000000 */
[----:B------:R-:W4:Y:S03]  /*3980*/  LDCU.U8 UR15, c[0x0][0x62d] ;  /* 0x0000c5a0ff0f77ac */ /* 0x000f260008000000 */
[----:B------:R-:W-:-:S03]  /*3990*/  ULOP3.LUT UR6, UR6, 0xff, URZ, 0xc0, !UPT ;  /* 0x000000ff06067892 */ /* 0x000fc6000f8ec0ff */
[----:B-1----:R-:W1:Y:S01]  /*39a0*/  @UP0 LDCU UR9, c[0x0][0x64c] ;  /* 0x0000c980ff0907ac */ /* 0x002e620008000800 */
[----:B---3--:R-:W-:Y:S01]  /*39b0*/  UIMAD UR7, UR4, UR7, UR11 ;  /* 0x00000007040772a4 */ /* 0x008fe2000f8e020b */
[----:B------:R-:W3:Y:S03]  /*39c0*/  @UP0 LDCU UR8, c[0x0][0x648] ;  /* 0x0000c900ff0807ac */ /* 0x000ee60008000800 */
[----:B-1----:R-:W-:Y:S02]  /*39d0*/  UIMAD.WIDE.U32 UR4, UR7, UR9, URZ ;  /* 0x00000009070472a5 */ /* 0x002fe4000f8e00ff */
[----:B--2---:R-:W-:Y:S02]  /*39e0*/  USEL UR9, UR12, UR13, !UP0 ;  /* 0x0000000d0c097287 */ /* 0x004fe4000c000000 */
[----:B------:R-:W-:Y:S01]  /*39f0*/  UIADD3 UR4, UPT, UPT, UR7, -UR5, URZ ;  /* 0x8000000507047290 */ /* 0x000fe2000fffe0ff */
[----:B------:R-:W1:Y:S03]  /*3a00*/  LDCU.64 UR12, c[0x0][0x620] ;  /* 0x0000c400ff0c77ac */ /* 0x000e660008000a00 */
[----:B------:R-:W-:-:S02]  /*3a10*/  USHF.R.U32.HI UR4, URZ, UR6, UR4 ;  /* 0x00000006ff047299 */ /* 0x000fc40008011604 */
[----:B------:R-:W-:Y:S02]  /*3a20*/  ULOP3.LUT UR6, UR9, 0xff, URZ, 0xc0, !UPT ;  /* 0x000000ff09067892 */ /* 0x000fe4000f8ec0ff */
[----:B------:R-:W-:Y:S01]  /*3a30*/  UIADD3 UR4, UPT, UPT, UR5, UR4, URZ ;  /* 0x0000000405047290 */ /* 0x000fe2000fffe0ff */
[----:B------:R-:W2:Y:S03]  /*3a40*/  LDCU UR5, c[0x0][0x628] ;  /* 0x0000c500ff0577ac */ /* 0x000ea60008000800 */
[----:B------:R-:W-:-:S04]  /*3a50*/  USHF.R.U32.HI UR14, URZ, UR6, UR4 ;  /* 0x00000006ff0e7299 */ /* 0x000fc80008011604 */
[----:B------:R-:W-:-:S04]  /*3a60*/  UIADD3 UR4, UPT, UPT, -UR14, URZ, URZ ;  /* 0x000000ff0e047290 */ /* 0x000fc8000fffe1ff */
[----:B---3--:R-:W-:-:S04]  /*3a70*/  UIMAD UR4, UR8, UR4, UR7 ;  /* 0x00000004080472a4 */ /* 0x008fc8000f8e0207 */
[----:B-1----:R-:W-:-:S04]  /*3a80*/  UIMAD UR6, UR10, UR12, UR4 ;  /* 0x0000000c0a0672a4 */ /* 0x002fc8000f8e0204 */
[----:B--2---:R-:W-:-:S07]  /*3a90*/  UIMAD.WIDE.U32 UR4, UR6, UR5, URZ ;  /* 0x00000005060472a5 */ /* 0x004fce000f8e00ff */
[----:B------:R-:W-:Y:S02]  /*3aa0*/  UMOV UR4, UR5 ;  /* 0x0000000500047c82 */ /* 0x000fe40008000000 */
[----:B------:R-:W-:Y:S02]  /*3ab0*/  UIADD3 UR53, UPT, UPT, UR6, -UR4, URZ ;  /* 0x8000000406357290 */ /* 0x000fe4000fffe0ff */
[----:B------:R-:W1:Y:S02]  /*3ac0*/  LDCU UR5, c[0x0][0x60c] ;  /* 0x0000c180ff0577ac */ /* 0x000e640008000800 */
[----:B------:R-:W-:-:S04]  /*3ad0*/  USHF.R.U32.HI UR53, URZ, UR16, UR53 ;  /* 0x00000010ff357299 */ /* 0x000fc80008011635 */
[----:B------:R-:W-:-:S03]  /*3ae0*/  UIADD3 UR53, UPT, UPT, UR4, UR53, URZ ;  /* 0x0000003504357290 */ /* 0x000fc6000fffe0ff */
[----:B------:R-:W-:Y:S01]  /*3af0*/  UMOV UR4, URZ ;  /* 0x000000ff00047c82 */ /* 0x000fe20008000000 */
[----:B----4-:R-:W-:-:S04]  /*3b00*/  USHF.R.U32.HI UR53, URZ, UR15, UR53 ;  /* 0x0000000fff357299 */ /* 0x010fc80008011635 */
[----:B------:R-:W-:Y:S02]  /*3b10*/  UIADD3 UR52, UPT, UPT, -UR53, URZ, URZ ;  /* 0x000000ff35347290 */ /* 0x000fe4000fffe1ff */
[----:B-1----:R-:W-:Y:S02]  /*3b20*/  UISETP.GE.AND UP0, UPT, UR11, UR5, UPT ;  /* 0x000000050b00728c */ /* 0x002fe4000bf06270 */
[----:B------:R-:W-:-:S07]  /*3b30*/  UIMAD UR52, UR52, UR13, UR6 ;  /* 0x0000000d343472a4 */ /* 0x000fce000f8e0206 */
[----:B------:R-:W-:Y:S05]  /*3b40*/  BRA.U UP0, `(.L_x_31) ;  /* 0x00000011003c7547 */ /* 0x000fea000b800000 */
[----:B------:R-:W1:Y:S01]  /*3b50*/  S2UR UR57, SR_CgaCtaId ;  /* 0x00000000003979c3 */ /* 0x000e620000008800 */
[----:B------:R-:W-:Y:S01]  /*3b60*/  UMOV UR4, 0x400 ;  /* 0x0000040000047882 */ /* 0x000fe20000000000 */
[----:B------:R-:W-:Y:S01]  /*3b70*/  MOV R5, 0x80000000 ;  /* 0x8000000000057802 */ /* 0x000fe20000000f00 */
[----:B------:R-:W2:Y:S01]  /*3b80*/  LDCU UR59, c[0x0][0x614] ;  /* 0x0000c280ff3b77ac */ /* 0x000ea20008000800 */
[----:B------:R-:W3:Y:S01]  /*3b90*/  LDCU UR9, c[0x0][0x38c] ;  /* 0x00007180ff0977ac */ /* 0x000ee20008000800 */
[----:B------:R-:W4:Y:S01]  /*3ba0*/  LDCU.64 UR16, c[0x0][0x348] ;  /* 0x00006900ff1077ac */ /* 0x000f220008000a00 */
[----:B------:R-:W5:Y:S01]  /*3bb0*/  LDCU.64 UR24, c[0x0][0x348] ;  /* 0x00006900ff1877ac */ /* 0x000f620008000a00 */
[----:B------:R-:W3:Y:S01]  /*3bc0*/  LDCU.64 UR32, c[0x0][0x348] ;  /* 0x00006900ff2077ac */ /* 0x000ee20008000a00 */
[----:B--2---:R-:W-:Y:S02]  /*3bd0*/  UIADD3 UR5, UPT, UPT, -UR14, UR59, URZ ;  /* 0x0000003b0e057290 */ /* 0x004fe4000fffe1ff */
[----:B-1----:R-:W-:Y:S01]  /*3be0*/  ULEA UR57, UR57, UR4, 0x18 ;  /* 0x0000000439397291 */ /* 0x002fe2000f8ec0ff */
[----:B------:R-:W1:Y:S01]  /*3bf0*/  LDCU UR4, c[0x0][0x380] ;  /* 0x00007000ff0477ac */ /* 0x000e620008000800 */
[----:B---3--:R-:W-:-:S02]  /*3c00*/  UIADD3 UR7, UPT, UPT, -UR9, URZ, URZ ;  /* 0x000000ff09077290 */ /* 0x008fc4000fffe1ff */
[----:B------:R-:W-:-:S05]  /*3c10*/  UIADD3 UR10, UPT, UPT, UR9, -0x1, URZ ;  /* 0xffffffff090a7890 */ /* 0x000fca000fffe0ff */
[----:B------:R-:W2:Y:S01]  /*3c20*/  SYNCS.PHASECHK.TRANS64.TRYWAIT P0, [UR57+0x48], R5 ;  /* 0x00004805ff0075a7 */ /* 0x000ea20008001139 */
[----:B------:R-:W-:Y:S02]  /*3c30*/  USHF.R.S32.HI UR7, URZ, 0x1f, UR7 ;  /* 0x0000001fff077899 */ /* 0x000fe40008011407 */
[----:B------:R-:W-:Y:S02]  /*3c40*/  USHF.R.S32.HI UR6, URZ, 0x1f, UR10 ;  /* 0x0000001fff067899 */ /* 0x000fe4000801140a */
[----:B------:R-:W-:Y:S01]  /*3c50*/  UISETP.GT.AND UP3, UPT, UR9, URZ, UPT ;  /* 0x000000ff0900728c */ /* 0x000fe2000bf64270 */
[----:B------:R-:W-:Y:S01]  /*3c60*/  UMOV UR20, 0x0 ;  /* 0x0000000000147882 */ /* 0x000fe20000000000 */
[----:B------:R-:W-:Y:S01]  /*3c70*/  UMOV UR21, 0x1 ;  /* 0x0000000100157882 */ /* 0x000fe20000000000 */
[----:B------:R-:W-:Y:S01]  /*3c80*/  UMOV UR18, URZ ;  /* 0x000000ff00127c82 */ /* 0x000fe20008000000 */
[----:B----4-:R-:W-:Y:S02]  /*3c90*/  UIADD3 UR23, UP2, UPT, UR16, 0x100, URZ ;  /* 0x0000010010177890 */ /* 0x010fe4000ff5e0ff */
[----:B-1----:R-:W-:-:S02]  /*3ca0*/  UIADD3 UR4, UPT, UPT, UR9, -UR4, URZ ;  /* 0x8000000409047290 */ /* 0x002fc4000fffe0ff */
[----:B------:R-:W-:Y:S02]  /*3cb0*/  ULEA.HI UR9, UR7, -UR9, URZ, 0x7 ;  /* 0x8000000907097291 */ /* 0x000fe4000f8f38ff */
[----:B------:R-:W-:Y:S02]  /*3cc0*/  ULEA UR4, UR5, UR4, 0x8 ;  /* 0x0000000405047291 */ /* 0x000fe4000f8e40ff */
[----:B------:R-:W-:Y:S02]  /*3cd0*/  ULEA.HI UR7, UR6, UR10, URZ, 0x7 ;  /* 0x0000000a06077291 */ /* 0x000fe4000f8f38ff */
[----:B------:R-:W-:Y:S02]  /*3ce0*/  UIADD3 UR8, UPT, UPT, -UR4, URZ, URZ ;  /* 0x000000ff04087290 */ /* 0x000fe4000fffe1ff */
[----:B------:R-:W-:Y:S02]  /*3cf0*/  UIADD3 UR5, UPT, UPT, UR4, -0x1, URZ ;  /* 0xffffffff04057890 */ /* 0x000fe4000fffe0ff */
[----:B------:R-:W-:-:S02]  /*3d00*/  USHF.R.S32.HI UR6, URZ, 0x1f, UR8 ;  /* 0x0000001fff067899 */ /* 0x000fc40008011408 */
[----:B------:R-:W-:Y:S02]  /*3d10*/  USHF.R.S32.HI UR8, URZ, 0x1f, UR5 ;  /* 0x0000001fff087899 */ /* 0x000fe40008011405 */
[----:B------:R-:W-:Y:S02]  /*3d20*/  ULEA.HI UR6, UR6, -UR4, URZ, 0x7 ;  /* 0x8000000406067291 */ /* 0x000fe4000f8f38ff */
[----:B------:R-:W-:Y:S02]  /*3d30*/  @UP3 UIMAD.WIDE UR12, UR7, 0x2000000, UR20 ;  /* 0x02000000070c38a5 */ /* 0x000fe4000f8e0214 */
[----:B------:R-:W-:Y:S02]  /*3d40*/  USHF.R.S32.HI UR9, URZ, 0x7, UR9 ;  /* 0x00000007ff097899 */ /* 0x000fe40008011409 */
[----:B------:R-:W-:Y:S02]  /*3d50*/  ULEA.HI UR8, UR8, UR5, URZ, 0x7 ;  /* 0x0000000508087291 */ /* 0x000fe4000f8f38ff */
[----:B------:R-:W-:-:S02]  /*3d60*/  USHF.R.S32.HI UR7, URZ, 0x7, UR6 ;  /* 0x00000007ff077899 */ /* 0x000fc40008011406 */
[----:B-----5:R-:W-:Y:S02]  /*3d70*/  UIADD3 UR22, UP1, UPT, UR24, 0x100, URZ ;  /* 0x0000010018167890 */ /* 0x020fe4000ff3e0ff */
[----:B------:R-:W-:Y:S02]  /*3d80*/  UIADD3 UR31, UP0, UPT, UR32, 0x100, URZ ;  /* 0x00000100201f7890 */ /* 0x000fe4000ff1e0ff */
[----:B------:R-:W-:Y:S02]  /*3d90*/  UIADD3 UR5, UPT, UPT, -UR9, URZ, URZ ;  /* 0x000000ff09057290 */ /* 0x000fe4000fffe1ff */
[----:B------:R-:W-:Y:S02]  /*3da0*/  ULEA.HI.SX32 UR6, UR8, 0x1, 0x19 ;  /* 0x0000000108067891 */ /* 0x000fe4000f8fcaff */
[----:B------:R-:W-:Y:S02]  /*3db0*/  UIADD3 UR7, UPT, UPT, -UR7, URZ, URZ ;  /* 0x000000ff07077290 */ /* 0x000fe4000fffe1ff */
[----:B------:R-:W-:Y:S01]  /*3dc0*/  UISETP.GT.AND UP4, UPT, UR4, URZ, UPT ;  /* 0x000000ff0400728c */ /* 0x000fe2000bf84270 */
[----:B------:R-:W-:Y:S01]  /*3dd0*/  UMOV UR20, UR52 ;  /* 0x0000003400147c82 */ /* 0x000fe20008000000 */
[----:B------:R-:W-:Y:S01]  /*3de0*/  UMOV UR21, UR53 ;  /* 0x0000003500157c82 */ /* 0x000fe20008000000 */
[----:B------:R-:W-:Y:S01]  /*3df0*/  UMOV UR26, 0x20 ;  /* 0x00000020001a7882 */ /* 0x000fe20000000000 */
[----:B------:R-:W-:Y:S01]  /*3e00*/  UMOV UR28, UR52 ;  /* 0x00000034001c7c82 */ /* 0x000fe20008000000 */
[----:B------:R-:W-:Y:S01]  /*3e10*/  UMOV UR29, UR53 ;  /* 0x00000035001d7c82 */ /* 0x000fe20008000000 */
[----:B--2---:R-:W-:Y:S05]  /*3e20*/  @!P0 BRA `(.L_x_32) ;  /* 0x000000b000e88947 */ /* 0x004fea0003800000 */
.L_x_98:
[----:B------:R-:W-:Y:S01]  /*3e30*/  @!UP4 UMOV UR6, UR7 ;  /* 0x000000070006cc82 */ /* 0x000fe20008000000 */
[----:B------:R-:W-:Y:S01]  /*3e40*/  @UP3 UMOV UR5, UR13 ;  /* 0x0000000d00053c82 */ /* 0x000fe20008000000 */
[----:B------:R-:W-:Y:S01]  /*3e50*/  ELECT P0, URZ, PT ;  /* 0x0000000000ff782f */ /* 0x000fe20003800000 */
[----:B------:R-:W-:Y:S02]  /*3e60*/  UISETP.LT.AND UP3, UPT, UR6, UR5, UPT ;  /* 0x000000050600728c */ /* 0x000fe4000bf61270 */
[----:B------:R-:W-:Y:S02]  /*3e70*/  UIADD3.X UR11, UPT, UPT, URZ, UR17, URZ, UP2, !UPT ;  /* 0x00000011ff0b7290 */ /* 0x000fe400097fe4ff */
[----:B------:R-:W-:Y:S02]  /*3e80*/  USEL UR30, UR6, UR5, UP3 ;  /* 0x00000005061e7287 */ /* 0x000fe40009800000 */
[----:B------:R-:W-:Y:S02]  /*3e90*/  UIADD3 UR16, UPT, UPT, UR57, 0x18c00, URZ ;  /* 0x00018c0039107890 */ /* 0x000fe4000fffe0ff */
[----:B------:R-:W-:-:S02]  /*3ea0*/  USHF.L.U32 UR15, UR30, 0x7, URZ ;  /* 0x000000071e0f7899 */ /* 0x000fc400080006ff */
[----:B------:R-:W-:Y:S02]  /*3eb0*/  UIADD3 UR17, UPT, UPT, UR57, 0x20, URZ ;  /* 0x0000002039117890 */ /* 0x000fe4000fffe0ff */
[----:B-1----:R-:W-:Y:S01]  /*3ec0*/  @P0 MOV R4, 0x6000 ;  /* 0x0000600000040802 */ /* 0x002fe20000000f00 */
[----:B------:R-:W-:Y:S02]  /*3ed0*/  UIADD3 UR19, UPT, UPT, UR15, -0x80, URZ ;  /* 0xffffff800f137890 */ /* 0x000fe4000fffe0ff */
[----:B------:R-:W-:Y:S01]  /*3ee0*/  UIADD3.X UR7, UPT, UPT, URZ, UR25, URZ, UP1, !UPT ;  /* 0x00000019ff077290 */ /* 0x000fe20008ffe4ff */
[----:B------:R1:W-:Y:S01]  /*3ef0*/  @P0 SYNCS.ARRIVE.TRANS64 RZ, [UR57+0x20], R4 ;  /* 0x00002004ffff09a7 */ /* 0x0003e20008000039 */
[----:B------:R-:W-:Y:S02]  /*3f00*/  UIADD3 UR24, UPT, UPT, UR57, 0x1ac00, URZ ;  /* 0x0001ac0039187890 */ /* 0x000fe4000fffe0ff */
[----:B------:R-:W-:Y:S02]  /*3f10*/  UIADD3 UR25, UPT, UPT, UR57, 0x20, URZ ;  /* 0x0000002039197890 */ /* 0x000fe4000fffe0ff */
[----:B------:R-:W-:-:S02]  /*3f20*/  UIADD3.X UR5, UPT, UPT, URZ, UR33, URZ, UP0, !UPT ;  /* 0x00000021ff057290 */ /* 0x000fc400087fe4ff */
[----:B------:R-:W-:Y:S02]  /*3f30*/  UIADD3 UR8, UPT, UPT, UR57, 0x1cc00, URZ ;  /* 0x0001cc0039087890 */ /* 0x000fe4000fffe0ff */
[----:B------:R-:W-:Y:S01]  /*3f40*/  UIADD3 UR9, UPT, UPT, UR57, 0x20, URZ ;  /* 0x0000002039097890 */ /* 0x000fe2000fffe0ff */
[----:B------:R-:W-:Y:S01]  /*3f50*/  UMOV UR10, UR23 ;  /* 0x00000017000a7c82 */ /* 0x000fe20008000000 */
[----:B------:R-:W-:Y:S01]  /*3f60*/  UMOV UR6, UR22 ;  /* 0x0000001600067c82 */ /* 0x000fe20008000000 */
[----:B------:R-:W-:Y:S01]  /*3f70*/  UMOV UR27, UR19 ;  /* 0x00000013001b7c82 */ /* 0x000fe20008000000 */
[----:B------:R2:W-:Y:S01]  /*3f80*/  UTMALDG.4D [UR16], [UR10], desc[URZ] ;  /* 0x0000ff100a0075b4 */ /* 0x0005e20008019000 */
[----:B------:R-:W-:Y:S01]  /*3f90*/  UMOV UR12, UR52 ;  /* 0x00000034000c7c82 */ /* 0x000fe20008000000 */
[----:B------:R-:W-:Y:S01]  /*3fa0*/  UMOV UR13, UR53 ;  /* 0x00000035000d7c82 */ /* 0x000fe20008000000 */
[----:B------:R-:W-:Y:S01]  /*3fb0*/  UMOV UR4, UR31 ;  /* 0x0000001f00047c82 */ /* 0x000fe20008000000 */
[----:B------:R-:W-:Y:S01]  /*3fc0*/  UMOV UR58, URZ ;  /* 0x000000ff003a7c82 */ /* 0x000fe20008000000 */
[----:B------:R-:W-:Y:S01]  /*3fd0*/  UMOV UR60, UR52 ;  /* 0x00000034003c7c82 */ /* 0x000fe20008000000 */
[----:B------:R-:W-:Y:S01]  /*3fe0*/  UMOV UR61, UR53 ;  /* 0x00000035003d7c82 */ /* 0x000fe20008000000 */
[----:B------:R3:W-:Y:S01]  /*3ff0*/  UTMALDG.4D [UR24], [UR6], desc[URZ] ;  /* 0x0000ff18060075b4 */ /* 0x0007e20008019000 */
[----:B--2---:R-:W-:Y:S01]  /*4000*/  UMOV UR10, 0x40 ;  /* 0x00000040000a7882 */ /* 0x004fe20000000000 */
[----:B------:R-:W-:-:S02]  /*4010*/  UMOV UR11, UR19 ;  /* 0x00000013000b7c82 */ /* 0x000fc40008000000 */
[----:B------:R2:W-:Y:S01]  /*4020*/  UTMALDG.4D [UR8], [UR4], desc[URZ] ;  /* 0x0000ff08040075b4 */ /* 0x0005e20008019000 */
[----:B------:R-:W4:Y:S01]  /*4030*/  SYNCS.PHASECHK.TRANS64.TRYWAIT P0, [UR57+0x10], R5 ;  /* 0x00001005ff0075a7 */ /* 0x000f220008001139 */
[----:B---3--:R-:W3:Y:S01]  /*4040*/  LDCU.64 UR6, c[0x0][0x348] ;  /* 0x00006900ff0677ac */ /* 0x008ee20008000a00 */
[----:B------:R-:W-:Y:S01]  /*4050*/  UMOV UR26, 0x20 ;  /* 0x00000020001a7882 */ /* 0x000fe20000000000 */
[----:B--2---:R-:W2:Y:S01]  /*4060*/  LDCU.64 UR8, c[0x0][0x348] ;  /* 0x00006900ff0877ac */ /* 0x004ea20008000a00 */
[----:B------:R-:W5:Y:S01]  /*4070*/  LDCU.64 UR10, c[0x0][0x348] ;  /* 0x00006900ff0a77ac */ /* 0x000f620008000a00 */
[----:B------:R-:W-:Y:S01]  /*4080*/  ULOP3.LUT UR4, URZ, UR14, URZ, 0x33, !UPT ;  /* 0x0000000eff047292 */ /* 0x000fe2000f8e33ff */
[----:B-12345:R-:W-:Y:S11]  /*4090*/  @!P0 BRA `(.L_x_33) ;  /* 0x000000b0006c8947 */ /* 0x03eff60003800000 */
.L_x_100:
[----:B------:R-:W-:Y:S01]  /*40a0*/  ELECT P0, URZ, PT ;  /* 0x0000000000ff782f */ /* 0x000fe20003800000 */
[----:B------:R-:W-:Y:S02]  /*40b0*/  UIADD3 UR59, UPT, UPT, UR4, UR59, URZ ;  /* 0x0000003b043b7290 */ /* 0x000fe4000fffe0ff */
[----:B------:R-:W-:Y:S02]  /*40c0*/  UIADD3 UR6, UP2, UPT, UR6, 0x80, URZ ;  /* 0x0000008006067890 */ /* 0x000fe4000ff5e0ff */
[----:B------:R-:W-:Y:S02]  /*40d0*/  UIADD3 UR4, UP1, UPT, UR8, 0x80, URZ ;  /* 0x0000008008047890 */ /* 0x000fe4000ff3e0ff */
[----:B------:R-:W-:Y:S02]  /*40e0*/  UIADD3 UR16, UP0, UPT, UR10, 0x80, URZ ;  /* 0x000000800a107890 */ /* 0x000fe4000ff1e0ff */
[----:B------:R-:W-:Y:S02]  /*40f0*/  UIADD3.X UR7, UPT, UPT, URZ, UR7, URZ, UP2, !UPT ;  /* 0x00000007ff077290 */ /* 0x000fe400097fe4ff */
[----:B------:R-:W-:-:S02]  /*4100*/  USHF.L.U32 UR59, UR59, 0x8, URZ ;  /* 0x000000083b3b7899 */ /* 0x000fc400080006ff */
[----:B-1----:R-:W-:Y:S01]  /*4110*/  @P0 MOV R4, 0x6000 ;  /* 0x0000600000040802 */ /* 0x002fe20000000f00 */
[----:B------:R-:W-:Y:S02]  /*4120*/  UIADD3 UR56, UPT, UPT, UR57, 0xcc00, URZ ;  /* 0x0000cc0039387890 */ /* 0x000fe4000fffe0ff */
[----:B------:R-:W-:Y:S01]  /*4130*/  UIADD3.X UR5, UPT, UPT, URZ, UR9, URZ, UP1, !UPT ;  /* 0x00000009ff057290 */ /* 0x000fe20008ffe4ff */
[----:B------:R1:W-:Y:S01]  /*4140*/  @P0 SYNCS.ARRIVE.TRANS64 RZ, [UR57], R4 ;  /* 0x00000004ffff09a7 */ /* 0x0003e20008000039 */
[----:B------:R-:W-:Y:S02]  /*4150*/  UIADD3 UR24, UPT, UPT, UR57, 0xec00, URZ ;  /* 0x0000ec0039187890 */ /* 0x000fe4000fffe0ff */
[----:B------:R-:W-:Y:S02]  /*4160*/  UIADD3.X UR17, UPT, UPT, URZ, UR11, URZ, UP0, !UPT ;  /* 0x0000000bff117290 */ /* 0x000fe400087fe4ff */
[----:B------:R-:W-:Y:S01]  /*4170*/  UIADD3 UR8, UPT, UPT, UR57, 0x10c00, URZ ;  /* 0x00010c0039087890 */ /* 0x000fe2000fffe0ff */
[----:B------:R-:W-:Y:S01]  /*4180*/  UTMALDG.4D [UR56], [UR6], desc[URZ] ;  /* 0x0000ff38060075b4 */ /* 0x000fe20008019000 */
[----:B------:R-:W-:Y:S01]  /*4190*/  UMOV UR28, UR52 ;  /* 0x00000034001c7c82 */ /* 0x000fe20008000000 */
[----:B------:R-:W-:Y:S01]  /*41a0*/  UMOV UR29, UR53 ;  /* 0x00000035001d7c82 */ /* 0x000fe20008000000 */
[----:B------:R-:W-:Y:S01]  /*41b0*/  UMOV UR25, UR57 ;  /* 0x0000003900197c82 */ /* 0x000fe20008000000 */
[----:B------:R-:W-:Y:S01]  /*41c0*/  UMOV UR27, UR59 ;  /* 0x0000003b001b7c82 */ /* 0x000fe20008000000 */
[----:B------:R-:W-:Y:S01]  /*41d0*/  UMOV UR10, 0x40 ;  /* 0x00000040000a7882 */ /* 0x000fe20000000000 */
[----:B------:R-:W-:Y:S01]  /*41e0*/  UMOV UR12, UR52 ;  /* 0x00000034000c7c82 */ /* 0x000fe20008000000 */
[----:B------:R-:W-:Y:S01]  /*41f0*/  UMOV UR13, UR53 ;  /* 0x00000035000d7c82 */ /* 0x000fe20008000000 */
[----:B------:R-:W-:Y:S01]  /*4200*/  UMOV UR9, UR57 ;  /* 0x0000003900097c82 */ /* 0x000fe20008000000 */
[----:B------:R-:W-:Y:S01]  /*4210*/  UMOV UR11, UR59 ;  /* 0x0000003b000b7c82 */ /* 0x000fe20008000000 */
[----:B------:R2:W-:Y:S01]  /*4220*/  UTMALDG.4D [UR24], [UR4], desc[URZ] ;  /* 0x0000ff18040075b4 */ /* 0x0005e20008019000 */
[----:B------:R-:W-:Y:S01]  /*4230*/  UMOV UR34, 0x20 ;  /* 0x0000002000227882 */ /* 0x000fe20000000000 */
[----:B------:R-:W-:Y:S01]  /*4240*/  UMOV UR36, UR52 ;  /* 0x0000003400247c82 */ /* 0x000fe20008000000 */
[----:B------:R-:W-:Y:S01]  /*4250*/  UMOV UR37, UR53 ;  /* 0x0000003500257c82 */ /* 0x000fe20008000000 */
[----:B------:R3:W-:Y:S01]  /*4260*/  UTMALDG.4D [UR8], [UR16], desc[URZ] ;  /* 0x0000ff08100075b4 */ /* 0x0007e20008019000 */
[----:B------:R-:W4:Y:S01]  /*4270*/  SYNCS.PHASECHK.TRANS64.TRYWAIT P0, [UR57+0x18], R5 ;  /* 0x00001805ff0075a7 */ /* 0x000f220008001139 */
[----:B--2---:R-:W2:Y:S01]  /*4280*/  LDCU.64 UR4, c[0x0][0x348] ;  /* 0x00006900ff0477ac */ /* 0x004ea20008000a00 */
[----:B---3--:R-:W3:Y:S01]  /*4290*/  LDCU.64 UR8, c[0x0][0x348] ;  /* 0x00006900ff0877ac */ /* 0x008ee20008000a00 */
[----:B------:R-:W5:Y:S01]  /*42a0*/  LDCU.64 UR16, c[0x0][0x348] ;  /* 0x00006900ff1077ac */ /* 0x000f620008000a00 */
[----:B------:R-:W-:Y:S01]  /*42b0*/  UMOV UR10, URZ ;  /* 0x000000ff000a7c82 */ /* 0x000fe20008000000 */
[----:B-12345:R-:W-:Y:S05]  /*42c0*/  @!P0 BRA `(.L_x_34) ;  /* 0x000000b000008947 */ /* 0x03efea0003800000 */
.L_x_102:
[----:B------:R-:W-:Y:S01]  /*42d0*/  ELECT P0, URZ, PT ;  /* 0x0000000000ff782f */ /* 0x000fe20003800000 */
[----:B------:R-:W-:Y:S02]  /*42e0*/  UIADD3 UR6, UP2, UPT, UR4, 0x80, URZ ;  /* 0x0000008004067890 */ /* 0x000fe4000ff5e0ff */
[----:B------:R-:W-:Y:S02]  /*42f0*/  UIADD3 UR4, UP1, UPT, UR8, 0x80, URZ ;  /* 0x0000008008047890 */ /* 0x000fe4000ff3e0ff */
[----:B------:R-:W-:Y:S02]  /*4300*/  UIADD3 UR16, UP0, UPT, UR16, 0x80, URZ ;  /* 0x0000008010107890 */ /* 0x000fe4000ff1e0ff */
[----:B------:R-:W-:Y:S02]  /*4310*/  UIADD3.X UR7, UPT, UPT, URZ, UR5, URZ, UP2, !UPT ;  /* 0x00000005ff077290 */ /* 0x000fe400097fe4ff */
[----:B------:R-:W-:Y:S02]  /*4320*/  UIADD3.X UR5, UPT, UPT, URZ, UR9, URZ, UP1, !UPT ;  /* 0x00000009ff057290 */ /* 0x000fe40008ffe4ff */
[----:B------:R-:W-:-:S02]  /*4330*/  UIADD3 UR8, UPT, UPT, UR57, 0x12c00, URZ ;  /* 0x00012c0039087890 */ /* 0x000fc4000fffe0ff */
[----:B-1----:R-:W-:Y:S01]  /*4340*/  @P0 MOV R4, 0x6000 ;  /* 0x0000600000040802 */ /* 0x002fe20000000f00 */
[----:B------:R-:W-:Y:S02]  /*4350*/  UIADD3 UR9, UPT, UPT, UR57, 0x8, URZ ;  /* 0x0000000839097890 */ /* 0x000fe4000fffe0ff */
[----:B------:R-:W-:Y:S01]  /*4360*/  UIADD3 UR11, UPT, UPT, UR59, 0x80, URZ ;  /* 0x000000803b0b7890 */ /* 0x000fe2000fffe0ff */
[----:B------:R1:W-:Y:S01]  /*4370*/  @P0 SYNCS.ARRIVE.TRANS64 RZ, [UR57+0x8], R4 ;  /* 0x00000804ffff09a7 */ /* 0x0003e20008000039 */
[----:B------:R-:W-:Y:S02]  /*4380*/  UIADD3 UR32, UPT, UPT, UR57, 0x14c00, URZ ;  /* 0x00014c0039207890 */ /* 0x000fe4000fffe0ff */
[----:B------:R-:W-:Y:S02]  /*4390*/  UIADD3 UR33, UPT, UPT, UR57, 0x8, URZ ;  /* 0x0000000839217890 */ /* 0x000fe4000fffe0ff */
[----:B------:R-:W-:Y:S02]  /*43a0*/  UIADD3.X UR17, UPT, UPT, URZ, UR17, URZ, UP0, !UPT ;  /* 0x00000011ff117290 */ /* 0x000fe400087fe4ff */
[----:B------:R-:W-:Y:S01]  /*43b0*/  UIADD3 UR24, UPT, UPT, UR57, 0x16c00, URZ ;  /* 0x00016c0039187890 */ /* 0x000fe2000fffe0ff */
[----:B------:R2:W-:Y:S01]  /*43c0*/  UTMALDG.4D [UR8], [UR6], desc[URZ] ;  /* 0x0000ff08060075b4 */ /* 0x0005e20008019000 */
[----:B------:R-:W-:Y:S01]  /*43d0*/  UIADD3 UR25, UPT, UPT, UR57, 0x8, URZ ;  /* 0x0000000839197890 */ /* 0x000fe2000fffe0ff */
[----:B------:R-:W-:Y:S01]  /*43e0*/  UMOV UR35, UR11 ;  /* 0x0000000b00237c82 */ /* 0x000fe20008000000 */
[----:B------:R-:W-:Y:S01]  /*43f0*/  UMOV UR26, 0x40 ;  /* 0x00000040001a7882 */ /* 0x000fe20000000000 */
[----:B------:R-:W-:Y:S01]  /*4400*/  UMOV UR28, UR52 ;  /* 0x00000034001c7c82 */ /* 0x000fe20008000000 */
[----:B------:R-:W-:Y:S01]  /*4410*/  UMOV UR29, UR53 ;  /* 0x00000035001d7c82 */ /* 0x000fe20008000000 */
[----:B------:R-:W-:Y:S01]  /*4420*/  UMOV UR27, UR11 ;  /* 0x0000000b001b7c82 */ /* 0x000fe20008000000 */
[----:B------:R3:W-:Y:S03]  /*4430*/  UTMALDG.4D [UR32], [UR4], desc[URZ] ;  /* 0x0000ff20040075b4 */ /* 0x0007e60008019000 */
[----:B------:R4:W-:Y:S01]  /*4440*/  UTMALDG.4D [UR24], [UR16], desc[URZ] ;  /* 0x0000ff18100075b4 */ /* 0x0009e20008019000 */
[----:B------:R-:W5:Y:S01]  /*4450*/  SYNCS.PHASECHK.TRANS64.TRYWAIT P0, [UR57+0x50], R5 ;  /* 0x00005005ff0075a7 */ /* 0x000f620008001139 */
[----:B--2---:R-:W2:Y:S01]  /*4460*/  LDCU.64 UR6, c[0x0][0x348] ;  /* 0x00006900ff0677ac */ /* 0x004ea20008000a00 */
[----:B------:R-:W1:Y:S01]  /*4470*/  LDCU.64 UR8, c[0x0][0x348] ;  /* 0x00006900ff0877ac */ /* 0x000e620008000a00 */
[----:B---3--:R-:W3:Y:S01]  /*4480*/  LDCU.64 UR4, c[0x0][0x348] ;  /* 0x00006900ff0477ac */ /* 0x008ee20008000a00 */
[----:B----4-:R-:W-:Y:S01]  /*4490*/  UMOV UR26, URZ ;  /* 0x000000ff001a7c82 */ /* 0x010fe20008000000 */
[----:B-123-5:R-:W-:Y:S05]  /*44a0*/  @!P0 BRA `(.L_x_35) ;  /* 0x000000ac00a88947 */ /* 0x02efea0003800000 */
.L_x_104:
[----:B------:R-:W-:Y:S01]  /*44b0*/  ELECT P0, URZ, PT ;  /* 0x0000000000ff782f */ /* 0x000fe20003800000 */
[----:B------:R-:W-:Y:S01]  /*44c0*/  HFMA2 R6, -RZ, RZ, 0, 5.9604644775390625e-08 ;  /* 0x00000001ff067431 */ /* 0x000fe200000001ff */
[----:B------:R-:W-:Y:S01]  /*44d0*/  UIADD3 UR4, UP2, UPT, UR4, 0x180, URZ ;  /* 0x0000018004047890 */ /* 0x000fe2000ff5e0ff */
[----:B-1----:R-:W-:Y:S01]  /*44e0*/  IMAD.MOV.U32 R7, RZ, RZ, RZ ;  /* 0x000000ffff077224 */ /* 0x002fe200078e00ff */
[----:B------:R-:W-:Y:S02]  /*44f0*/  UIADD3 UR22, UP0, UPT, UR8, 0x180, URZ ;  /* 0x0000018008167890 */ /* 0x000fe4000ff1e0ff */
[----:B------:R-:W-:Y:S02]  /*4500*/  UIADD3 UR6, UP1, UPT, UR6, 0x180, URZ ;  /* 0x0000018006067890 */ /* 0x000fe4000ff3e0ff */
[----:B------:R-:W-:Y:S02]  /*4510*/  UIADD3.X UR5, UPT, UPT, URZ, UR5, URZ, UP2, !UPT ;  /* 0x00000005ff057290 */ /* 0x000fe400097fe4ff */
[----:B------:R-:W-:-:S02]  /*4520*/  UIADD3.X UR23, UPT, UPT, URZ, UR9, URZ, UP0, !UPT ;  /* 0x00000009ff177290 */ /* 0x000fc400087fe4ff */
[----:B------:R-:W-:Y:S01]  /*4530*/  UIADD3 UR24, UPT, UPT, UR57, 0x1ec00, URZ ;  /* 0x0001ec0039187890 */ /* 0x000fe2000fffe0ff */
[----:B------:R-:W-:Y:S01]  /*4540*/  @P0 IMAD.MOV.U32 R4, RZ, RZ, 0x6000 ;  /* 0x00006000ff040424 */ /* 0x000fe200078e00ff */
[----:B------:R-:W-:Y:S02]  /*4550*/  UIADD3 UR25, UPT, UPT, UR57, 0x28, URZ ;  /* 0x0000002839197890 */ /* 0x000fe4000fffe0ff */
[----:B------:R-:W-:Y:S01]  /*4560*/  UIADD3.X UR7, UPT, UPT, URZ, UR7, URZ, UP1, !UPT ;  /* 0x00000007ff077290 */ /* 0x000fe20008ffe4ff */
[----:B------:R1:W-:Y:S01]  /*4570*/  @P0 SYNCS.ARRIVE.TRANS64 RZ, [UR57+0x28], R4 ;  /* 0x00002804ffff09a7 */ /* 0x0003e20008000039 */
[----:B------:R-:W-:Y:S02]  /*4580*/  UIADD3 UR8, UPT, UPT, UR57, 0x20c00, URZ ;  /* 0x00020c0039087890 */ /* 0x000fe4000fffe0ff */
[----:B------:R-:W-:Y:S02]  /*4590*/  UIADD3 UR9, UPT, UPT, UR57, 0x28, URZ ;  /* 0x0000002839097890 */ /* 0x000fe4000fffe0ff */
[----:B------:R-:W-:-:S02]  /*45a0*/  UIADD3 UR16, UPT, UPT, UR57, 0x22c00, URZ ;  /* 0x00022c0039107890 */ /* 0x000fc4000fffe0ff */
[----:B------:R-:W-:Y:S01]  /*45b0*/  UIADD3 UR17, UPT, UPT, UR57, 0x28, URZ ;  /* 0x0000002839117890 */ /* 0x000fe2000fffe0ff */
[----:B------:R-:W-:Y:S01]  /*45c0*/  UMOV UR27, UR19 ;  /* 0x00000013001b7c82 */ /* 0x000fe20008000000 */
[----:B------:R-:W-:Y:S01]  /*45d0*/  UMOV UR10, 0x20 ;  /* 0x00000020000a7882 */ /* 0x000fe20000000000 */
[----:B------:R-:W-:Y:S01]  /*45e0*/  UMOV UR12, UR52 ;  /* 0x00000034000c7c82 */ /* 0x000fe20008000000 */
[----:B------:R-:W-:Y:S01]  /*45f0*/  UMOV UR13, UR53 ;  /* 0x00000035000d7c82 */ /* 0x000fe20008000000 */
[----:B------:R-:W-:Y:S01]  /*4600*/  UMOV UR11, UR19 ;  /* 0x00000013000b7c82 */ /* 0x000fe20008000000 */
[----:B------:R2:W-:Y:S01]  /*4610*/  UTMALDG.4D [UR24], [UR4], desc[URZ] ;  /* 0x0000ff18040075b4 */ /* 0x0005e20008019000 */
[----:B------:R-:W-:Y:S01]  /*4620*/  UMOV UR18, 0x40 ;  /* 0x0000004000127882 */ /* 0x000fe20000000000 */
[----:B------:R-:W-:Y:S01]  /*4630*/  UMOV UR20, UR52 ;  /* 0x0000003400147c82 */ /* 0x000fe20008000000 */
[----:B------:R-:W-:Y:S01]  /*4640*/  UMOV UR21, UR53 ;  /* 0x0000003500157c82 */ /* 0x000fe20008000000 */
[----:B------:R-:W-:Y:S01]  /*4650*/  UISETP.GE.AND UP0, UPT, UR30, 0x2, UPT ;  /* 0x000000021e00788c */ /* 0x000fe2000bf06270 */
[----:B------:R1:W-:Y:S01]  /*4660*/  UTMALDG.4D [UR8], [UR6], desc[URZ] ;  /* 0x0000ff08060075b4 */ /* 0x0003e20008019000 */
[----:B------:R1:W-:Y:S01]  /*4670*/  UTMALDG.4D [UR16], [UR22], desc[URZ] ;  /* 0x0000ff10160075b4 */ /* 0x0003e20008019000 */
[----:B--2---:R-:W-:-:S06]  /*4680*/  UMOV UR4, 0x2 ;  /* 0x0000000200047882 */ /* 0x004fcc0000000000 */
[----:B-1----:R-:W-:Y:S05]  /*4690*/  BRA.U !UP0, `(.L_x_31) ;  /* 0x0000000508687547 */ /* 0x002fea000b800000 */
[----:B------:R-:W1:Y:S01]  /*46a0*/  LDCU.64 UR6, c[0x0][0x348] ;  /* 0x00006900ff0677ac */ /* 0x000e620008000a00 */
[----:B------:R-:W-:Y:S02]  /*46b0*/  MOV R6, 0x1 ;  /* 0x0000000100067802 */ /* 0x000fe40000000f00 */
[----:B------:R-:W-:Y:S01]  /*46c0*/  MOV R5, 0x6000 ;  /* 0x0000600000057802 */ /* 0x000fe20000000f00 */
[----:B------:R-:W-:Y:S01]  /*46d0*/  UIADD3 UR14, UPT, UPT, -UR30, URZ, URZ ;  /* 0x000000ff1e0e7290 */ /* 0x000fe2000fffe1ff */
[----:B------:R-:W-:Y:S01]  /*46e0*/  UMOV UR4, 0x2 ;  /* 0x0000000200047882 */ /* 0x000fe20000000000 */
[----:B------:R-:W-:Y:S01]  /*46f0*/  UMOV UR50, URZ ;  /* 0x000000ff00327c82 */ /* 0x000fe20008000000 */
[----:B------:R-:W-:Y:S01]  /*4700*/  UMOV UR42, 0x20 ;  /* 0x00000020002a7882 */ /* 0x000fe20000000000 */
[----:B------:R-:W-:Y:S01]  /*4710*/  UMOV UR34, 0x40 ;  /* 0x0000004000227882 */ /* 0x000fe20000000000 */
[----:B------:R-:W-:Y:S01]  /*4720*/  UMOV UR26, URZ ;  /* 0x000000ff001a7c82 */ /* 0x000fe20008000000 */
[----:B------:R-:W-:Y:S01]  /*4730*/  UMOV UR18, 0x20 ;  /* 0x0000002000127882 */ /* 0x000fe20000000000 */
[----:B------:R-:W-:Y:S01]  /*4740*/  UMOV UR10, 0x40 ;  /* 0x00000040000a7882 */ /* 0x000fe20000000000 */
[----:B-1----:R-:W-:-:S02]  /*4750*/  UIADD3 UR58, UP5, UPT, UR6, 0x100, URZ ;  /* 0x00000100063a7890 */ /* 0x002fc4000ffbe0ff */
[----:B------:R-:W-:Y:S02]  /*4760*/  UIADD3 UR54, UP4, UPT, UR6, 0x100, URZ ;  /* 0x0000010006367890 */ /* 0x000fe4000ff9e0ff */
[----:B------:R-:W-:Y:S02]  /*4770*/  UIADD3 UR46, UP3, UPT, UR6, 0x100, URZ ;  /* 0x00000100062e7890 */ /* 0x000fe4000ff7e0ff */
[----:B------:R-:W-:Y:S02]  /*4780*/  UIADD3 UR38, UP2, UPT, UR6, 0x180, URZ ;  /* 0x0000018006267890 */ /* 0x000fe4000ff5e0ff */
[----:B------:R-:W-:Y:S02]  /*4790*/  UIADD3 UR30, UP1, UPT, UR6, 0x180, URZ ;  /* 0x00000180061e7890 */ /* 0x000fe4000ff3e0ff */
[----:B------:R-:W-:Y:S02]  /*47a0*/  UIADD3 UR22, UP0, UPT, UR6, 0x180, URZ ;  /* 0x0000018006167890 */ /* 0x000fe4000ff1e0ff */
[----:B------:R-:W-:-:S02]  /*47b0*/  UIADD3.X UR59, UPT, UPT, URZ, UR7, URZ, UP5, !UPT ;  /* 0x00000007ff3b7290 */ /* 0x000fc4000affe4ff */
[----:B------:R-:W-:Y:S02]  /*47c0*/  UIADD3.X UR55, UPT, UPT, URZ, UR7, URZ, UP4, !UPT ;  /* 0x00000007ff377290 */ /* 0x000fe4000a7fe4ff */
[----:B------:R-:W-:Y:S02]  /*47d0*/  UIADD3.X UR47, UPT, UPT, URZ, UR7, URZ, UP3, !UPT ;  /* 0x00000007ff2f7290 */ /* 0x000fe40009ffe4ff */
[----:B------:R-:W-:Y:S02]  /*47e0*/  UIADD3.X UR39, UPT, UPT, URZ, UR7, URZ, UP2, !UPT ;  /* 0x00000007ff277290 */ /* 0x000fe400097fe4ff */
[----:B------:R-:W-:Y:S02]  /*47f0*/  UIADD3.X UR31, UPT, UPT, URZ, UR7, URZ, UP1, !UPT ;  /* 0x00000007ff1f7290 */ /* 0x000fe40008ffe4ff */
[----:B------:R-:W-:-:S12]  /*4800*/  UIADD3.X UR23, UPT, UPT, URZ, UR7, URZ, UP0, !UPT ;  /* 0x00000007ff177290 */ /* 0x000fd800087fe4ff */
.L_x_38:
[----:B------:R-:W-:Y:S01]  /*4810*/  ULEA UR5, UR4, UR57, 0x3 ;  /* 0x0000003904057291 */ /* 0x000fe2000f8e18ff */
[----:B------:R-:W-:Y:S01]  /*4820*/  SHF.L.U32 R8, R6, 0x1f, RZ ;  /* 0x0000001f06087819 */ /* 0x000fe200000006ff */
[----:B------:R-:W-:Y:S02]  /*4830*/  UIMAD UR48, UR4, 0x6000, UR57 ;  /* 0x00006000043078a4 */ /* 0x000fe4000f8e0239 */
[----:B------:R-:W-:Y:S02]  /*4840*/  UIMAD UR40, UR4, 0x6000, UR57 ;  /* 0x00006000042878a4 */ /* 0x000fe4000f8e0239 */
[----:B------:R-:W-:Y:S02]  /*4850*/  UIMAD UR32, UR4, 0x6000, UR57 ;  /* 0x00006000042078a4 */ /* 0x000fe4000f8e0239 */
[----:B------:R-:W-:Y:S01]  /*4860*/  UIADD3 UR4, UPT, UPT, UR4, 0x1, URZ ;  /* 0x0000000104047890 */ /* 0x000fe2000fffe0ff */
[----:B-1----:R-:W1:Y:S02]  /*4870*/  SYNCS.PHASECHK.TRANS64.TRYWAIT P0, [UR5+0x48], R8 ;  /* 0x00004808ff0075a7 */ /* 0x002e640008001105 */
[----:B-1----:R-:W-:Y:S09]  /*4880*/  @!P0 BRA `(.L_x_36) ;  /* 0x000000a800d08947 */ /* 0x002ff20003800000 */
.L_x_106:
[----:B------:R-:W-:Y:S01]  /*4890*/  ELECT P0, URZ, PT ;  /* 0x0000000000ff782f */ /* 0x000fe20003800000 */
[----:B------:R-:W-:Y:S02]  /*48a0*/  UISETP.NE.AND UP0, UPT, UR4, 0x5, UPT ;  /* 0x000000050400788c */ /* 0x000fe4000bf05270 */
[----:B------:R-:W-:Y:S02]  /*48b0*/  UIADD3 UR51, UPT, UPT, UR15, -0x100, URZ ;  /* 0xffffff000f337890 */ /* 0x000fe4000fffe0ff */
[----:B------:R-:W-:Y:S02]  /*48c0*/  USEL UR7, URZ, 0x1, UP0 ;  /* 0x00000001ff077887 */ /* 0x000fe40008000000 */
[----:B------:R-:W-:Y:S02]  /*48d0*/  USEL UR6, UR4, URZ, UP0 ;  /* 0x000000ff04067287 */ /* 0x000fe40008000000 */
[----:B------:R-:W-:Y:S02]  /*48e0*/  UIADD3 UR48, UPT, UPT, UR48, 0x18c00, URZ ;  /* 0x00018c0030307890 */ /* 0x000fe4000fffe0ff */
[----:B------:R-:W-:Y:S01]  /*48f0*/  UIADD3 UR49, UPT, UPT, UR5, 0x20, URZ ;  /* 0x0000002005317890 */ /* 0x000fe2000fffe0ff */
[----:B------:R-:W-:Y:S01]  /*4900*/  LOP3.LUT R6, R6, UR7, RZ, 0x3c, !PT ;  /* 0x0000000706067c12 */ /* 0x000fe2000f8e3cff */
[----:B------:R-:W-:Y:S01]  /*4910*/  UIADD3 UR40, UPT, UPT, UR40, 0x1ac00, URZ ;  /* 0x0001ac0028287890 */ /* 0x000fe2000fffe0ff */
[----:B-1----:R-:W-:Y:S01]  /*4920*/  @P0 IMAD.MOV.U32 R4, RZ, RZ, 0x6000 ;  /* 0x00006000ff040424 */ /* 0x002fe200078e00ff */
[----:B------:R-:W-:-:S02]  /*4930*/  UIADD3 UR41, UPT, UPT, UR5, 0x20, URZ ;  /* 0x0000002005297890 */ /* 0x000fc4000fffe0ff */
[----:B------:R-:W-:Y:S01]  /*4940*/  UIADD3 UR32, UPT, UPT, UR32, 0x1cc00, URZ ;  /* 0x0001cc0020207890 */ /* 0x000fe2000fffe0ff */
[----:B------:R1:W-:Y:S01]  /*4950*/  @P0 SYNCS.ARRIVE.TRANS64 RZ, [UR5+0x20], R4 ;  /* 0x00002004ffff09a7 */ /* 0x0003e20008000005 */
[----:B------:R-:W-:Y:S01]  /*4960*/  UIADD3 UR33, UPT, UPT, UR5, 0x20, URZ ;  /* 0x0000002005217890 */ /* 0x000fe2000fffe0ff */
[----:B------:R-:W-:Y:S01]  /*4970*/  IMAD.U32 R8, R6, -0x80000000, RZ ;  /* 0x8000000006087824 */ /* 0x000fe200078e00ff */
[----:B------:R-:W-:Y:S01]  /*4980*/  ULEA UR4, UR6, UR57, 0x3 ;  /* 0x0000003906047291 */ /* 0x000fe2000f8e18ff */
[----:B------:R1:W-:Y:S01]  /*4990*/  UTMALDG.4D [UR48], [UR58], desc[URZ] ;  /* 0x0000ff303a0075b4 */ /* 0x0003e20008019000 */
[----:B------:R-:W-:Y:S01]  /*49a0*/  UMOV UR44, UR52 ;  /* 0x00000034002c7c82 */ /* 0x000fe20008000000 */
[----:B------:R-:W-:Y:S01]  /*49b0*/  UMOV UR45, UR53 ;  /* 0x00000035002d7c82 */ /* 0x000fe20008000000 */
[----:B------:R-:W-:Y:S01]  /*49c0*/  UMOV UR43, UR51 ;  /* 0x00000033002b7c82 */ /* 0x000fe20008000000 */
[----:B------:R-:W-:Y:S01]  /*49d0*/  UMOV UR36, UR52 ;  /* 0x0000003400247c82 */ /* 0x000fe20008000000 */
[----:B------:R-:W-:Y:S01]  /*49e0*/  UMOV UR37, UR53 ;  /* 0x0000003500257c82 */ /* 0x000fe20008000000 */
[----:B------:R-:W-:Y:S01]  /*49f0*/  UMOV UR35, UR51 ;  /* 0x0000003300237c82 */ /* 0x000fe20008000000 */
[----:B------:R1:W-:Y:S01]  /*4a00*/  UTMALDG.4D [UR40], [UR54], desc[URZ] ;  /* 0x0000ff28360075b4 */ /* 0x0003e20008019000 */
[----:B------:R1:W-:Y:S01]  /*4a10*/  UTMALDG.4D [UR32], [UR46], desc[URZ] ;  /* 0x0000ff202e0075b4 */ /* 0x0003e20008019000 */
[----:B------:R-:W2:Y:S02]  /*4a20*/  SYNCS.PHASECHK.TRANS64.TRYWAIT P0, [UR4+0x48], R8 ;  /* 0x00004808ff0075a7 */ /* 0x000ea40008001104 */
[----:B-12---:R-:W-:Y:S05]  /*4a30*/  @!P0 BRA `(.L_x_37) ;  /* 0x000000a800808947 */ /* 0x006fea0003800000 */
.L_x_108:
[----:B------:R-:W-:Y:S01]  /*4a40*/  ELECT P0, URZ, PT ;  /* 0x0000000000ff782f */ /* 0x000fe20003800000 */
[----:B------:R-:W-:Y:S02]  /*4a50*/  UIMAD UR24, UR6, 0x6000, UR57 ;  /* 0x00006000061878a4 */ /* 0x000fe4000f8e0239 */
[----:B------:R-:W-:Y:S02]  /*4a60*/  UIMAD UR16, UR6, 0x6000, UR57 ;  /* 0x00006000061078a4 */ /* 0x000fe4000f8e0239 */
[----:B------:R-:W-:Y:S02]  /*4a70*/  UIMAD UR8, UR6, 0x6000, UR57 ;  /* 0x00006000060878a4 */ /* 0x000fe4000f8e0239 */
[----:B------:R-:W-:Y:S02]  /*4a80*/  UIADD3 UR25, UPT, UPT, UR4, 0x20, URZ ;  /* 0x0000002004197890 */ /* 0x000fe4000fffe0ff */
[----:B------:R-:W-:Y:S02]  /*4a90*/  UIADD3 UR24, UPT, UPT, UR24, 0x18c00, URZ ;  /* 0x00018c0018187890 */ /* 0x000fe4000fffe0ff */
[----:B------:R-:W-:-:S02]  /*4aa0*/  UIADD3 UR17, UPT, UPT, UR4, 0x20, URZ ;  /* 0x0000002004117890 */ /* 0x000fc4000fffe0ff */
[----:B------:R2:W-:Y:S01]  /*4ab0*/  @P0 SYNCS.ARRIVE.TRANS64 RZ, [UR4+0x20], R5 ;  /* 0x00002005ffff09a7 */ /* 0x0005e20008000004 */
[----:B------:R-:W-:Y:S02]  /*4ac0*/  UIADD3 UR16, UPT, UPT, UR16, 0x1ac00, URZ ;  /* 0x0001ac0010107890 */ /* 0x000fe4000fffe0ff */
[----:B------:R-:W-:Y:S02]  /*4ad0*/  UIADD3 UR9, UPT, UPT, UR4, 0x20, URZ ;  /* 0x0000002004097890 */ /* 0x000fe4000fffe0ff */
[----:B------:R-:W-:Y:S01]  /*4ae0*/  UIADD3 UR8, UPT, UPT, UR8, 0x1cc00, URZ ;  /* 0x0001cc0008087890 */ /* 0x000fe2000fffe0ff */
[----:B------:R-:W-:Y:S01]  /*4af0*/  UMOV UR27, UR51 ;  /* 0x00000033001b7c82 */ /* 0x000fe20008000000 */
        /* <DEDUP_REMOVED lines=8> */
[----:B------:R2:W-:Y:S01]  /*4b80*/  UTMALDG.4D [UR24], [UR38], desc[URZ] ;  /* 0x0000ff18260075b4 */ /* 0x0005e20008019000 */
[----:B------:R-:W-:-:S02]  /*4b90*/  UIADD3 UR4, UPT, UPT, UR6, 0x1, URZ ;  /* 0x0000000106047890 */ /* 0x000fc4000fffe0ff */
[----:B------:R-:W-:Y:S02]  /*4ba0*/  UIADD3 UR14, UPT, UPT, UR14, 0x1, URZ ;  /* 0x000000010e0e7890 */ /* 0x000fe4000fffe0ff */
[----:B------:R-:W-:Y:S02]  /*4bb0*/  UISETP.NE.AND UP0, UPT, UR4, 0x5, UPT ;  /* 0x000000050400788c */ /* 0x000fe4000bf05270 */
[----:B------:R-:W-:Y:S01]  /*4bc0*/  UIADD3 UR15, UPT, UPT, UR15, -0x80, URZ ;  /* 0xffffff800f0f7890 */ /* 0x000fe2000fffe0ff */
[----:B------:R2:W-:Y:S01]  /*4bd0*/  UTMALDG.4D [UR16], [UR30], desc[URZ] ;  /* 0x0000ff101e0075b4 */ /* 0x0005e20008019000 */
[----:B------:R-:W-:Y:S02]  /*4be0*/  USEL UR4, UR4, URZ, UP0 ;  /* 0x000000ff04047287 */ /* 0x000fe40008000000 */
[----:B------:R-:W-:Y:S02]  /*4bf0*/  USEL UR5, URZ, 0x1, UP0 ;  /* 0x00000001ff057887 */ /* 0x000fe40008000000 */
[----:B------:R-:W-:Y:S01]  /*4c00*/  UISETP.NE.AND UP0, UPT, UR14, -0x1, UPT ;  /* 0xffffffff0e00788c */ /* 0x000fe2000bf05270 */
[----:B------:R2:W-:Y:S03]  /*4c10*/  UTMALDG.4D [UR8], [UR22], desc[URZ] ;  /* 0x0000ff08160075b4 */ /* 0x0005e60008019000 */
[----:B------:R-:W-:-:S05]  /*4c20*/  LOP3.LUT R6, R6, UR5, RZ, 0x3c, !PT ;  /* 0x0000000506067c12 */ /* 0x000fca000f8e3cff */
[----:B--2---:R-:W-:Y:S05]  /*4c30*/  BRA.U UP0, `(.L_x_38) ;  /* 0xfffffff900f47547 */ /* 0x004fea000b83ffff */
.L_x_31:
[----:B------:R-:W-:Y:S01]  /*4c40*/  UISETP.NE.AND UP0, UPT, UR4, 0x4, UPT ;  /* 0x000000040400788c */ /* 0x000fe2000bf05270 */
[----:B------:R-:W2:Y:S01]  /*4c50*/  S2UR UR6, SR_CgaCtaId ;  /* 0x00000000000679c3 */ /* 0x000ea20000008800 */
[----:B------:R-:W-:-:S04]  /*4c60*/  UIADD3 UR5, UPT, UPT, UR4, 0x2, URZ ;  /* 0x0000000204057890 */ /* 0x000fc8000fffe0ff */
[----:B------:R-:W-:-:S04]  /*4c70*/  USEL UR5, UR5, 0x1, UP0 ;  /* 0x0000000105057887 */ /* 0x000fc80008000000 */
[----:B------:R-:W-:Y:S02]  /*4c80*/  UISETP.NE.AND UP1, UPT, UR5, 0x5, UPT ;  /* 0x000000050500788c */ /* 0x000fe4000bf25270 */
[----:B------:R-:W-:-:S04]  /*4c90*/  UIADD3 UR5, UPT, UPT, UR5, 0x1, URZ ;  /* 0x0000000105057890 */ /* 0x000fc8000fffe0ff */
[----:B------:R-:W-:Y:S02]  /*4ca0*/  USEL UR5, UR5, 0x1, UP1 ;  /* 0x0000000105057887 */ /* 0x000fe40008800000 */
[----:B------:R-:W-:Y:S02]  /*4cb0*/  UISETP.EQ.XOR UP1, UPT, UR4, 0x4, !UP1 ;  /* 0x000000040400788c */ /* 0x000fe4000cf22a70 */
[----:B------:R-:W-:Y:S02]  /*4cc0*/  UISETP.NE.AND UP0, UPT, UR5, 0x5, UPT ;  /* 0x000000050500788c */ /* 0x000fe4000bf05270 */
[----:B------:R-:W-:Y:S02]  /*4cd0*/  UIADD3 UR4, UPT, UPT, UR5, 0x1, URZ ;  /* 0x0000000105047890 */ /* 0x000fe4000fffe0ff */
[----:B------:R-:W-:Y:S02]  /*4ce0*/  UISETP.EQ.XOR UP1, UPT, UR5, 0x5, UP1 ;  /* 0x000000050500788c */ /* 0x000fe40008f22a70 */
[----:B------:R-:W-:Y:S01]  /*4cf0*/  USEL UR4, UR4, 0x1, UP0 ;  /* 0x0000000104047887 */ /* 0x000fe20008000000 */
[----:B------:R-:W-:-:S03]  /*4d00*/  UMOV UR5, 0x400 ;  /* 0x0000040000057882 */ /* 0x000fc60000000000 */
[----:B------:R-:W-:Y:S02]  /*4d10*/  UISETP.EQ.XOR UP1, UPT, UR4, 0x5, UP1 ;  /* 0x000000050400788c */ /* 0x000fe40008f22a70 */
[----:B------:R-:W-:Y:S02]  /*4d20*/  UISETP.NE.AND UP0, UPT, UR4, 0x5, UPT ;  /* 0x000000050400788c */ /* 0x000fe4000bf05270 */
[----:B--2---:R-:W-:Y:S02]  /*4d30*/  ULEA UR5, UR6, UR5, 0x18 ;  /* 0x0000000506057291 */ /* 0x004fe4000f8ec0ff */
[----:B------:R-:W-:Y:S02]  /*4d40*/  USEL UR6, URZ, 0x1, !UP1 ;  /* 0x00000001ff067887 */ /* 0x000fe4000c800000 */
[----:B------:R-:W-:-:S04]  /*4d50*/  USEL UR4, UR4, URZ, UP0 ;  /* 0x000000ff04047287 */ /* 0x000fc80008000000 */
[----:B------:R-:W-:Y:S01]  /*4d60*/  ULEA UR4, UR4, UR5, 0x3 ;  /* 0x0000000504047291 */ /* 0x000fe2000f8e18ff */
[----:B------:R-:W-:-:S04]  /*4d70*/  LOP3.LUT R6, R6, UR6, RZ, 0x3c, !PT ;  /* 0x0000000606067c12 */ /* 0x000fc8000f8e3cff */
[----:B------:R-:W-:-:S04]  /*4d80*/  SHF.L.U32 R8, R6, 0x1f, RZ ;  /* 0x0000001f06087819 */ /* 0x000fc800000006ff */
[----:B------:R-:W2:Y:S02]  /*4d90*/  SYNCS.PHASECHK.TRANS64.TRYWAIT P0, [UR4+0x48], R8 ;  /* 0x00004808ff0075a7 */ /* 0x000ea40008001104 */
[----:B--2---:R-:W-:Y:S05]  /*4da0*/  @!P0 BRA `(.L_x_39) ;  /* 0x000000a400c08947 */ /* 0x004fea0003800000 */
.L_x_110:
[----:B------:R-:W-:Y:S02]  /*4db0*/  ELECT P0, URZ, PT ;  /* 0x0000000000ff782f */ /* 0x000fe40003800000 */
[----:B------:R-:W-:-:S11]  /*4dc0*/  SHF.L.U32 R6, R7, 0x1f, RZ ;  /* 0x0000001f07067819 */ /* 0x000fd600000006ff */
[----:B-1----:R-:W-:-:S04]  /*4dd0*/  @P0 IMAD.MOV.U32 R4, RZ, RZ, 0x6000 ;  /* 0x00006000ff040424 */ /* 0x002fc800078e00ff */
[----:B------:R1:W-:Y:S01]  /*4de0*/  @P0 SYNCS.ARRIVE.TRANS64 RZ, [UR4+0x20], R4 ;  /* 0x00002004ffff09a7 */ /* 0x0003e20008000004 */
[----:B------:R-:W2:Y:S02]  /*4df0*/  SYNCS.PHASECHK.TRANS64.TRYWAIT P0, [UR5+0x18], R6 ;  /* 0x00001806ff0075a7 */ /* 0x000ea40008001105 */
[----:B-12---:R-:W-:Y:S05]  /*4e00*/  @!P0 BRA `(.L_x_40) ;  /* 0x000000a400c48947 */ /* 0x006fea0003800000 */
.L_x_112:
[----:B------:R-:W-:-:S13]  /*4e10*/  ELECT P0, URZ, PT ;  /* 0x0000000000ff782f */ /* 0x000fda0003800000 */
[----:B-1----:R-:W-:-:S04]  /*4e20*/  @P0 MOV R4, 0x6000 ;  /* 0x0000600000040802 */ /* 0x002fc80000000f00 */
[----:B------:R1:W-:Y:S03]  /*4e30*/  @P0 SYNCS.ARRIVE.TRANS64 RZ, [UR5+0x8], R4 ;  /* 0x00000804ffff09a7 */ /* 0x0003e60008000005 */
.L_x_2:
[----:B------:R-:W-:-:S13]  /*4e40*/  R2UR UR4, R0 ;  /* 0x00000000000472ca */ /* 0x000fda00000e0000 */
[----:B------:R-:W-:-:S09]  /*4e50*/  UISETP.GT.AND UP0, UPT, UR4, 0x7, UPT ;  /* 0x000000070400788c */ /* 0x000fd2000bf04270 */
[----:B------:R-:W-:Y:S05]  /*4e60*/  BRA.U UP0, `(.L_x_30) ;  /* 0x0000007500e87547 */ /* 0x000fea000b800000 */
.L_x_41:
[----:B------:R-:W-:-:S08]  /*4e70*/  NOP ;  /* 0x0000000000007918 */ /* 0x000fd00000000000 */
[----:B------:R-:W4:Y:S02]  /*4e80*/  USETMAXREG.TRY_ALLOC.CTAPOOL UP0, 0xc0 ;  /* 0x000000c0000079c8 */ /* 0x000f240008000600 */
[----:B----4-:R-:W-:Y:S05]  /*4e90*/  BRA.U !UP0, `(.L_x_41) ;  /* 0xfffffffd08f47547 */ /* 0x010fea000b83ffff */
[----:B---3--:R-:W3:Y:S01]  /*4ea0*/  S2UR UR5, SR_CTAID.X ;  /* 0x00000000000579c3 */ /* 0x008ee20000002500 */
[----:B------:R-:W3:Y:S01]  /*4eb0*/  LDCU UR4, c[0x0][0x60c] ;  /* 0x0000c180ff0477ac */ /* 0x000ee20008000800 */
[----:B--2---:R-:W-:Y:S01]  /*4ec0*/  UMOV UR9, 0x1 ;  /* 0x0000000100097882 */ /* 0x004fe20000000000 */
[----:B---3--:R-:W-:-:S05]  /*4ed0*/  UISETP.GE.AND UP0, UPT, UR5, UR4, UPT ;  /* 0x000000040500728c */ /* 0x008fca000bf06270 */
[----:B------:R-:W-:Y:S06]  /*4ee0*/  BAR.SYNC.DEFER_BLOCKING 0x2, 0x1a0 ;  /* 0x0086800000007b1d */ /* 0x000fec0000010000 */
[----:B------:R-:W-:Y:S05]  /*4ef0*/  BRA.U UP0, `(.L_x_42) ;  /* 0x0000007500947547 */ /* 0x000fea000b800000 */
[----:B------:R-:W2:Y:S01]  /*4f00*/  S2UR UR4, SR_CgaCtaId ;  /* 0x00000000000479c3 */ /* 0x000ea20000008800 */
[----:B------:R-:W-:Y:S01]  /*4f10*/  R2UR UR5, R0 ;  /* 0x00000000000572ca */ /* 0x000fe200000e0000 */
[----:B------:R-:W-:Y:S01]  /*4f20*/  UMOV UR19, 0x400 ;  /* 0x0000040000137882 */ /* 0x000fe20000000000 */
[----:B-1----:R-:W-:Y:S01]  /*4f30*/  HFMA2 R4, -RZ, RZ, -0.0 , 0 ;  /* 0x80000000ff047431 */ /* 0x002fe200000001ff */
[----:B------:R-:W1:Y:S04]  /*4f40*/  LDCU.U8 UR9, c[0x0][0x644] ;  /* 0x0000c880ff0977ac */ /* 0x000e680008000000 */
[----:B------:R-:W3:Y:S01]  /*4f50*/  S2UR UR8, SR_CTAID.X ;  /* 0x00000000000879c3 */ /* 0x000ee20000002500 */
[----:B------:R-:W4:Y:S01]  /*4f60*/  LDCU.U8 UR7, c[0x0][0x645] ;  /* 0x0000c8a0ff0777ac */ /* 0x000f220008000000 */
[----:B------:R-:W5:Y:S04]  /*4f70*/  LDCU UR6, c[0x0][0x654] ;  /* 0x0000ca80ff0677ac */ /* 0x000f680008000800 */
[----:B------:R-:W-:Y:S01]  /*4f80*/  UISETP.GT.AND UP2, UPT, UR5, 0x3, UPT ;  /* 0x000000030500788c */ /* 0x000fe2000bf44270 */
[----:B------:R-:W1:Y:S01]  /*4f90*/  LDCU UR15, c[0x0][0x38c] ;  /* 0x00007180ff0f77ac */ /* 0x000e620008000800 */
[----:B------:R-:W1:Y:S01]  /*4fa0*/  LDCU UR22, c[0x0][0x380] ;  /* 0x00007000ff1677ac */ /* 0x000e620008000800 */
[----:B--2---:R-:W-:Y:S01]  /*4fb0*/  ULEA UR19, UR4, UR19, 0x18 ;  /* 0x0000001304137291 */ /* 0x004fe2000f8ec0ff */
[----:B------:R-:W3:Y:S03]  /*4fc0*/  LDCU UR4, c[0x0][0x640] ;  /* 0x0000c800ff0477ac */ /* 0x000ee60008000800 */
[----:B------:R-:W-:-:S04]  /*4fd0*/  UIADD3 UR16, UPT, UPT, UR19, 0x8, URZ ;  /* 0x0000000813107890 */ /* 0x000fc8000fffe0ff */
[----:B------:R-:W-:-:S04]  /*4fe0*/  @!UP2 UIADD3 UR16, UPT, UPT, UR19, URZ, URZ ;  /* 0x000000ff1310a290 */ /* 0x000fc8000fffe0ff */
[----:B------:R-:W-:Y:S02]  /*4ff0*/  UIADD3 UR18, UPT, UPT, UR16, 0x70, URZ ;  /* 0x0000007010127890 */ /* 0x000fe4000fffe0ff */
[----:B------:R-:W-:-:S03]  /*5000*/  UIADD3 UR17, UPT, UPT, UR16, 0xe0, URZ ;  /* 0x000000e010117890 */ /* 0x000fc6000fffe0ff */
[----:B------:R-:W2:Y:S01]  /*5010*/  SYNCS.PHASECHK.TRANS64.TRYWAIT P0, [UR16+0xe0], R4 ;  /* 0x0000e004ff0075a7 */ /* 0x000ea20008001110 */
[----:B---3--:R-:W-:-:S04]  /*5020*/  UIMAD.WIDE.U32 UR4, UR8, UR4, URZ ;  /* 0x00000004080472a5 */ /* 0x008fc8000f8e00ff */
[----:B------:R-:W-:-:S04]  /*5030*/  UIADD3 UR4, UPT, UPT, -UR5, UR8, URZ ;  /* 0x0000000805047290 */ /* 0x000fc8000fffe1ff */
[----:B-1----:R-:W-:Y:S01]  /*5040*/  USHF.R.U32.HI UR4, URZ, UR9, UR4 ;  /* 0x00000009ff047299 */ /* 0x002fe20008011604 */
[----:B------:R-:W1:Y:S03]  /*5050*/  LDCU.U8 UR9, c[0x0][0x650] ;  /* 0x0000ca00ff0977ac */ /* 0x000e660008000000 */
[----:B------:R-:W-:Y:S01]  /*5060*/  UIADD3 UR4, UPT, UPT, UR5, UR4, URZ ;  /* 0x0000000405047290 */ /* 0x000fe2000fffe0ff */
[----:B------:R-:W3:Y:S03]  /*5070*/  LDCU UR5, c[0x0][0x634] ;  /* 0x0000c680ff0577ac */ /* 0x000ee60008000800 */
[----:B----4-:R-:W-:Y:S01]  /*5080*/  USHF.R.U32.HI UR4, URZ, UR7, UR4 ;  /* 0x00000007ff047299 */ /* 0x010fe20008011604 */
[----:B------:R-:W1:Y:S03]  /*5090*/  LDCU.U8 UR7, c[0x0][0x638] ;  /* 0x0000c700ff0777ac */ /* 0x000e660008000000 */
[----:B-----5:R-:W-:Y:S01]  /*50a0*/  UISETP.GE.AND UP0, UPT, UR4, UR6, UPT ;  /* 0x000000060400728c */ /* 0x020fe2000bf06270 */
[----:B------:R-:W4:Y:S01]  /*50b0*/  LDCU UR6, c[0x0][0x63c] ;  /* 0x0000c780ff0677ac */ /* 0x000f220008000800 */
[----:B------:R-:W-:-:S09]  /*50c0*/  UIADD3 UR4, UPT, UPT, -UR4, URZ, URZ ;  /* 0x000000ff04047290 */ /* 0x000fd2000fffe1ff */
[----:B---3--:R-:W3:Y:S01]  /*50d0*/  @UP0 LDCU UR5, c[0x0][0x64c] ;  /* 0x0000c980ff0507ac */ /* 0x008ee20008000800 */
[----:B-1----:R-:W-:Y:S02]  /*50e0*/  USEL UR7, UR7, UR9, !UP0 ;  /* 0x0000000907077287 */ /* 0x002fe4000c000000 */
[----:B----4-:R-:W-:Y:S01]  /*50f0*/  UIMAD UR6, UR4, UR6, UR8 ;  /* 0x00000006040672a4 */ /* 0x010fe2000f8e0208 */
[----:B--23--:R-:W-:Y:S11]  /*5100*/  @!P0 BRA `(.L_x_43) ;  /* 0x000000a400208947 */ /* 0x00cff60003800000 */
.L_x_114:
[----:B------:R-:W2:Y:S01]  /*5110*/  SYNCS.PHASECHK.TRANS64.TRYWAIT P0, [UR18], RZ ;  /* 0x000000ffff0075a7 */ /* 0x000ea20008001112 */
[----:B------:R-:W3:Y:S01]  /*5120*/  LDCU.U8 UR8, c[0x0][0x639] ;  /* 0x0000c720ff0877ac */ /* 0x000ee20008000000 */
[----:B-1----:R-:W-:Y:S02]  /*5130*/  IMAD.U32 R5, R3, 0x10000, RZ ;  /* 0x0001000003057824 */ /* 0x002fe400078e00ff */
[----:B------:R-:W-:Y:S01]  /*5140*/  IMAD.U32 R37, RZ, RZ, UR22 ;  /* 0x00000016ff257e24 */ /* 0x000fe2000f8e00ff */
[----:B------:R-:W3:Y:S01]  /*5150*/  LDCU.U8 UR9, c[0x0][0x651] ;  /* 0x0000ca20ff0977ac */ /* 0x000ee20008000000 */
[----:B------:R-:W-:Y:S01]  /*5160*/  UIMAD.WIDE.U32 UR4, UR6, UR5, URZ ;  /* 0x00000005060472a5 */ /* 0x000fe2000f8e00ff */
[----:B------:R-:W1:Y:S01]  /*5170*/  LDCU UR20, c[0x0][0x614] ;  /* 0x0000c280ff1477ac */ /* 0x000e620008000800 */
[----:B------:R-:W-:Y:S02]  /*5180*/  ULOP3.LUT UR7, UR7, 0xff, URZ, 0xc0, !UPT ;  /* 0x000000ff07077892 */ /* 0x000fe4000f8ec0ff */
[----:B------:R-:W-:Y:S01]  /*5190*/  UIADD3 UR4, UPT, UPT, UR6, -UR5, URZ ;  /* 0x8000000506047290 */ /* 0x000fe2000fffe0ff */
[----:B------:R-:W-:Y:S01]  /*51a0*/  UMOV UR24, 0x0 ;  /* 0x0000000000187882 */ /* 0x000fe20000000000 */
[----:B------:R-:W-:-:S02]  /*51b0*/  UMOV UR25, 0x1 ;  /* 0x0000000100197882 */ /* 0x000fc40000000000 */
[----:B------:R-:W-:Y:S02]  /*51c0*/  USHF.R.U32.HI UR4, URZ, UR7, UR4 ;  /* 0x00000007ff047299 */ /* 0x000fe40008011604 */
[----:B---3--:R-:W-:Y:S02]  /*51d0*/  USEL UR6, UR8, UR9, !UP0 ;  /* 0x0000000908067287 */ /* 0x008fe4000c000000 */
[----:B------:R-:W-:Y:S02]  /*51e0*/  UIADD3 UR4, UPT, UPT, UR5, UR4, URZ ;  /* 0x0000000405047290 */ /* 0x000fe4000fffe0ff */
[----:B------:R-:W-:Y:S02]  /*51f0*/  ULOP3.LUT UR7, UR6, 0xff, URZ, 0xc0, !UPT ;  /* 0x000000ff06077892 */ /* 0x000fe4000f8ec0ff */
[----:B------:R-:W-:Y:S02]  /*5200*/  UIADD3 UR5, UPT, UPT, -UR15, URZ, URZ ;  /* 0x000000ff0f057290 */ /* 0x000fe4000fffe1ff */
[----:B------:R-:W-:-:S02]  /*5210*/  USHF.R.U32.HI UR10, URZ, UR7, UR4 ;  /* 0x00000007ff0a7299 */ /* 0x000fc40008011604 */
[----:B------:R-:W-:Y:S02]  /*5220*/  UIADD3 UR6, UPT, UPT, UR15, -UR22, URZ ;  /* 0x800000160f067290 */ /* 0x000fe4000fffe0ff */
[----:B-1----:R-:W-:Y:S02]  /*5230*/  UIADD3 UR4, UPT, UPT, -UR10, UR20, URZ ;  /* 0x000000140a047290 */ /* 0x002fe4000fffe1ff */
[----:B------:R-:W-:Y:S02]  /*5240*/  UIADD3 UR9, UPT, UPT, UR15, -0x1, URZ ;  /* 0xffffffff0f097890 */ /* 0x000fe4000fffe0ff */
[----:B------:R-:W-:Y:S02]  /*5250*/  USHF.R.S32.HI UR5, URZ, 0x1f, UR5 ;  /* 0x0000001fff057899 */ /* 0x000fe40008011405 */
[----:B------:R-:W-:Y:S02]  /*5260*/  ULEA UR8, UR4, UR6, 0x8 ;  /* 0x0000000604087291 */ /* 0x000fe4000f8e40ff */
[----:B------:R-:W-:-:S02]  /*5270*/  USHF.R.S32.HI UR4, URZ, 0x1f, UR9 ;  /* 0x0000001fff047899 */ /* 0x000fc40008011409 */
[----:B------:R-:W-:Y:S02]  /*5280*/  ULEA.HI UR7, UR5, -UR15, URZ, 0x7 ;  /* 0x8000000f05077291 */ /* 0x000fe4000f8f38ff */
[----:B------:R-:W-:Y:S02]  /*5290*/  UIADD3 UR5, UPT, UPT, -UR8, URZ, URZ ;  /* 0x000000ff08057290 */ /* 0x000fe4000fffe1ff */
[----:B------:R-:W-:Y:S02]  /*52a0*/  ULEA.HI UR9, UR4, UR9, URZ, 0x7 ;  /* 0x0000000904097291 */ /* 0x000fe4000f8f38ff */
[----:B------:R-:W-:Y:S02]  /*52b0*/  USHF.R.S32.HI UR4, URZ, 0x1f, UR5 ;  /* 0x0000001fff047899 */ /* 0x000fe40008011405 */
[----:B------:R-:W-:Y:S02]  /*52c0*/  UIADD3 UR6, UPT, UPT, UR8, -0x1, URZ ;  /* 0xffffffff08067890 */ /* 0x000fe4000fffe0ff */
[----:B------:R-:W-:-:S02]  /*52d0*/  UISETP.GT.AND UP0, UPT, UR15, URZ, UPT ;  /* 0x000000ff0f00728c */ /* 0x000fc4000bf04270 */
[----:B------:R-:W-:Y:S02]  /*52e0*/  ULEA.HI UR4, UR4, -UR8, URZ, 0x7 ;  /* 0x8000000804047291 */ /* 0x000fe4000f8f38ff */
[----:B------:R-:W-:Y:S02]  /*52f0*/  USHF.R.S32.HI UR5, URZ, 0x1f, UR6 ;  /* 0x0000001fff057899 */ /* 0x000fe40008011406 */
[----:B------:R-:W-:Y:S02]  /*5300*/  USHF.R.S32.HI UR4, URZ, 0x7, UR4 ;  /* 0x00000007ff047899 */ /* 0x000fe40008011404 */
[----:B------:R-:W-:Y:S02]  /*5310*/  USHF.R.S32.HI UR7, URZ, 0x7, UR7 ;  /* 0x00000007ff077899 */ /* 0x000fe40008011407 */
[----:B------:R-:W-:Y:S02]  /*5320*/  UISETP.GT.AND UP1, UPT, UR8, URZ, UPT ;  /* 0x000000ff0800728c */ /* 0x000fe4000bf24270 */
[----:B------:R-:W-:-:S02]  /*5330*/  ULEA.HI UR5, UR5, UR6, URZ, 0x7 ;  /* 0x0000000605057291 */ /* 0x000fc4000f8f38ff */
[----:B------:R-:W-:Y:S02]  /*5340*/  UIADD3 UR6, UPT, UPT, -UR4, URZ, URZ ;  /* 0x000000ff04067290 */ /* 0x000fe4000fffe1ff */
[----:B------:R-:W-:Y:S02]  /*5350*/  @UP0 UIMAD.WIDE UR12, UR9, 0x2000000, UR24 ;  /* 0x02000000090c08a5 */ /* 0x000fe4000f8e0218 */
[----:B------:R-:W-:Y:S02]  /*5360*/  ULEA.HI.SX32 UR5, UR5, 0x1, 0x19 ;  /* 0x0000000105057891 */ /* 0x000fe4000f8fcaff */
[----:B------:R-:W-:Y:S02]  /*5370*/  UIADD3 UR4, UPT, UPT, -UR7, URZ, URZ ;  /* 0x000000ff07047290 */ /* 0x000fe4000fffe1ff */
[----:B------:R-:W-:-:S03]  /*5380*/  USEL UR14, URZ, 0x80, !UP2 ;  /* 0x00000080ff0e7887 */ /* 0x000fc6000d000000 */
[----:B------:R-:W-:Y:S02]  /*5390*/  @!UP1 UMOV UR5, UR6 ;  /* 0x0000000600059c82 */ /* 0x000fe40008000000 */
[----:B------:R-:W-:Y:S01]  /*53a0*/  @UP0 UMOV UR4, UR13 ;  /* 0x0000000d00040c82 */ /* 0x000fe20008000000 */
[----:B------:R-:W-:Y:S01]  /*53b0*/  IMAD.U32 R84, RZ, RZ, UR14 ;  /* 0x0000000eff547e24 */ /* 0x000fe2000f8e00ff */
[----:B------:R-:W-:Y:S01]  /*53c0*/  UISETP.LT.AND UP0, UPT, UR5, UR4, UPT ;  /* 0x000000040500728c */ /* 0x000fe2000bf01270 */
[----:B------:R-:W-:-:S03]  /*53d0*/  MOV R4, UR14 ;  /* 0x0000000e00047c02 */ /* 0x000fc60008000f00 */
[----:B------:R-:W-:Y:S01]  /*53e0*/  USEL UR11, UR5, UR4, UP0 ;  /* 0x00000004050b7287 */ /* 0x000fe20008000000 */
[----:B------:R-:W-:Y:S01]  /*53f0*/  LOP3.LUT R84, R84, 0x600000, R5, 0xf8, !PT ;  /* 0x0060000054547812 */ /* 0x000fe200078ef805 */
[----:B------:R-:W-:Y:S01]  /*5400*/  ULOP3.LUT UR4, URZ, UR10, URZ, 0x33, !UPT ;  /* 0x0000000aff047292 */ /* 0x000fe2000f8e33ff */
[----:B------:R-:W-:Y:S01]  /*5410*/  LOP3.LUT R5, R4, 0x7f, R3, 0xf8, !PT ;  /* 0x0000007f04057812 */ /* 0x000fe200078ef803 */
[----:B------:R-:W-:Y:S01]  /*5420*/  UIADD3 UR21, UPT, UPT, UR11, -0x1, URZ ;  /* 0xffffffff0b157890 */ /* 0x000fe2000fffe0ff */
[----:B------:R-:W-:Y:S01]  /*5430*/  R2UR UR6, R84 ;  /* 0x00000000540672ca */ /* 0x000fe200000e0000 */
[----:B------:R-:W-:Y:S02]  /*5440*/  UIADD3 UR4, UPT, UPT, UR4, UR20, URZ ;  /* 0x0000001404047290 */ /* 0x000fe4000fffe0ff */
[----:B------:R-:W-:-:S04]  /*5450*/  UISETP.LT.AND UP0, UPT, URZ, UR21, UPT ;  /* 0x00000015ff00728c */ /* 0x000fc8000bf01270 */
[----:B------:R-:W-:Y:S01]  /*5460*/  USEL UR5, URZ, UR21, !UP0 ;  /* 0x00000015ff057287 */ /* 0x000fe2000c000000 */
[----:B------:R-:W-:-:S03]  /*5470*/  IMAD.U32 R154, RZ, RZ, UR4 ;  /* 0x00000004ff9a7e24 */ /* 0x000fc6000f8e00ff */
[----:B------:R-:W-:Y:S02]  /*5480*/  UIMAD UR4, UR5, -0x80, UR15 ;  /* 0xffffff80050478a4 */ /* 0x000fe4000f8e020f */
[----:B------:R-:W-:Y:S01]  /*5490*/  LEA R154, R154, R5, 0x8 ;  /* 0x000000059a9a7211 */ /* 0x000fe200078e40ff */
[----:B--2---:R-:W-:Y:S09]  /*54a0*/  @!P0 BRA `(.L_x_44) ;  /* 0x000000a000548947 */ /* 0x004ff20003800000 */
.L_x_115:
[----:B------:R-:W-:Y:S01]  /*54b0*/  IMAD.U32 R36, RZ, RZ, UR4 ;  /* 0x00000004ff247e24 */ /* 0x000fe2000f8e00ff */
[----:B------:R-:W-:Y:S01]  /*54c0*/  IADD3 R37, PT, PT, -R37, UR4, R154 ;  /* 0x0000000425257c10 */ /* 0x000fe2000fffe19a */
[----:B------:R-:W1:Y:S01]  /*54d0*/  LDTM.x32 R4, tmem[UR6] ;  /* 0x00000006000479ee */ /* 0x000e6200082c0000 */
[----:B------:R-:W-:Y:S01]  /*54e0*/  IMAD.MOV.U32 R140, RZ, RZ, -0x1 ;  /* 0xffffffffff8c7424 */ /* 0x000fe200078e00ff */
[C---:B------:R-:W-:Y:S01]  /*54f0*/  LOP3.LUT R85, R84.reuse, 0x20, RZ, 0xfc, !PT ;  /* 0x0000002054557812 */ /* 0x040fe200078efcff */
[----:B------:R-:W-:Y:S01]  /*5500*/  UIADD3 UR12, UPT, UPT, UR16, 0x80, URZ ;  /* 0x00000080100c7890 */ /* 0x000fe2000fffe0ff */
[----:B------:R-:W-:Y:S02]  /*5510*/  VIADDMNMX R36, R37, 0x1, R36, PT ;  /* 0x0000000125247846 */ /* 0x000fe40003800124 */
[----:B------:R-:W-:Y:S02]  /*5520*/  R2UR UR4, R85 ;  /* 0x00000000550472ca */ /* 0x000fe400000e0000 */
[C---:B------:R-:W-:Y:S01]  /*5530*/  LOP3.LUT R86, R84.reuse, 0x40, RZ, 0xfc, !PT ;  /* 0x0000004054567812 */ /* 0x040fe200078efcff */
[----:B------:R-:W-:Y:S01]  /*5540*/  IMAD.MOV R136, RZ, RZ, -R36 ;  /* 0x000000ffff887224 */ /* 0x000fe200078e0a24 */
[----:B------:R-:W-:-:S02]  /*5550*/  LOP3.LUT R87, R84, 0x60, RZ, 0xfc, !PT ;  /* 0x0000006054577812 */ /* 0x000fc400078efcff */
[----:B------:R-:W-:Y:S02]  /*5560*/  R2UR UR7, R0 ;  /* 0x00000000000772ca */ /* 0x000fe400000e0000 */
[C---:B------:R-:W-:Y:S02]  /*5570*/  VIADDMNMX R37, R136.reuse, 0x20, RZ, !PT ;  /* 0x0000002088257846 */ /* 0x040fe400078001ff */
[----:B------:R-:W-:Y:S02]  /*5580*/  VIADDMNMX R141, R136, 0x60, RZ, !PT ;  /* 0x00000060888d7846 */ /* 0x000fe400078001ff */
[----:B------:R-:W-:Y:S01]  /*5590*/  SHF.R.U32.HI R36, RZ, R37, R140 ;  /* 0x00000025ff247219 */ /* 0x000fe2000001168c */
[----:B------:R-:W2:Y:S01]  /*55a0*/  LDTM.x32 R52, tmem[UR4] ;  /* 0x00000004003479ee */ /* 0x000ea200082c0000 */
[----:B------:R-:W-:Y:S02]  /*55b0*/  R2UR UR4, R86 ;  /* 0x00000000560472ca */ /* 0x000fe400000e0000 */
[----:B------:R-:W-:-:S02]  /*55c0*/  R2P PR, R36, 0x7e ;  /* 0x0000007e24007804 */ /* 0x000fc40000000000 */
[----:B------:R-:W-:Y:S01]  /*55d0*/  SHF.R.U32.HI R141, RZ, R141, R140 ;  /* 0x0000008dff8d7219 */ /* 0x000fe2000001168c */
[----:B------:R-:W-:Y:S01]  /*55e0*/  USHF.R.S32.HI UR5, URZ, 0x1f, UR7 ;  /* 0x0000001fff057899 */ /* 0x000fe20008011407 */
[----:B------:R-:W-:Y:S02]  /*55f0*/  VIADDMNMX R143, R136, 0x80, RZ, !PT ;  /* 0x00000080888f7846 */ /* 0x000fe400078001ff */
[----:B-1----:R-:W-:Y:S01]  /*5600*/  SEL R99, R5, 0xff800000, P1 ;  /* 0xff80000005637807 */ /* 0x002fe20000800000 */
[----:B------:R-:W-:Y:S01]  /*5610*/  ULEA.HI UR5, UR5, UR7, URZ, 0x2 ;  /* 0x0000000705057291 */ /* 0x000fe2000f8f10ff */
[----:B------:R-:W-:Y:S02]  /*5620*/  SEL R88, R6, 0xff800000, P2 ;  /* 0xff80000006587807 */ /* 0x000fe40001000000 */
[----:B------:R-:W-:Y:S01]  /*5630*/  SEL R89, R7, 0xff800000, P3 ;  /* 0xff80000007597807 */ /* 0x000fe20001800000 */
[----:B------:R-:W-:Y:S01]  /*5640*/  ULOP3.LUT UR5, UR5, 0xfffffffc, URZ, 0xc0, !UPT ;  /* 0xfffffffc05057892 */ /* 0x000fe2000f8ec0ff */
[----:B------:R-:W-:-:S02]  /*5650*/  SEL R90, R8, 0xff800000, P4 ;  /* 0xff800000085a7807 */ /* 0x000fc40002000000 */
[----:B------:R-:W-:Y:S01]  /*5660*/  SEL R91, R9, 0xff800000, P5 ;  /* 0xff800000095b7807 */ /* 0x000fe20002800000 */
[----:B------:R-:W-:Y:S01]  /*5670*/  UIADD3 UR6, UPT, UPT, UR7, -UR5, URZ ;  /* 0x8000000507067290 */ /* 0x000fe2000fffe0ff */
[----:B------:R-:W-:Y:S02]  /*5680*/  SEL R102, R10, 0xff800000, P6 ;  /* 0xff8000000a667807 */ /* 0x000fe40003000000 */
[C---:B------:R-:W-:Y:S01]  /*5690*/  R2P PR, R36.reuse.B1, 0x7f ;  /* 0x0000007f24007804 */ /* 0x040fe20000001000 */
[----:B------:R-:W-:Y:S01]  /*56a0*/  UIADD3 UR5, UPT, UPT, UR6, 0x4, URZ ;  /* 0x0000000406057890 */ /* 0x000fe2000fffe0ff */
[----:B------:R-:W-:Y:S01]  /*56b0*/  LOP3.LUT R5, R36, 0x1, RZ, 0xc0, !PT ;  /* 0x0000000124057812 */ /* 0x000fe200078ec0ff */
[----:B------:R-:W-:Y:S02]  /*56c0*/  @!UP2 UIADD3 UR5, UPT, UPT, UR6, URZ, URZ ;  /* 0x000000ff0605a290 */ /* 0x000fe4000fffe0ff */
[----:B------:R-:W-:Y:S02]  /*56d0*/  SEL R92, R12, 0xff800000, P0 ;  /* 0xff8000000c5c7807 */ /* 0x000fe40000000000 */
[----:B------:R-:W-:Y:S01]  /*56e0*/  SEL R93, R13, 0xff800000, P1 ;  /* 0xff8000000d5d7807 */ /* 0x000fe20000800000 */
[----:B------:R-:W-:Y:S01]  /*56f0*/  UIADD3 UR13, UPT, UPT, UR5, 0x3, URZ ;  /* 0x00000003050d7890 */ /* 0x000fe2000fffe0ff */
[----:B------:R-:W-:-:S02]  /*5700*/  SEL R94, R14, 0xff800000, P2 ;  /* 0xff8000000e5e7807 */ /* 0x000fc40001000000 */
[----:B------:R-:W-:Y:S02]  /*5710*/  SEL R95, R15, 0xff800000, P3 ;  /* 0xff8000000f5f7807 */ /* 0x000fe40001800000 */
[----:B------:R-:W-:Y:S02]  /*5720*/  SEL R96, R16, 0xff800000, P4 ;  /* 0xff80000010607807 */ /* 0x000fe40002000000 */
[----:B------:R-:W-:Y:S02]  /*5730*/  SEL R97, R17, 0xff800000, P5 ;  /* 0xff80000011617807 */ /* 0x000fe40002800000 */
[----:B------:R-:W-:Y:S02]  /*5740*/  SEL R108, R18, 0xff800000, P6 ;  /* 0xff800000126c7807 */ /* 0x000fe40003000000 */
[----:B------:R-:W-:Y:S02]  /*5750*/  R2P PR, R36.B2, 0x7f ;  /* 0x0000007f24007804 */ /* 0x000fe40000002000 */
[----:B------:R-:W-:-:S03]  /*5760*/  R2UR UR5, R86 ;  /* 0x00000000560572ca */ /* 0x000fc600000e0000 */
[----:B------:R-:W-:Y:S02]  /*5770*/  SEL R100, R20, 0xff800000, P0 ;  /* 0xff80000014647807 */ /* 0x000fe40000000000 */
[----:B------:R-:W-:Y:S02]  /*5780*/  SEL R101, R21, 0xff800000, P1 ;  /* 0xff80000015657807 */ /* 0x000fe40000800000 */
[----:B------:R-:W-:Y:S02]  /*5790*/  SEL R104, R22, 0xff800000, P2 ;  /* 0xff80000016687807 */ /* 0x000fe40001000000 */
[----:B------:R-:W-:Y:S02]  /*57a0*/  SEL R105, R23, 0xff800000, P3 ;  /* 0xff80000017697807 */ /* 0x000fe40001800000 */
[----:B------:R-:W-:Y:S02]  /*57b0*/  SEL R106, R24, 0xff800000, P4 ;  /* 0xff800000186a7807 */ /* 0x000fe40002000000 */
[----:B------:R-:W-:-:S02]  /*57c0*/  SEL R107, R25, 0xff800000, P5 ;  /* 0xff800000196b7807 */ /* 0x000fc40002800000 */
[----:B------:R-:W-:Y:S02]  /*57d0*/  SEL R112, R26, 0xff800000, P6 ;  /* 0xff8000001a707807 */ /* 0x000fe40003000000 */
[----:B------:R-:W-:-:S05]  /*57e0*/  R2P PR, R36.B3, 0x7f ;  /* 0x0000007f24007804 */ /* 0x000fca0000003000 */
[----:B------:R-:W-:Y:S02]  /*57f0*/  SEL R110, R28, 0xff800000, P0 ;  /* 0xff8000001c6e7807 */ /* 0x000fe40000000000 */
[----:B------:R-:W-:Y:S02]  /*5800*/  ISETP.NE.U32.AND P0, PT, R5, 0x1, PT ;  /* 0x000000010500780c */ /* 0x000fe40003f05070 */
[----:B------:R-:W-:Y:S02]  /*5810*/  SEL R111, R29, 0xff800000, P1 ;  /* 0xff8000001d6f7807 */ /* 0x000fe40000800000 */
[----:B------:R-:W-:Y:S02]  /*5820*/  LOP3.LUT P1, RZ, R36, 0x80, RZ, 0xc0, !PT ;  /* 0x0000008024ff7812 */ /* 0x000fe4000782c0ff */
[----:B------:R-:W-:Y:S02]  /*5830*/  SEL R98, R4, 0xff800000, !P0 ;  /* 0xff80000004627807 */ /* 0x000fe40004000000 */
[----:B------:R-:W-:-:S02]  /*5840*/  LOP3.LUT P0, RZ, R36, 0x8000, RZ, 0xc0, !PT ;  /* 0x0000800024ff7812 */ /* 0x000fc4000780c0ff */
[----:B------:R-:W-:Y:S02]  /*5850*/  VIADDMNMX R5, R136, 0x40, RZ, !PT ;  /* 0x0000004088057846 */ /* 0x000fe400078001ff */
[----:B------:R-:W-:Y:S02]  /*5860*/  SEL R103, R11, 0xff800000, P1 ;  /* 0xff8000000b677807 */ /* 0x000fe40000800000 */
[C---:B------:R-:W-:Y:S02]  /*5870*/  LOP3.LUT P1, RZ, R36.reuse, 0x800000, RZ, 0xc0, !PT ;  /* 0x0080000024ff7812 */ /* 0x040fe4000782c0ff */
[----:B------:R-:W-:Y:S02]  /*5880*/  SEL R109, R19, 0xff800000, P0 ;  /* 0xff800000136d7807 */ /* 0x000fe40000000000 */
[----:B------:R-:W-:Y:S02]  /*5890*/  ISETP.GT.AND P0, PT, R36, -0x1, PT ;  /* 0xffffffff2400780c */ /* 0x000fe40003f04270 */
[----:B------:R-:W-:-:S02]  /*58a0*/  SHF.R.U32.HI R4, RZ, R5, R140 ;  /* 0x00000005ff047219 */ /* 0x000fc4000001168c */
[----:B------:R-:W-:Y:S02]  /*58b0*/  SEL R113, R27, 0xff800000, P1 ;  /* 0xff8000001b717807 */ /* 0x000fe40000800000 */
[----:B------:R-:W-:Y:S02]  /*58c0*/  SEL R114, R30, 0xff800000, P2 ;  /* 0xff8000001e727807 */ /* 0x000fe40001000000 */
[----:B------:R-:W-:Y:S02]  /*58d0*/  SEL R115, R31, 0xff800000, P3 ;  /* 0xff8000001f737807 */ /* 0x000fe40001800000 */
[----:B------:R-:W-:Y:S02]  /*58e0*/  SEL R116, R32, 0xff800000, P4 ;  /* 0xff80000020747807 */ /* 0x000fe40002000000 */
[----:B------:R-:W-:Y:S02]  /*58f0*/  SEL R117, R33, 0xff800000, P5 ;  /* 0xff80000021757807 */ /* 0x000fe40002800000 */
[----:B------:R-:W-:-:S02]  /*5900*/  SEL R118, R34, 0xff800000, P6 ;  /* 0xff80000022767807 */ /* 0x000fc40003000000 */
[----:B------:R-:W-:Y:S02]  /*5910*/  R2P PR, R4, 0x7e ;  /* 0x0000007e04007804 */ /* 0x000fe40000000000 */
[----:B------:R-:W-:Y:S02]  /*5920*/  SEL R119, R35, 0xff800000, !P0 ;  /* 0xff80000023777807 */ /* 0x000fe40004000000 */
[----:B------:R-:W1:Y:S01]  /*5930*/  LDTM.x32 R20, tmem[UR4] ;  /* 0x00000004001479ee */ /* 0x000e6200082c0000 */
[----:B--2---:R-:W-:Y:S02]  /*5940*/  SEL R53, R53, 0xff800000, P1 ;  /* 0xff80000035357807 */ /* 0x004fe40000800000 */
[----:B------:R-:W-:Y:S02]  /*5950*/  SEL R54, R54, 0xff800000, P2 ;  /* 0xff80000036367807 */ /* 0x000fe40001000000 */
[----:B------:R-:W-:Y:S02]  /*5960*/  SEL R55, R55, 0xff800000, P3 ;  /* 0xff80000037377807 */ /* 0x000fe40001800000 */
[----:B------:R-:W-:-:S02]  /*5970*/  SEL R56, R56, 0xff800000, P4 ;  /* 0xff80000038387807 */ /* 0x000fc40002000000 */
[----:B------:R-:W-:Y:S02]  /*5980*/  SEL R57, R57, 0xff800000, P5 ;  /* 0xff80000039397807 */ /* 0x000fe40002800000 */
[----:B------:R-:W-:Y:S02]  /*5990*/  SEL R58, R58, 0xff800000, P6 ;  /* 0xff8000003a3a7807 */ /* 0x000fe40003000000 */
[C---:B------:R-:W-:Y:S02]  /*59a0*/  R2P PR, R4.reuse.B1, 0x7f ;  /* 0x0000007f04007804 */ /* 0x040fe40000001000 */
[----:B------:R-:W-:Y:S02]  /*59b0*/  LOP3.LUT R5, R4, 0x1, RZ, 0xc0, !PT ;  /* 0x0000000104057812 */ /* 0x000fe400078ec0ff */
[----:B------:R-:W-:Y:S02]  /*59c0*/  R2UR UR4, R87 ;  /* 0x00000000570472ca */ /* 0x000fe400000e0000 */
[----:B------:R-:W-:-:S02]  /*59d0*/  SEL R60, R60, 0xff800000, P0 ;  /* 0xff8000003c3c7807 */ /* 0x000fc40000000000 */
[----:B------:R-:W-:Y:S02]  /*59e0*/  SEL R61, R61, 0xff800000, P1 ;  /* 0xff8000003d3d7807 */ /* 0x000fe40000800000 */
[----:B------:R-:W-:Y:S02]  /*59f0*/  SEL R62, R62, 0xff800000, P2 ;  /* 0xff8000003e3e7807 */ /* 0x000fe40001000000 */
[----:B------:R-:W-:Y:S02]  /*5a00*/  SEL R63, R63, 0xff800000, P3 ;  /* 0xff8000003f3f7807 */ /* 0x000fe40001800000 */
[----:B------:R-:W-:Y:S02]  /*5a10*/  SEL R64, R64, 0xff800000, P4 ;  /* 0xff80000040407807 */ /* 0x000fe40002000000 */
[----:B------:R-:W-:Y:S02]  /*5a20*/  SEL R65, R65, 0xff800000, P5 ;  /* 0xff80000041417807 */ /* 0x000fe40002800000 */
[----:B------:R-:W-:-:S02]  /*5a30*/  SEL R66, R66, 0xff800000, P6 ;  /* 0xff80000042427807 */ /* 0x000fc40003000000 */
[----:B------:R-:W-:-:S05]  /*5a40*/  R2P PR, R4.B2, 0x7f ;  /* 0x0000007f04007804 */ /* 0x000fca0000002000 */
        /* <DEDUP_REMOVED lines=14> */
[----:B------:R-:W-:Y:S02]  /*5b30*/  SEL R59, R59, 0xff800000, P1 ;  /* 0xff8000003b3b7807 */ /* 0x000fe40000800000 */
[C---:B------:R-:W-:Y:S02]  /*5b40*/  LOP3.LUT P1, RZ, R4.reuse, 0x800000, RZ, 0xc0, !PT ;  /* 0x0080000004ff7812 */ /* 0x040fe4000782c0ff */
[----:B------:R-:W-:Y:S02]  /*5b50*/  SEL R67, R67, 0xff800000, P0 ;  /* 0xff80000043437807 */ /* 0x000fe40000000000 */
[----:B------:R-:W-:Y:S02]  /*5b60*/  ISETP.GT.AND P0, PT, R4, -0x1, PT ;  /* 0xffffffff0400780c */ /* 0x000fe40003f04270 */
[----:B------:R-:W-:Y:S02]  /*5b70*/  SEL R75, R75, 0xff800000, P1 ;  /* 0xff8000004b4b7807 */ /* 0x000fe40000800000 */
[----:B------:R-:W-:-:S02]  /*5b80*/  SEL R78, R78, 0xff800000, P2 ;  /* 0xff8000004e4e7807 */ /* 0x000fc40001000000 */
[----:B------:R-:W-:Y:S02]  /*5b90*/  SEL R79, R79, 0xff800000, P3 ;  /* 0xff8000004f4f7807 */ /* 0x000fe40001800000 */
[----:B------:R-:W-:Y:S02]  /*5ba0*/  SEL R80, R80, 0xff800000, P4 ;  /* 0xff80000050507807 */ /* 0x000fe40002000000 */
[----:B------:R-:W-:Y:S02]  /*5bb0*/  SEL R81, R81, 0xff800000, P5 ;  /* 0xff80000051517807 */ /* 0x000fe40002800000 */
[----:B------:R-:W-:Y:S02]  /*5bc0*/  SEL R82, R82, 0xff800000, P6 ;  /* 0xff80000052527807 */ /* 0x000fe40003000000 */
[----:B------:R-:W-:Y:S02]  /*5bd0*/  R2P PR, R141, 0x7e ;  /* 0x0000007e8d007804 */ /* 0x000fe40000000000 */
[----:B------:R-:W-:-:S02]  /*5be0*/  SEL R83, R83, 0xff800000, !P0 ;  /* 0xff80000053537807 */ /* 0x000fc40004000000 */
[----:B------:R-:W-:Y:S02]  /*5bf0*/  LOP3.LUT R4, R141, 0x1, RZ, 0xc0, !PT ;  /* 0x000000018d047812 */ /* 0x000fe400078ec0ff */
[----:B-1----:R-:W-:Y:S02]  /*5c00*/  SEL R127, R21, 0xff800000, P1 ;  /* 0xff800000157f7807 */ /* 0x002fe40000800000 */
[----:B------:R-:W-:Y:S02]  /*5c10*/  SEL R120, R22, 0xff800000, P2 ;  /* 0xff80000016787807 */ /* 0x000fe40001000000 */
[----:B------:R-:W-:Y:S02]  /*5c20*/  SEL R121, R23, 0xff800000, P3 ;  /* 0xff80000017797807 */ /* 0x000fe40001800000 */
[----:B------:R-:W-:Y:S02]  /*5c30*/  SEL R122, R24, 0xff800000, P4 ;  /* 0xff800000187a7807 */ /* 0x000fe40002000000 */
[----:B------:R-:W-:-:S02]  /*5c40*/  SEL R123, R25, 0xff800000, P5 ;  /* 0xff800000197b7807 */ /* 0x000fc40002800000 */
[----:B------:R-:W-:Y:S02]  /*5c50*/  SEL R130, R26, 0xff800000, P6 ;  /* 0xff8000001a827807 */ /* 0x000fe40003000000 */
        /* <DEDUP_REMOVED lines=12> */
[----:B------:R-:W-:Y:S02]  /*5d20*/  SEL R126, R20, 0xff800000, !P0 ;  /* 0xff800000147e7807 */ /* 0x000fe40004000000 */
[----:B------:R-:W-:Y:S02]  /*5d30*/  LOP3.LUT P0, RZ, R141, 0x80, RZ, 0xc0, !PT ;  /* 0x000000808dff7812 */ /* 0x000fe4000780c0ff */
[----:B------:R-:W-:-:S02]  /*5d40*/  SEL R38, R38, 0xff800000, P2 ;  /* 0xff80000026267807 */ /* 0x000fc40001000000 */
[----:B------:R-:W-:Y:S02]  /*5d50*/  SEL R131, R27, 0xff800000, P0 ;  /* 0xff8000001b837807 */ /* 0x000fe40000000000 */
[----:B------:R-:W-:Y:S02]  /*5d60*/  LOP3.LUT P0, RZ, R141, 0x8000, RZ, 0xc0, !PT ;  /* 0x000080008dff7812 */ /* 0x000fe4000780c0ff */
[----:B------:R-:W-:Y:S02]  /*5d70*/  SEL R39, R39, 0xff800000, P3 ;  /* 0xff80000027277807 */ /* 0x000fe40001800000 */
[----:B------:R-:W-:Y:S02]  /*5d80*/  SEL R135, R35, 0xff800000, P0 ;  /* 0xff80000023877807 */ /* 0x000fe40000000000 */
[----:B------:R-:W1:Y:S01]  /*5d90*/  LDTM.x32 R4, tmem[UR4] ;  /* 0x00000004000479ee */ /* 0x000e6200082c0000 */
[----:B------:R-:W-:Y:S01]  /*5da0*/  LOP3.LUT P0, RZ, R141, 0x800000, RZ, 0xc0, !PT ;  /* 0x008000008dff7812 */ /* 0x000fe2000780c0ff */
[----:B------:R-:W2:Y:S01]  /*5db0*/  LDCU UR4, c[0x0][0x600] ;  /* 0x0000c000ff0477ac */ /* 0x000ea20008000800 */
[----:B------:R-:W-:-:S02]  /*5dc0*/  SEL R138, R40, 0xff800000, P4 ;  /* 0xff800000288a7807 */ /* 0x000fc40002000000 */
[----:B------:R-:W-:Y:S02]  /*5dd0*/  SEL R137, R43, 0xff800000, P0 ;  /* 0xff8000002b897807 */ /* 0x000fe40000000000 */
[----:B------:R-:W-:Y:S02]  /*5de0*/  SEL R139, R41, 0xff800000, P5 ;  /* 0xff800000298b7807 */ /* 0x000fe40002800000 */
[----:B------:R-:W-:Y:S02]  /*5df0*/  SEL R136, R42, 0xff800000, P6 ;  /* 0xff8000002a887807 */ /* 0x000fe40003000000 */
[----:B------:R-:W-:Y:S02]  /*5e00*/  R2P PR, R141.B3, 0x7f ;  /* 0x0000007f8d007804 */ /* 0x000fe40000003000 */
[----:B------:R-:W-:Y:S02]  /*5e10*/  SHF.R.U32.HI R40, RZ, R143, R140 ;  /* 0x0000008fff287219 */ /* 0x000fe4000001168c */
[----:B------:R-:W-:-:S02]  /*5e20*/  FMNMX R41, R98, R99, !PT ;  /* 0x0000006362297209 */ /* 0x000fc40007800000 */
[----:B------:R-:W-:Y:S02]  /*5e30*/  SEL R140, R44, 0xff800000, P0 ;  /* 0xff8000002c8c7807 */ /* 0x000fe40000000000 */
[----:B------:R-:W-:Y:S02]  /*5e40*/  ISETP.GT.AND P0, PT, R141, -0x1, PT ;  /* 0xffffffff8d00780c */ /* 0x000fe40003f04270 */
[----:B------:R-:W-:Y:S02]  /*5e50*/  SEL R141, R45, 0xff800000, P1 ;  /* 0xff8000002d8d7807 */ /* 0x000fe40000800000 */
[----:B------:R-:W-:Y:S02]  /*5e60*/  SEL R142, R46, 0xff800000, P2 ;  /* 0xff8000002e8e7807 */ /* 0x000fe40001000000 */
[----:B------:R-:W-:Y:S02]  /*5e70*/  SEL R143, R47, 0xff800000, P3 ;  /* 0xff8000002f8f7807 */ /* 0x000fe40001800000 */
[----:B------:R-:W-:-:S02]  /*5e80*/  SEL R144, R48, 0xff800000, P4 ;  /* 0xff80000030907807 */ /* 0x000fc40002000000 */
[----:B------:R-:W-:Y:S02]  /*5e90*/  SEL R145, R49, 0xff800000, P5 ;  /* 0xff80000031917807 */ /* 0x000fe40002800000 */
[----:B------:R-:W-:Y:S02]  /*5ea0*/  SEL R146, R50, 0xff800000, P6 ;  /* 0xff80000032927807 */ /* 0x000fe40003000000 */
[----:B------:R-:W-:Y:S02]  /*5eb0*/  R2P PR, R40, 0x7e ;  /* 0x0000007e28007804 */ /* 0x000fe40000000000 */
[----:B------:R-:W-:Y:S02]  /*5ec0*/  SEL R147, R51, 0xff800000, !P0 ;  /* 0xff80000033937807 */ /* 0x000fe40004000000 */
[----:B------:R-:W-:Y:S02]  /*5ed0*/  FMNMX3 R41, R41, R92, R93, !PT ;  /* 0x0000005c29297276 */ /* 0x000fe4000780005d */
[----:B-1----:R-:W-:-:S02]  /*5ee0*/  SEL R151, R5, 0xff800000, P1 ;  /* 0xff80000005977807 */ /* 0x002fc40000800000 */
[----:B------:R-:W-:Y:S02]  /*5ef0*/  SEL R148, R6, 0xff800000, P2 ;  /* 0xff80000006947807 */ /* 0x000fe40001000000 */
[----:B------:R-:W-:Y:S02]  /*5f00*/  SEL R149, R7, 0xff800000, P3 ;  /* 0xff80000007957807 */ /* 0x000fe40001800000 */
[----:B------:R-:W-:Y:S02]  /*5f10*/  SEL R8, R8, 0xff800000, P4 ;  /* 0xff80000008087807 */ /* 0x000fe40002000000 */
[----:B------:R-:W-:Y:S02]  /*5f20*/  SEL R9, R9, 0xff800000, P5 ;  /* 0xff80000009097807 */ /* 0x000fe40002800000 */
[----:B------:R-:W-:Y:S02]  /*5f30*/  SEL R10, R10, 0xff800000, P6 ;  /* 0xff8000000a0a7807 */ /* 0x000fe40003000000 */
[----:B------:R-:W-:-:S02]  /*5f40*/  R2P PR, R40.B1, 0x7f ;  /* 0x0000007f28007804 */ /* 0x000fc40000001000 */
[----:B------:R-:W-:Y:S02]  /*5f50*/  LOP3.LUT R5, R40, 0x1, RZ, 0xc0, !PT ;  /* 0x0000000128057812 */ /* 0x000fe400078ec0ff */
[----:B------:R-:W-:Y:S02]  /*5f60*/  FMNMX3 R41, R41, R100, R101, !PT ;  /* 0x0000006429297276 */ /* 0x000fe40007800065 */
[----:B------:R-:W-:Y:S02]  /*5f70*/  SEL R12, R12, 0xff800000, P0 ;  /* 0xff8000000c0c7807 */ /* 0x000fe40000000000 */
[----:B------:R-:W-:Y:S02]  /*5f80*/  SEL R13, R13, 0xff800000, P1 ;  /* 0xff8000000d0d7807 */ /* 0x000fe40000800000 */
[----:B------:R-:W-:Y:S02]  /*5f90*/  SEL R14, R14, 0xff800000, P2 ;  /* 0xff8000000e0e7807 */ /* 0x000fe40001000000 */
[----:B------:R-:W-:-:S02]  /*5fa0*/  SEL R15, R15, 0xff800000, P3 ;  /* 0xff8000000f0f7807 */ /* 0x000fc40001800000 */
[----:B------:R-:W-:Y:S02]  /*5fb0*/  SEL R152, R16, 0xff800000, P4 ;  /* 0xff80000010987807 */ /* 0x000fe40002000000 */
[----:B------:R-:W-:Y:S02]  /*5fc0*/  SEL R153, R17, 0xff800000, P5 ;  /* 0xff80000011997807 */ /* 0x000fe40002800000 */
[----:B------:R-:W-:Y:S02]  /*5fd0*/  SEL R18, R18, 0xff800000, P6 ;  /* 0xff80000012127807 */ /* 0x000fe40003000000 */
[----:B------:R-:W-:Y:S02]  /*5fe0*/  R2P PR, R40.B2, 0x7f ;  /* 0x0000007f28007804 */ /* 0x000fe40000002000 */
[----:B------:R-:W-:-:S03]  /*5ff0*/  FMNMX3 R41, R41, R110, R111, !PT ;  /* 0x0000006e29297276 */ /* 0x000fc6000780006f */
[----:B------:R-:W-:Y:S02]  /*6000*/  SEL R20, R20, 0xff800000, P0 ;  /* 0xff80000014147807 */ /* 0x000fe40000000000 */
[----:B------:R-:W-:Y:S02]  /*6010*/  ISETP.NE.U32.AND P0, PT, R5, 0x1, PT ;  /* 0x000000010500780c */ /* 0x000fe40003f05070 */
[----:B------:R-:W-:Y:S02]  /*6020*/  SEL R21, R21, 0xff800000, P1 ;  /* 0xff80000015157807 */ /* 0x000fe40000800000 */
[----:B------:R-:W-:Y:S02]  /*6030*/  SEL R150, R4, 0xff800000, !P0 ;  /* 0xff80000004967807 */ /* 0x000fe40004000000 */
[----:B------:R-:W-:Y:S02]  /*6040*/  LOP3.LUT P0, RZ, R40, 0x80, RZ, 0xc0, !PT ;  /* 0x0000008028ff7812 */ /* 0x000fe4000780c0ff */
[----:B------:R-:W-:-:S02]  /*6050*/  SEL R22, R22, 0xff800000, P2 ;  /* 0xff80000016167807 */ /* 0x000fc40001000000 */
[----:B------:R-:W-:Y:S02]  /*6060*/  SEL R11, R11, 0xff800000, P0 ;  /* 0xff8000000b0b7807 */ /* 0x000fe40000000000 */
[C---:B------:R-:W-:Y:S02]  /*6070*/  LOP3.LUT P0, RZ, R40.reuse, 0x8000, RZ, 0xc0, !PT ;  /* 0x0000800028ff7812 */ /* 0x040fe4000780c0ff */
[----:B------:R-:W-:Y:S02]  /*6080*/  SEL R23, R23, 0xff800000, P3 ;  /* 0xff80000017177807 */ /* 0x000fe40001800000 */
[----:B------:R-:W-:Y:S02]  /*6090*/  SEL R19, R19, 0xff800000, P0 ;  /* 0xff80000013137807 */ /* 0x000fe40000000000 */
[----:B------:R-:W-:Y:S02]  /*60a0*/  LOP3.LUT P0, RZ, R40, 0x800000, RZ, 0xc0, !PT ;  /* 0x0080000028ff7812 */ /* 0x000fe4000780c0ff */
[----:B------:R-:W-:-:S02]  /*60b0*/  SEL R24, R24, 0xff800000, P4 ;  /* 0xff80000018187807 */ /* 0x000fc40002000000 */
[----:B------:R-:W-:Y:S02]  /*60c0*/  SEL R27, R27, 0xff800000, P0 ;  /* 0xff8000001b1b7807 */ /* 0x000fe40000000000 */
[----:B------:R-:W-:Y:S02]  /*60d0*/  SEL R25, R25, 0xff800000, P5 ;  /* 0xff80000019197807 */ /* 0x000fe40002800000 */
[----:B------:R-:W-:Y:S02]  /*60e0*/  SEL R26, R26, 0xff800000, P6 ;  /* 0xff8000001a1a7807 */ /* 0x000fe40003000000 */
[----:B------:R-:W-:Y:S02]  /*60f0*/  R2P PR, R40.B3, 0x7f ;  /* 0x0000007f28007804 */ /* 0x000fe40000003000 */
[----:B------:R-:W-:Y:S02]  /*6100*/  FMNMX R4, R88, R89, !PT ;  /* 0x0000005958047209 */ /* 0x000fe40007800000 */
[----:B------:R-:W-:-:S02]  /*6110*/  FMNMX3 R41, R41, R52, R53, !PT ;  /* 0x0000003429297276 */ /* 0x000fc40007800035 */
[----:B------:R-:W-:Y:S02]  /*6120*/  SEL R28, R28, 0xff800000, P0 ;  /* 0xff8000001c1c7807 */ /* 0x000fe40000000000 */
[----:B------:R-:W-:Y:S02]  /*6130*/  ISETP.GT.AND P0, PT, R40, -0x1, PT ;  /* 0xffffffff2800780c */ /* 0x000fe40003f04270 */
[----:B------:R-:W-:Y:S02]  /*6140*/  FMNMX3 R4, R4, R94, R95, !PT ;  /* 0x0000005e04047276 */ /* 0x000fe4000780005f */
[----:B------:R-:W-:Y:S02]  /*6150*/  SEL R5, R35, 0xff800000, !P0 ;  /* 0xff80000023057807 */ /* 0x000fe40004000000 */
[----:B------:R-:W-:Y:S02]  /*6160*/  FMNMX R40, R90, R91, !PT ;  /* 0x0000005b5a287209 */ /* 0x000fe40007800000 */
[----:B------:R-:W-:-:S02]  /*6170*/  FMNMX R35, R102, R103, !PT ;  /* 0x0000006766237209 */ /* 0x000fc40007800000 */
[----:B------:R-:W-:Y:S02]  /*6180*/  FMNMX3 R4, R4, R104, R105, !PT ;  /* 0x0000006804047276 */ /* 0x000fe40007800069 */
[----:B------:R-:W-:Y:S02]  /*6190*/  FMNMX3 R40, R40, R96, R97, !PT ;  /* 0x0000006028287276 */ /* 0x000fe40007800061 */
[----:B------:R-:W-:Y:S02]  /*61a0*/  FMNMX3 R35, R35, R108, R109, !PT ;  /* 0x0000006c23237276 */ /* 0x000fe4000780006d */
[----:B------:R-:W-:Y:S02]  /*61b0*/  FMNMX3 R4, R4, R114, R115, !PT ;  /* 0x0000007204047276 */ /* 0x000fe40007800073 */
[----:B------:R-:W-:Y:S02]  /*61c0*/  FMNMX3 R40, R40, R106, R107, !PT ;  /* 0x0000006a28287276 */ /* 0x000fe4000780006b */
[----:B------:R-:W-:-:S02]  /*61d0*/  FMNMX3 R35, R35, R112, R113, !PT ;  /* 0x0000007023237276 */ /* 0x000fc40007800071 */
        /* <DEDUP_REMOVED lines=40> */
[----:B------:R-:W-:Y:S02]  /*6460*/  SEL R16, R30, 0xff800000, P2 ;  /* 0xff8000001e107807 */ /* 0x000fe40001000000 */
[----:B------:R-:W-:-:S02]  /*6470*/  SEL R17, R31, 0xff800000, P3 ;  /* 0xff8000001f117807 */ /* 0x000fc40001800000 */
[----:B------:R-:W-:Y:S02]  /*6480*/  FMNMX3 R40, R40, R152, R153, !PT ;  /* 0x0000009828287276 */ /* 0x000fe40007800099 */
[----:B------:R-:W-:Y:S02]  /*6490*/  FMNMX3 R35, R35, R18, R19, !PT ;  /* 0x0000001223237276 */ /* 0x000fe40007800013 */
[----:B------:R-:W-:Y:S02]  /*64a0*/  FMNMX3 R41, R41, R20, R21, !PT ;  /* 0x0000001429297276 */ /* 0x000fe40007800015 */
[----:B------:R-:W-:Y:S02]  /*64b0*/  SEL R29, R29, 0xff800000, P1 ;  /* 0xff8000001d1d7807 */ /* 0x000fe40000800000 */
[----:B------:R-:W-:Y:S02]  /*64c0*/  FMNMX3 R30, R4, R16, R17, !PT ;  /* 0x00000010041e7276 */ /* 0x000fe40007800011 */
[----:B------:R-:W-:-:S02]  /*64d0*/  SEL R6, R32, 0xff800000, P4 ;  /* 0xff80000020067807 */ /* 0x000fc40002000000 */
[----:B------:R-:W-:Y:S02]  /*64e0*/  SEL R7, R33, 0xff800000, P5 ;  /* 0xff80000021077807 */ /* 0x000fe40002800000 */
[----:B------:R-:W-:Y:S02]  /*64f0*/  FMNMX3 R41, R41, R28, R29, !PT ;  /* 0x0000001c29297276 */ /* 0x000fe4000780001d */
[----:B------:R-:W-:Y:S02]  /*6500*/  SEL R4, R34, 0xff800000, P6 ;  /* 0xff80000022047807 */ /* 0x000fe40003000000 */
[----:B------:R-:W-:Y:S02]  /*6510*/  FMNMX3 R40, R40, R24, R25, !PT ;  /* 0x0000001828287276 */ /* 0x000fe40007800019 */
[----:B------:R-:W-:Y:S02]  /*6520*/  FMNMX3 R35, R35, R26, R27, !PT ;  /* 0x0000001a23237276 */ /* 0x000fe4000780001b */
[----:B------:R-:W-:-:S02]  /*6530*/  FMNMX R30, R41, R30, !PT ;  /* 0x0000001e291e7209 */ /* 0x000fc40007800000 */
[----:B------:R-:W-:Y:S02]  /*6540*/  FMNMX3 R155, R40, R6, R7, !PT ;  /* 0x00000006289b7276 */ /* 0x000fe40007800007 */
[----:B------:R-:W-:-:S04]  /*6550*/  FMNMX3 R35, R35, R4, R5, !PT ;  /* 0x0000000423237276 */ /* 0x000fc80007800005 */
[----:B------:R-:W-:-:S04]  /*6560*/  FMNMX3 R155, R30, R155, R35, !PT ;  /* 0x0000009b1e9b7276 */ /* 0x000fc80007800023 */
[----:B------:R-:W-:-:S04]  /*6570*/  FSETP.NEU.AND P0, PT, R155, -INF , PT ;  /* 0xff8000009b00780b */ /* 0x000fc80003f0d000 */
[----:B------:R-:W-:Y:S02]  /*6580*/  FSEL R30, R155, RZ, P0 ;  /* 0x000000ff9b1e7208 */ /* 0x000fe40000000000 */
[----:B------:R-:W-:-:S03]  /*6590*/  ELECT P0, URZ, PT ;  /* 0x0000000000ff782f */ /* 0x000fc60003800000 */
[----:B--2---:R-:W-:-:S04]  /*65a0*/  FFMA R166, -R30, UR4, RZ ;  /* 0x000000041ea67c23 */ /* 0x004fc800080001ff */
[--C-:B------:R-:W-:Y:S02]  /*65b0*/  FFMA2 R42, R88.F32x2.HI_LO, UR4.F32, R166.reuse.F32 ;  /* 0x00000004582a7c49 */ /* 0x100fe400092000a6 */
[--C-:B------:R-:W-:Y:S02]  /*65c0*/  FFMA2 R48, R92.F32x2.HI_LO, UR4.F32, R166.reuse.F32 ;  /* 0x000000045c307c49 */ /* 0x100fe400092000a6 */
[--C-:B------:R-:W-:Y:S02]  /*65d0*/  FFMA2 R50, R94.F32x2.HI_LO, UR4.F32, R166.reuse.F32 ;  /* 0x000000045e327c49 */ /* 0x100fe400092000a6 */
[--C-:B------:R-:W-:Y:S01]  /*65e0*/  FFMA2 R88, R96.F32x2.HI_LO, UR4.F32, R166.reuse.F32 ;  /* 0x0000000460587c49 */ /* 0x100fe200092000a6 */
[----:B------:R-:W-:Y:S01]  /*65f0*/  MUFU.EX2 R42, R42 ;  /* 0x0000002a002a7308 */ /* 0x000fe20000000800 */
[--C-:B------:R-:W-:Y:S02]  /*6600*/  FFMA2 R40, R98.F32x2.HI_LO, UR4.F32, R166.reuse.F32 ;  /* 0x0000000462287c49 */ /* 0x100fe400092000a6 */
[----:B------:R-:W-:-:S02]  /*6610*/  FFMA2 R44, R90.F32x2.HI_LO, UR4.F32, R166.F32 ;  /* 0x000000045a2c7c49 */ /* 0x000fc400092000a6 */
[--C-:B------:R-:W-:Y:S02]  /*6620*/  FFMA2 R46, R102.F32x2.HI_LO, UR4.F32, R166.reuse.F32 ;  /* 0x00000004662e7c49 */ /* 0x100fe400092000a6 */
[--C-:B------:R-:W-:Y:S01]  /*6630*/  FFMA2 R92, R100.F32x2.HI_LO, UR4.F32, R166.reuse.F32 ;  /* 0x00000004645c7c49 */ /* 0x100fe200092000a6 */
[----:B------:R-:W-:Y:S01]  /*6640*/  MUFU.EX2 R40, R40 ;  /* 0x0000002800287308 */ /* 0x000fe20000000800 */
[--C-:B------:R-:W-:Y:S02]  /*6650*/  FFMA2 R94, R104.F32x2.HI_LO, UR4.F32, R166.reuse.F32 ;  /* 0x00000004685e7c49 */ /* 0x100fe400092000a6 */
[--C-:B------:R-:W-:Y:S02]  /*6660*/  FFMA2 R96, R106.F32x2.HI_LO, UR4.F32, R166.reuse.F32 ;  /* 0x000000046a607c49 */ /* 0x100fe400092000a6 */
[--C-:B------:R-:W-:Y:S02]  /*6670*/  FFMA2 R90, R108.F32x2.HI_LO, UR4.F32, R166.reuse.F32 ;  /* 0x000000046c5a7c49 */ /* 0x100fe400092000a6 */
[--C-:B------:R-:W-:Y:S01]  /*6680*/  FFMA2 R98, R112.F32x2.HI_LO, UR4.F32, R166.reuse.F32 ;  /* 0x0000000470627c49 */ /* 0x100fe200092000a6 */
[----:B------:R-:W1:Y:S01]  /*6690*/  MUFU.EX2 R41, R41 ;  /* 0x0000002900297308 */ /* 0x000e620000000800 */
[----:B------:R-:W-:-:S02]  /*66a0*/  FFMA2 R100, R110.F32x2.HI_LO, UR4.F32, R166.F32 ;  /* 0x000000046e647c49 */ /* 0x000fc400092000a6 */
[--C-:B------:R-:W-:Y:S02]  /*66b0*/  FFMA2 R102, R114.F32x2.HI_LO, UR4.F32, R166.reuse.F32 ;  /* 0x0000000472667c49 */ /* 0x100fe400092000a6 */
[--C-:B------:R-:W-:Y:S02]  /*66c0*/  FFMA2 R104, R116.F32x2.HI_LO, UR4.F32, R166.reuse.F32 ;  /* 0x0000000474687c49 */ /* 0x100fe400092000a6 */
[--C-:B------:R-:W-:Y:S01]  /*66d0*/  FFMA2 R106, R118.F32x2.HI_LO, UR4.F32, R166.reuse.F32 ;  /* 0x00000004766a7c49 */ /* 0x100fe200092000a6 */
[----:B------:R-:W2:Y:S01]  /*66e0*/  MUFU.EX2 R43, R43 ;  /* 0x0000002b002b7308 */ /* 0x000ea20000000800 */
[--C-:B------:R-:W-:Y:S02]  /*66f0*/  FFMA2 R52, R52.F32x2.HI_LO, UR4.F32, R166.reuse.F32 ;  /* 0x0000000434347c49 */ /* 0x100fe400092000a6 */
[--C-:B------:R-:W-:Y:S02]  /*6700*/  FFMA2 R54, R54.F32x2.HI_LO, UR4.F32, R166.reuse.F32 ;  /* 0x0000000436367c49 */ /* 0x100fe400092000a6 */
[----:B------:R-:W-:-:S02]  /*6710*/  FFMA2 R56, R56.F32x2.HI_LO, UR4.F32, R166.F32 ;  /* 0x0000000438387c49 */ /* 0x000fc400092000a6 */
[--C-:B------:R-:W-:Y:S01]  /*6720*/  FFMA2 R58, R58.F32x2.HI_LO, UR4.F32, R166.reuse.F32 ;  /* 0x000000043a3a7c49 */ /* 0x100fe200092000a6 */
[----:B------:R-:W-:Y:S01]  /*6730*/  MUFU.EX2 R44, R44 ;  /* 0x0000002c002c7308 */ /* 0x000fe20000000800 */
[--C-:B------:R-:W-:Y:S02]  /*6740*/  FFMA2 R60, R60.F32x2.HI_LO, UR4.F32, R166.reuse.F32 ;  /* 0x000000043c3c7c49 */ /* 0x100fe400092000a6 */
[--C-:B------:R-:W-:Y:S02]  /*6750*/  FFMA2 R62, R62.F32x2.HI_LO, UR4.F32, R166.reuse.F32 ;  /* 0x000000043e3e7c49 */ /* 0x100fe400092000a6 */
[--C-:B------:R-:W-:Y:S02]  /*6760*/  FFMA2 R64, R64.F32x2.HI_LO, UR4.F32, R166.reuse.F32 ;  /* 0x0000000440407c49 */ /* 0x100fe400092000a6 */
[--C-:B------:R-:W-:Y:S01]  /*6770*/  FFMA2 R66, R66.F32x2.HI_LO, UR4.F32, R166.reuse.F32 ;  /* 0x0000000442427c49 */ /* 0x100fe200092000a6 */
[----:B------:R-:W3:Y:S01]  /*6780*/  MUFU.EX2 R45, R45 ;  /* 0x0000002d002d7308 */ /* 0x000ee20000000800 */
[----:B------:R-:W-:-:S02]  /*6790*/  FFMA2 R68, R68.F32x2.HI_LO, UR4.F32, R166.F32 ;  /* 0x0000000444447c49 */ /* 0x000fc400092000a6 */
[--C-:B------:R-:W-:Y:S02]  /*67a0*/  FFMA2 R70, R70.F32x2.HI_LO, UR4.F32, R166.reuse.F32 ;  /* 0x0000000446467c49 */ /* 0x100fe400092000a6 */
[--C-:B------:R-:W-:Y:S02]  /*67b0*/  FFMA2 R72, R72.F32x2.HI_LO, UR4.F32, R166.reuse.F32 ;  /* 0x0000000448487c49 */ /* 0x100fe400092000a6 */
[--C-:B------:R-:W-:Y:S01]  /*67c0*/  FFMA2 R74, R74.F32x2.HI_LO, UR4.F32, R166.reuse.F32 ;  /* 0x000000044a4a7c49 */ /* 0x100fe200092000a6 */
[----:B------:R-:W-:Y:S01]  /*67d0*/  MUFU.EX2 R46, R46 ;  /* 0x0000002e002e7308 */ /* 0x000fe20000000800 */
[--C-:B------:R-:W-:Y:S02]  /*67e0*/  FFMA2 R76, R76.F32x2.HI_LO, UR4.F32, R166.reuse.F32 ;  /* 0x000000044c4c7c49 */ /* 0x100fe400092000a6 */
[--C-:B------:R-:W-:Y:S02]  /*67f0*/  FFMA2 R78, R78.F32x2.HI_LO, UR4.F32, R166.reuse.F32 ;  /* 0x000000044e4e7c49 */ /* 0x100fe400092000a6 */
[----:B------:R-:W-:-:S02]  /*6800*/  FFMA2 R80, R80.F32x2.HI_LO, UR4.F32, R166.F32 ;  /* 0x0000000450507c49 */ /* 0x000fc400092000a6 */
[--C-:B------:R-:W-:Y:S01]  /*6810*/  FFMA2 R82, R82.F32x2.HI_LO, UR4.F32, R166.reuse.F32 ;  /* 0x0000000452527c49 */ /* 0x100fe200092000a6 */
[----:B------:R-:W4:Y:S01]  /*6820*/  MUFU.EX2 R47, R47 ;  /* 0x0000002f002f7308 */ /* 0x000f220000000800 */
[--C-:B------:R-:W-:Y:S02]  /*6830*/  FFMA2 R114, R130.F32x2.HI_LO, UR4.F32, R166.reuse.F32 ;  /* 0x0000000482727c49 */ /* 0x100fe400092000a6 */
[--C-:B------:R-:W-:Y:S02]  /*6840*/  FFMA2 R112, R122.F32x2.HI_LO, UR4.F32, R166.reuse.F32 ;  /* 0x000000047a707c49 */ /* 0x100fe400092000a6 */
[--C-:B------:R-:W-:Y:S02]  /*6850*/  FFMA2 R118, R128.F32x2.HI_LO, UR4.F32, R166.reuse.F32 ;  /* 0x0000000480767c49 */ /* 0x100fe400092000a6 */
[--C-:B------:R-:W-:Y:S01]  /*6860*/  FFMA2 R130, R136.F32x2.HI_LO, UR4.F32, R166.reuse.F32 ;  /* 0x0000000488827c49 */ /* 0x100fe200092000a6 */
[----:B------:R-:W-:Y:S01]  /*6870*/  MUFU.EX2 R48, R48 ;  /* 0x0000003000307308 */ /* 0x000fe20000000800 */
[----:B------:R-:W-:-:S02]  /*6880*/  FFMA2 R122, R134.F32x2.HI_LO, UR4.F32, R166.F32 ;  /* 0x00000004867a7c49 */ /* 0x000fc400092000a6 */
[--C-:B------:R-:W-:Y:S02]  /*6890*/  FFMA2 R128, R138.F32x2.HI_LO, UR4.F32, R166.reuse.F32 ;  /* 0x000000048a807c49 */ /* 0x100fe400092000a6 */
[--C-:B------:R-:W-:Y:S02]  /*68a0*/  FFMA2 R136, R142.F32x2.HI_LO, UR4.F32, R166.reuse.F32 ;  /* 0x000000048e887c49 */ /* 0x100fe400092000a6 */
[--C-:B------:R-:W-:Y:S01]  /*68b0*/  FFMA2 R134, R140.F32x2.HI_LO, UR4.F32, R166.reuse.F32 ;  /* 0x000000048c867c49 */ /* 0x100fe200092000a6 */
[----:B------:R-:W5:Y:S01]  /*68c0*/  MUFU.EX2 R49, R49 ;  /* 0x0000003100317308 */ /* 0x000f620000000800 */
[--C-:B------:R-:W-:Y:S02]  /*68d0*/  FFMA2 R138, R144.F32x2.HI_LO, UR4.F32, R166.reuse.F32 ;  /* 0x00000004908a7c49 */ /* 0x100fe400092000a6 */
[--C-:B------:R-:W-:Y:S02]  /*68e0*/  FFMA2 R142, R150.F32x2.HI_LO, UR4.F32, R166.reuse.F32 ;  /* 0x00000004968e7c49 */ /* 0x100fe400092000a6 */
[----:B------:R-:W-:-:S02]  /*68f0*/  FFMA2 R140, R146.F32x2.HI_LO, UR4.F32, R166.F32 ;  /* 0x00000004928c7c49 */ /* 0x000fc400092000a6 */
[--C-:B------:R-:W-:Y:S01]  /*6900*/  FFMA2 R144, R148.F32x2.HI_LO, UR4.F32, R166.reuse.F32 ;  /* 0x0000000494907c49 */ /* 0x100fe200092000a6 */
[----:B------:R-:W-:Y:S01]  /*6910*/  MUFU.EX2 R50, R50 ;  /* 0x0000003200327308 */ /* 0x000fe20000000800 */
[--C-:B------:R-:W-:Y:S02]  /*6920*/  FFMA2 R150, R12.F32x2.HI_LO, UR4.F32, R166.reuse.F32 ;  /* 0x000000040c967c49 */ /* 0x100fe400092000a6 */
[----:B------:R-:W-:Y:S02]  /*6930*/  IMAD.U32 R12, RZ, RZ, UR13 ;  /* 0x0000000dff0c7e24 */ /* 0x000fe4000f8e00ff */
[--C-:B------:R-:W-:Y:S02]  /*6940*/  FFMA2 R108, R126.F32x2.HI_LO, UR4.F32, R166.reuse.F32 ;  /* 0x000000047e6c7c49 */ /* 0x100fe400092000a6 */
[--C-:B------:R-:W-:Y:S02]  /*6950*/  FFMA2 R116, R124.F32x2.HI_LO, UR4.F32, R166.reuse.F32 ;  /* 0x000000047c747c49 */ /* 0x100fe400092000a6 */
[--C-:B------:R-:W-:Y:S01]  /*6960*/  FFMA2 R146, R8.F32x2.HI_LO, UR4.F32, R166.reuse.F32 ;  /* 0x0000000408927c49 */ /* 0x100fe200092000a6 */
[----:B------:R-:W4:Y:S01]  /*6970*/  MUFU.EX2 R51, R51 ;  /* 0x0000003300337308 */ /* 0x000f220000000800 */
[----:B------:R-:W-:-:S02]  /*6980*/  FFMA2 R148, R10.F32x2.HI_LO, UR4.F32, R166.F32 ;  /* 0x000000040a947c49 */ /* 0x000fc400092000a6 */
[--C-:B------:R-:W-:Y:S02]  /*6990*/  FFMA2 R110, R120.F32x2.HI_LO, UR4.F32, R166.reuse.F32 ;  /* 0x00000004786e7c49 */ /* 0x100fe400092000a6 */
[--C-:B------:R-:W-:Y:S02]  /*69a0*/  FFMA2 R124, R36.F32x2.HI_LO, UR4.F32, R166.reuse.F32 ;  /* 0x00000004247c7c49 */ /* 0x100fe400092000a6 */
[--C-:B------:R-:W-:Y:S01]  /*69b0*/  FFMA2 R126, R38.F32x2.HI_LO, UR4.F32, R166.reuse.F32 ;  /* 0x00000004267e7c49 */ /* 0x100fe200092000a6 */
[----:B------:R-:W-:Y:S01]  /*69c0*/  MUFU.EX2 R88, R88 ;  /* 0x0000005800587308 */ /* 0x000fe20000000800 */
[--C-:B------:R-:W-:Y:S01]  /*69d0*/  FFMA2 R164, R24.F32x2.HI_LO, UR4.F32, R166.reuse.F32 ;  /* 0x0000000418a47c49 */ /* 0x100fe200092000a6 */
[----:B-1----:R-:W-:Y:S01]  /*69e0*/  F2FP.BF16.F32.PACK_AB R24, R41, R40 ;  /* 0x000000282918723e */ /* 0x002fe200000010ff */
[--C-:B------:R-:W-:Y:S01]  /*69f0*/  FFMA2 R10, R26.F32x2.HI_LO, UR4.F32, R166.reuse.F32 ;  /* 0x000000041a0a7c49 */ /* 0x100fe200092000a6 */
[----:B--2---:R-:W-:Y:S01]  /*6a00*/  F2FP.BF16.F32.PACK_AB R25, R43, R42 ;  /* 0x0000002a2b19723e */ /* 0x004fe200000010ff */
[--C-:B------:R-:W-:Y:S01]  /*6a10*/  FFMA2 R8, R28.F32x2.HI_LO, UR4.F32, R166.reuse.F32 ;  /* 0x000000041c087c49 */ /* 0x100fe200092000a6 */
[----:B---3--:R-:W-:Y:S01]  /*6a20*/  F2FP.BF16.F32.PACK_AB R26, R45, R44 ;  /* 0x0000002c2d1a723e */ /* 0x008fe200000010ff */
[--C-:B------:R-:W-:Y:S01]  /*6a30*/  FFMA2 R120, R132.F32x2.HI_LO, UR4.F32, R166.reuse.F32 ;  /* 0x0000000484787c49 */ /* 0x100fe200092000a6 */
[----:B------:R-:W1:Y:S01]  /*6a40*/  MUFU.EX2 R89, R89 ;  /* 0x0000005900597308 */ /* 0x000e620000000800 */
[----:B----4-:R-:W-:Y:S01]  /*6a50*/  F2FP.BF16.F32.PACK_AB R27, R47, R46 ;  /* 0x0000002e2f1b723e */ /* 0x010fe200000010ff */
[--C-:B------:R-:W-:Y:S01]  /*6a60*/  FFMA2 R156, R14.F32x2.HI_LO, UR4.F32, R166.reuse.F32 ;  /* 0x000000040e9c7c49 */ /* 0x100fe200092000a6 */
[----:B-----5:R-:W-:Y:S01]  /*6a70*/  F2FP.BF16.F32.PACK_AB R28, R49, R48 ;  /* 0x00000030311c723e */ /* 0x020fe200000010ff */
[--C-:B------:R-:W-:Y:S01]  /*6a80*/  FFMA2 R158, R18.F32x2.HI_LO, UR4.F32, R166.reuse.F32 ;  /* 0x00000004129e7c49 */ /* 0x100fe200092000a6 */
[----:B------:R-:W-:Y:S01]  /*6a90*/  F2FP.BF16.F32.PACK_AB R29, R51, R50 ;  /* 0x00000032331d723e */ /* 0x000fe200000010ff */
[--C-:B------:R-:W-:Y:S01]  /*6aa0*/  FFMA2 R160, R20.F32x2.HI_LO, UR4.F32, R166.reuse.F32 ;  /* 0x0000000414a07c49 */ /* 0x100fe200092000a6 */
[----:B------:R-:W-:Y:S01]  /*6ab0*/  LOP3.LUT R133, R84, 0x50, RZ, 0xfc, !PT ;  /* 0x0000005054857812 */ /* 0x000fe200078efcff */
[----:B------:R-:W-:Y:S01]  /*6ac0*/  MUFU.EX2 R90, R90 ;  /* 0x0000005a005a7308 */ /* 0x000fe20000000800 */
[----:B------:R-:W-:-:S02]  /*6ad0*/  FFMA2 R162, R22.F32x2.HI_LO, UR4.F32, R166.F32 ;  /* 0x0000000416a27c49 */ /* 0x000fc400092000a6 */
[--C-:B------:R-:W-:Y:S02]  /*6ae0*/  FFMA2 R14, R16.F32x2.HI_LO, UR4.F32, R166.reuse.F32 ;  /* 0x00000004100e7c49 */ /* 0x100fe400092000a6 */
[----:B------:R-:W-:Y:S02]  /*6af0*/  FFMA2 R152, R152.F32x2.HI_LO, UR4.F32, R166.F32 ;  /* 0x0000000498987c49 */ /* 0x000fe400092000a6 */
[----:B------:R-:W-:Y:S01]  /*6b00*/  FADD2 R40, R40.F32x2.HI_LO, R48.F32x2.HI_LO ;  /* 0x000000302828724b */ /* 0x000fe20000000000 */
[----:B------:R-:W2:Y:S01]  /*6b10*/  MUFU.EX2 R91, R91 ;  /* 0x0000005b005b7308 */ /* 0x000ea20000000800 */
[----:B-1----:R-:W-:Y:S01]  /*6b20*/  F2FP.BF16.F32.PACK_AB R30, R89, R88 ;  /* 0x00000058591e723e */ /* 0x002fe200000010ff */
[----:B------:R-:W-:Y:S02]  /*6b30*/  FADD2 R42, R42.F32x2.HI_LO, R50.F32x2.HI_LO ;  /* 0x000000322a2a724b */ /* 0x000fe40000000000 */
[----:B------:R-:W-:-:S04]  /*6b40*/  FADD2 R44, R44.F32x2.HI_LO, R88.F32x2.HI_LO ;  /* 0x000000582c2c724b */ /* 0x000fc80000000000 */
[----:B------:R-:W-:Y:S08]  /*6b50*/  MUFU.EX2 R92, R92 ;  /* 0x0000005c005c7308 */ /* 0x000ff00000000800 */
[----:B------:R-:W1:Y:S01]  /*6b60*/  MUFU.EX2 R93, R93 ;  /* 0x0000005d005d7308 */ /* 0x000e620000000800 */
[----:B--2---:R-:W-:Y:S01]  /*6b70*/  F2FP.BF16.F32.PACK_AB R31, R91, R90 ;  /* 0x0000005a5b1f723e */ /* 0x004fe200000010ff */
[----:B------:R-:W-:-:S06]  /*6b80*/  FADD2 R46, R46.F32x2.HI_LO, R90.F32x2.HI_LO ;  /* 0x0000005a2e2e724b */ /* 0x000fcc0000000000 */
[----:B------:R-:W-:Y:S08]  /*6b90*/  MUFU.EX2 R94, R94 ;  /* 0x0000005e005e7308 */ /* 0x000ff00000000800 */
[----:B------:R-:W2:Y:S01]  /*6ba0*/  MUFU.EX2 R95, R95 ;  /* 0x0000005f005f7308 */ /* 0x000ea20000000800 */
[----:B-1----:R-:W-:Y:S01]  /*6bb0*/  F2FP.BF16.F32.PACK_AB R32, R93, R92 ;  /* 0x0000005c5d20723e */ /* 0x002fe200000010ff */
[----:B------:R-:W-:-:S06]  /*6bc0*/  FADD2 R40, R40.F32x2.HI_LO, R92.F32x2.HI_LO ;  /* 0x0000005c2828724b */ /* 0x000fcc0000000000 */
        /* <DEDUP_REMOVED lines=27> */
[----:B------:R2:W-:Y:S06]  /*6d80*/  BAR.ARV R12, 0x40 ;  /* 0x0001000c0000751d */ /* 0x0005ec0000002000 */
[----:B------:R-:W-:Y:S01]  /*6d90*/  MUFU.EX2 R54, R54 ;  /* 0x0000003600367308 */ /* 0x000fe20000000800 */
[----:B------:R-:W-:Y:S01]  /*6da0*/  FADD2 R46, R46.F32x2.HI_LO, R106.F32x2.HI_LO ;  /* 0x0000006a2e2e724b */ /* 0x000fe20000000000 */
[----:B------:R3:W-:Y:S01]  /*6db0*/  STTM.x16 tmem[UR5], R24 ;  /* 0x00000018000079ed */ /* 0x0007e20008240005 */
[----:B------:R-:W-:-:S05]  /*6dc0*/  R2UR UR5, R133 ;  /* 0x00000000850572ca */ /* 0x000fca00000e0000 */
[----:B------:R-:W4:Y:S01]  /*6dd0*/  MUFU.EX2 R55, R55 ;  /* 0x0000003700377308 */ /* 0x000f220000000800 */
[----:B-1----:R-:W-:Y:S01]  /*6de0*/  F2FP.BF16.F32.PACK_AB R16, R53, R52 ;  /* 0x000000343510723e */ /* 0x002fe200000010ff */
[----:B------:R-:W-:-:S06]  /*6df0*/  FADD2 R40, R40.F32x2.HI_LO, R52.F32x2.HI_LO ;  /* 0x000000342828724b */ /* 0x000fcc0000000000 */
[----:B------:R-:W-:Y:S08]  /*6e00*/  MUFU.EX2 R56, R56 ;  /* 0x0000003800387308 */ /* 0x000ff00000000800 */
[----:B------:R-:W1:Y:S01]  /*6e10*/  MUFU.EX2 R57, R57 ;  /* 0x0000003900397308 */ /* 0x000e620000000800 */
[----:B----4-:R-:W-:Y:S01]  /*6e20*/  F2FP.BF16.F32.PACK_AB R17, R55, R54 ;  /* 0x000000363711723e */ /* 0x010fe200000010ff */
[----:B------:R-:W-:-:S06]  /*6e30*/  FADD2 R42, R42.F32x2.HI_LO, R54.F32x2.HI_LO ;  /* 0x000000362a2a724b */ /* 0x000fcc0000000000 */
[----:B------:R-:W-:Y:S08]  /*6e40*/  MUFU.EX2 R58, R58 ;  /* 0x0000003a003a7308 */ /* 0x000ff00000000800 */
[----:B------:R-:W4:Y:S01]  /*6e50*/  MUFU.EX2 R59, R59 ;  /* 0x0000003b003b7308 */ /* 0x000f220000000800 */
[----:B-1----:R-:W-:Y:S01]  /*6e60*/  F2FP.BF16.F32.PACK_AB R18, R57, R56 ;  /* 0x000000383912723e */ /* 0x002fe200000010ff */
[----:B------:R-:W-:-:S06]  /*6e70*/  FADD2 R44, R44.F32x2.HI_LO, R56.F32x2.HI_LO ;  /* 0x000000382c2c724b */ /* 0x000fcc0000000000 */
[----:B------:R-:W-:Y:S01]  /*6e80*/  MUFU.EX2 R60, R60 ;  /* 0x0000003c003c7308 */ /* 0x000fe20000000800 */
[----:B---3--:R-:W-:-:S07]  /*6e90*/  FFMA2 R34, R6.F32x2.HI_LO, UR4.F32, R166.F32 ;  /* 0x0000000406227c49 */ /* 0x008fce00092000a6 */
[----:B------:R-:W1:Y:S01]  /*6ea0*/  MUFU.EX2 R61, R61 ;  /* 0x0000003d003d7308 */ /* 0x000e620000000800 */
[----:B----4-:R-:W-:Y:S01]  /*6eb0*/  F2FP.BF16.F32.PACK_AB R19, R59, R58 ;  /* 0x0000003a3b13723e */ /* 0x010fe200000010ff */
[----:B------:R-:W-:-:S06]  /*6ec0*/  FADD2 R46, R46.F32x2.HI_LO, R58.F32x2.HI_LO ;  /* 0x0000003a2e2e724b */ /* 0x000fcc0000000000 */
[----:B------:R-:W-:Y:S08]  /*6ed0*/  MUFU.EX2 R62, R62 ;  /* 0x0000003e003e7308 */ /* 0x000ff00000000800 */
[----:B------:R-:W3:Y:S01]  /*6ee0*/  MUFU.EX2 R63, R63 ;  /* 0x0000003f003f7308 */ /* 0x000ee20000000800 */
[----:B-1----:R-:W-:Y:S01]  /*6ef0*/  F2FP.BF16.F32.PACK_AB R20, R61, R60 ;  /* 0x0000003c3d14723e */ /* 0x002fe200000010ff */
[----:B------:R-:W-:-:S06]  /*6f00*/  FADD2 R40, R40.F32x2.HI_LO, R60.F32x2.HI_LO ;  /* 0x0000003c2828724b */ /* 0x000fcc0000000000 */
[----:B------:R-:W-:Y:S08]  /*6f10*/  MUFU.EX2 R64, R64 ;  /* 0x0000004000407308 */ /* 0x000ff00000000800 */
[----:B------:R-:W1:Y:S01]  /*6f20*/  MUFU.EX2 R65, R65 ;  /* 0x0000004100417308 */ /* 0x000e620000000800 */
[----:B---3--:R-:W-:Y:S01]  /*6f30*/  F2FP.BF16.F32.PACK_AB R21, R63, R62 ;  /* 0x0000003e3f15723e */ /* 0x008fe200000010ff */
        /* <DEDUP_REMOVED lines=40> */
[----:B------:R-:W-:-:S03]  /*71c0*/  FADD2 R46, R46.F32x2.HI_LO, R82.F32x2.HI_LO ;  /* 0x000000522e2e724b */ /* 0x000fc60000000000 */
[----:B------:R3:W-:Y:S01]  /*71d0*/  STTM.x16 tmem[UR5], R16 ;  /* 0x00000010000079ed */ /* 0x0007e20008240005 */
[----:B------:R-:W-:Y:S02]  /*71e0*/  R2UR UR5, R87 ;  /* 0x00000000570572ca */ /* 0x000fe400000e0000 */
[----:B------:R-:W-:Y:S08]  /*71f0*/  MUFU.EX2 R110, R110 ;  /* 0x0000006e006e7308 */ /* 0x000ff00000000800 */
[----:B------:R-:W4:Y:S01]  /*7200*/  MUFU.EX2 R111, R111 ;  /* 0x0000006f006f7308 */ /* 0x000f220000000800 */
[----:B-1----:R-:W-:-:S07]  /*7210*/  FADD2 R40, R40.F32x2.HI_LO, R108.F32x2.HI_LO ;  /* 0x0000006c2828724b */ /* 0x002fce0000000000 */
[----:B------:R-:W-:Y:S08]  /*7220*/  MUFU.EX2 R112, R112 ;  /* 0x0000007000707308 */ /* 0x000ff00000000800 */
[----:B------:R-:W1:Y:S01]  /*7230*/  MUFU.EX2 R113, R113 ;  /* 0x0000007100717308 */ /* 0x000e620000000800 */
[----:B----4-:R-:W-:-:S07]  /*7240*/  FADD2 R42, R42.F32x2.HI_LO, R110.F32x2.HI_LO ;  /* 0x0000006e2a2a724b */ /* 0x010fce0000000000 */
[----:B------:R-:W-:Y:S08]  /*7250*/  MUFU.EX2 R114, R114 ;  /* 0x0000007200727308 */ /* 0x000ff00000000800 */
[----:B------:R-:W4:Y:S01]  /*7260*/  MUFU.EX2 R115, R115 ;  /* 0x0000007300737308 */ /* 0x000f220000000800 */
[----:B-1----:R-:W-:-:S07]  /*7270*/  FADD2 R44, R44.F32x2.HI_LO, R112.F32x2.HI_LO ;  /* 0x000000702c2c724b */ /* 0x002fce0000000000 */
[----:B------:R-:W-:Y:S01]  /*7280*/  MUFU.EX2 R116, R116 ;  /* 0x0000007400747308 */ /* 0x000fe20000000800 */
[----:B---3--:R-:W-:Y:S01]  /*7290*/  FFMA2 R24, R4.F32x2.HI_LO, UR4.F32, R166.F32 ;  /* 0x0000000404187c49 */ /* 0x008fe200092000a6 */
[----:B------:R-:W-:Y:S01]  /*72a0*/  LOP3.LUT R166, R84, 0x70, RZ, 0xfc, !PT ;  /* 0x0000007054a67812 */ /* 0x000fe200078efcff */
[----:B------:R-:W-:-:S03]  /*72b0*/  IMAD.MOV.U32 R26, RZ, RZ, 0x1 ;  /* 0x00000001ff1a7424 */ /* 0x000fc600078e00ff */
[----:B------:R-:W-:Y:S02]  /*72c0*/  R2UR UR4, R166 ;  /* 0x00000000a60472ca */ /* 0x000fe400000e0000 */
[----:B------:R-:W2:Y:S01]  /*72d0*/  MUFU.EX2 R117, R117 ;  /* 0x0000007500757308 */ /* 0x000ea20000000800 */
[----:B----4-:R-:W-:-:S07]  /*72e0*/  FADD2 R46, R46.F32x2.HI_LO, R114.F32x2.HI_LO ;  /* 0x000000722e2e724b */ /* 0x010fce0000000000 */
        /* <DEDUP_REMOVED lines=10> */
[----:B--2---:R-:W-:-:S07]  /*7390*/  FADD2 R44, R44.F32x2.HI_LO, R120.F32x2.HI_LO ;  /* 0x000000782c2c724b */ /* 0x004fce0000000000 */
[----:B------:R-:W-:Y:S08]  /*73a0*/  MUFU.EX2 R124, R124 ;  /* 0x0000007c007c7308 */ /* 0x000ff00000000800 */
[----:B------:R-:W2:Y:S01]  /*73b0*/  MUFU.EX2 R125, R125 ;  /* 0x0000007d007d7308 */ /* 0x000ea20000000800 */
[----:B-1----:R-:W-:-:S07]  /*73c0*/  FADD2 R46, R46.F32x2.HI_LO, R122.F32x2.HI_LO ;  /* 0x0000007a2e2e724b */ /* 0x002fce0000000000 */
        /* <DEDUP_REMOVED lines=66> */
[----:B------:R1:W-:Y:S08]  /*77f0*/  MUFU.EX2 R168, R10 ;  /* 0x0000000a00a87308 */ /* 0x0003f00000000800 */
[----:B------:R3:W4:Y:S01]  /*7800*/  MUFU.EX2 R169, R11 ;  /* 0x0000000b00a97308 */ /* 0x0007220000000800 */
[----:B--2---:R-:W-:-:S07]  /*7810*/  FADD2 R44, R44.F32x2.HI_LO, R164.F32x2.HI_LO ;  /* 0x000000a42c2c724b */ /* 0x004fce0000000000 */
[----:B------:R2:W-:Y:S01]  /*7820*/  MUFU.EX2 R170, R8 ;  /* 0x0000000800aa7308 */ /* 0x0005e20000000800 */
[----:B-1----:R-:W-:-:S07]  /*7830*/  F2FP.BF16.F32.PACK_AB R10, R113, R112 ;  /* 0x00000070710a723e */ /* 0x002fce00000010ff */
[----:B------:R1:W5:Y:S01]  /*7840*/  MUFU.EX2 R171, R9 ;  /* 0x0000000900ab7308 */ /* 0x0003620000000800 */
[----:B---3--:R-:W-:Y:S01]  /*7850*/  F2FP.BF16.F32.PACK_AB R11, R115, R114 ;  /* 0x00000072730b723e */ /* 0x008fe200000010ff */
[----:B----4-:R-:W-:-:S06]  /*7860*/  FADD2 R46, R46.F32x2.HI_LO, R168.F32x2.HI_LO ;  /* 0x000000a82e2e724b */ /* 0x010fcc0000000000 */
[----:B------:R3:W-:Y:S01]  /*7870*/  MUFU.EX2 R32, R14 ;  /* 0x0000000e00207308 */ /* 0x0007e20000000800 */
[----:B--2---:R-:W-:-:S07]  /*7880*/  F2FP.BF16.F32.PACK_AB R8, R109, R108 ;  /* 0x0000006c6d08723e */ /* 0x004fce00000010ff */
[----:B------:R2:W4:Y:S01]  /*7890*/  MUFU.EX2 R33, R15 ;  /* 0x0000000f00217308 */ /* 0x0005220000000800 */
[----:B-1----:R-:W-:Y:S01]  /*78a0*/  F2FP.BF16.F32.PACK_AB R9, R111, R110 ;  /* 0x0000006e6f09723e */ /* 0x002fe200000010ff */
[----:B-----5:R-:W-:-:S06]  /*78b0*/  FADD2 R40, R40.F32x2.HI_LO, R170.F32x2.HI_LO ;  /* 0x000000aa2828724b */ /* 0x020fcc0000000000 */
[----:B------:R-:W-:Y:S01]  /*78c0*/  MUFU.EX2 R34, R34 ;  /* 0x0000002200227308 */ /* 0x000fe20000000800 */
[----:B---3--:R-:W-:-:S07]  /*78d0*/  F2FP.BF16.F32.PACK_AB R14, R121, R120 ;  /* 0x00000078790e723e */ /* 0x008fce00000010ff */
[----:B------:R-:W1:Y:S01]  /*78e0*/  MUFU.EX2 R35, R35 ;  /* 0x0000002300237308 */ /* 0x000e620000000800 */
[----:B--2---:R-:W-:Y:S01]  /*78f0*/  F2FP.BF16.F32.PACK_AB R15, R123, R122 ;  /* 0x0000007a7b0f723e */ /* 0x004fe200000010ff */
[----:B----4-:R-:W-:-:S03]  /*7900*/  FADD2 R42, R42.F32x2.HI_LO, R32.F32x2.HI_LO ;  /* 0x000000202a2a724b */ /* 0x010fc60000000000 */
[----:B------:R2:W-:Y:S01]  /*7910*/  STTM.x16 tmem[UR5], R8 ;  /* 0x00000008000079ed */ /* 0x0005e20008240005 */
[----:B------:R-:W3:Y:S02]  /*7920*/  FENCE.VIEW.ASYNC.T ;  /* 0x00000000000073c6 */ /* 0x000ee40000000200 */
[----:B---3--:R3:W-:Y:S01]  /*7930*/  SYNCS.ARRIVE.TRANS64.ART0 RZ, [UR12], R26 ;  /* 0x0000001affff79a7 */ /* 0x0087e2000850000c */
[----:B------:R-:W-:Y:S01]  /*7940*/  MUFU.EX2 R24, R24 ;  /* 0x0000001800187308 */ /* 0x000fe20000000800 */
[----:B------:R-:W-:-:S07]  /*7950*/  FADD2 R40, R40.F32x2.HI_LO, R42.F32x2.HI_LO ;  /* 0x0000002a2828724b */ /* 0x000fce0000000000 */
[----:B------:R-:W4:Y:S01]  /*7960*/  MUFU.EX2 R25, R25 ;  /* 0x0000001900197308 */ /* 0x000f220000000800 */
[----:B-1----:R-:W-:Y:S02]  /*7970*/  FADD2 R44, R44.F32x2.HI_LO, R34.F32x2.HI_LO ;  /* 0x000000222c2c724b */ /* 0x002fe40000000000 */
[----:B----4-:R-:W-:-:S04]  /*7980*/  FADD2 R46, R46.F32x2.HI_LO, R24.F32x2.HI_LO ;  /* 0x000000182e2e724b */ /* 0x010fc80000000000 */
[----:B------:R-:W-:-:S04]  /*7990*/  FADD2 R44, R44.F32x2.HI_LO, R46.F32x2.HI_LO ;  /* 0x0000002e2c2c724b */ /* 0x000fc80000000000 */
[----:B------:R-:W-:Y:S01]  /*79a0*/  FADD2 R40, R40.F32x2.HI_LO, R44.F32x2.HI_LO ;  /* 0x0000002c2828724b */ /* 0x000fe20000000000 */
[----:B--2---:R-:W-:Y:S02]  /*79b0*/  F2FP.BF16.F32.PACK_AB R8, R151, R150 ;  /* 0x000000969708723e */ /* 0x004fe400000010ff */
[----:B------:R-:W-:Y:S02]  /*79c0*/  F2FP.BF16.F32.PACK_AB R9, R157, R156 ;  /* 0x0000009c9d09723e */ /* 0x000fe400000010ff */
[----:B------:R-:W-:Y:S02]  /*79d0*/  F2FP.BF16.F32.PACK_AB R10, R153, R152 ;  /* 0x00000098990a723e */ /* 0x000fe400000010ff */
[----:B------:R-:W-:Y:S02]  /*79e0*/  F2FP.BF16.F32.PACK_AB R11, R159, R158 ;  /* 0x0000009e9f0b723e */ /* 0x000fe400000010ff */
[----:B------:R-:W-:Y:S02]  /*79f0*/  F2FP.BF16.F32.PACK_AB R12, R161, R160 ;  /* 0x000000a0a10c723e */ /* 0x000fe400000010ff */
[----:B------:R-:W-:-:S02]  /*7a00*/  F2FP.BF16.F32.PACK_AB R13, R163, R162 ;  /* 0x000000a2a30d723e */ /* 0x000fc400000010ff */
[----:B------:R-:W-:Y:S02]  /*7a10*/  F2FP.BF16.F32.PACK_AB R14, R165, R164 ;  /* 0x000000a4a50e723e */ /* 0x000fe400000010ff */
[----:B------:R-:W-:Y:S02]  /*7a20*/  F2FP.BF16.F32.PACK_AB R15, R169, R168 ;  /* 0x000000a8a90f723e */ /* 0x000fe400000010ff */
[----:B------:R-:W-:Y:S02]  /*7a30*/  F2FP.BF16.F32.PACK_AB R16, R171, R170 ;  /* 0x000000aaab10723e */ /* 0x000fe400000010ff */
[----:B------:R-:W-:Y:S02]  /*7a40*/  F2FP.BF16.F32.PACK_AB R17, R33, R32 ;  /* 0x000000202111723e */ /* 0x000fe400000010ff */
[----:B------:R-:W-:Y:S02]  /*7a50*/  F2FP.BF16.F32.PACK_AB R18, R35, R34 ;  /* 0x000000222312723e */ /* 0x000fe400000010ff */
[----:B------:R-:W-:-:S04]  /*7a60*/  F2FP.BF16.F32.PACK_AB R19, R25, R24 ;  /* 0x000000181913723e */ /* 0x000fc800000010ff */
[----:B------:R3:W-:Y:S01]  /*7a70*/  STTM.x16 tmem[UR4], R4 ;  /* 0x00000004000079ed */ /* 0x0007e20008240004 */
[----:B------:R-:W1:Y:S02]  /*7a80*/  FENCE.VIEW.ASYNC.T ;  /* 0x00000000000073c6 */ /* 0x000e640000000200 */
[----:B-1----:R-:W-:Y:S01]  /*7a90*/  NOP ;  /* 0x0000000000007918 */ /* 0x002fe20000000000 */
[----:B------:R3:W-:Y:S01]  /*7aa0*/  @P0 SYNCS.ARRIVE.TRANS64.ART0 RZ, [UR16+0x90], R26 ;  /* 0x0000901affff09a7 */ /* 0x0007e20008500010 */
[----:B------:R-:W-:-:S04]  /*7ab0*/  UIADD3 UR4, UPT, UPT, UR8, -0x100, URZ ;  /* 0xffffff0008047890 */ /* 0x000fc8000fffe0ff */
[----:B------:R-:W-:Y:S01]  /*7ac0*/  USHF.R.S32.HI UR5, URZ, 0x1f, UR4 ;  /* 0x0000001fff057899 */ /* 0x000fe20008011404 */
[----:B------:R-:W1:Y:S03]  /*7ad0*/  SYNCS.PHASECHK.TRANS64.TRYWAIT P0, [UR17], RZ ;  /* 0x000000ffff0075a7 */ /* 0x000e660008001111 */
[----:B------:R-:W-:-:S04]  /*7ae0*/  ULEA.HI UR4, UR5, UR4, URZ, 0x7 ;  /* 0x0000000405047291 */ /* 0x000fc8000f8f38ff */
[----:B------:R-:W-:-:S04]  /*7af0*/  USHF.R.S32.HI UR4, URZ, 0x7, UR4 ;  /* 0x00000007ff047899 */ /* 0x000fc80008011404 */
[----:B------:R-:W-:-:S04]  /*7b00*/  UISETP.LT.AND UP0, UPT, URZ, UR4, UPT ;  /* 0x00000004ff00728c */ /* 0x000fc8000bf01270 */
[----:B------:R-:W-:-:S04]  /*7b10*/  USEL UR20, URZ, UR4, !UP0 ;  /* 0x00000004ff147287 */ /* 0x000fc8000c000000 */
[----:B------:R-:W-:-:S04]  /*7b20*/  UIADD3 UR4, UPT, UPT, UR21, -UR20, URZ ;  /* 0x8000001415047290 */ /* 0x000fc8000fffe0ff */
[----:B------:R-:W-:Y:S01]  /*7b30*/  UISETP.GE.AND UP0, UPT, UR4, 0x1, UPT ;  /* 0x000000010400788c */ /* 0x000fe2000bf06270 */
[----:B-1-3--:R-:W-:Y:S10]  /*7b40*/  @!P0 BRA `(.L_x_45) ;  /* 0x0000007800c08947 */ /* 0x00aff40003800000 */
.L_x_116:
[----:B------:R-:W-:Y:S01]  /*7b50*/  FADD R132, R40, R41 ;  /* 0x0000002928847221 */ /* 0x000fe20000000000 */
[----:B------:R-:W-:Y:S01]  /*7b60*/  UMOV UR9, 0x1 ;  /* 0x0000000100097882 */ /* 0x000fe20000000000 */
[----:B------:R-:W-:Y:S01]  /*7b70*/  UMOV UR10, 0x1 ;  /* 0x00000001000a7882 */ /* 0x000fe20000000000 */
[----:B------:R-:W-:Y:S05]  /*7b80*/  BRA.U !UP0, `(.L_x_46) ;  /* 0x0000002508e47547 */ /* 0x000fea000b800000 */
[----:B------:R-:W-:Y:S01]  /*7b90*/  MOV R168, R155 ;  /* 0x0000009b00a87202 */ /* 0x000fe20000000f00 */
[----:B------:R-:W1:Y:S01]  /*7ba0*/  LDCU UR22, c[0x0][0x380] ;  /* 0x00007000ff1677ac */ /* 0x000e620008000800 */
[----:B------:R-:W-:Y:S01]  /*7bb0*/  IADD3 R167, PT, PT, R154, UR15, RZ ;  /* 0x0000000f9aa77c10 */ /* 0x000fe2000fffe0ff */
[----:B------:R-:W2:Y:S01]  /*7bc0*/  LDCU UR6, c[0x0][0x600] ;  /* 0x0000c000ff0677ac */ /* 0x000ea20008000800 */
[----:B------:R-:W-:Y:S01]  /*7bd0*/  UIADD3 UR11, UPT, UPT, -UR11, UR20, URZ ;  /* 0x000000140b0b7290 */ /* 0x000fe2000fffe1ff */
[----:B------:R-:W-:Y:S01]  /*7be0*/  UMOV UR10, 0x1 ;  /* 0x00000001000a7882 */ /* 0x000fe20000000000 */
[----:B------:R-:W-:Y:S01]  /*7bf0*/  UMOV UR8, UR21 ;  /* 0x0000001500087c82 */ /* 0x000fe20008000000 */
[----:B------:R-:W-:Y:S01]  /*7c00*/  UMOV UR9, 0x1 ;  /* 0x0000000100097882 */ /* 0x000fe20000000000 */
[----:B------:R-:W-:-:S08]  /*7c10*/  UMOV UR15, URZ ;  /* 0x000000ff000f7c82 */ /* 0x000fd00008000000 */
.L_x_49:
[----:B------:R-:W-:Y:S01]  /*7c20*/  USHF.L.U32 UR4, UR10, 0x1f, URZ ;  /* 0x0000001f0a047899 */ /* 0x000fe200080006ff */
[----:B------:R-:W-:Y:S01]  /*7c30*/  R2UR UR5, R84 ;  /* 0x00000000540572ca */ /* 0x000fe200000e0000 */
[----:B------:R-:W-:-:S04]  /*7c40*/  UIADD3 UR8, UPT, UPT, UR8, -0x1, URZ ;  /* 0xffffffff08087890 */ /* 0x000fc8000fffe0ff */
[----:B------:R-:W-:Y:S01]  /*7c50*/  MOV R4, UR4 ;  /* 0x0000000400047c02 */ /* 0x000fe20008000f00 */
[----:B------:R-:W-:-:S03]  /*7c60*/  UISETP.LT.AND UP0, UPT, URZ, UR8, UPT ;  /* 0x00000008ff00728c */ /* 0x000fc6000bf01270 */
[----:B------:R-:W3:Y:S01]  /*7c70*/  SYNCS.PHASECHK.TRANS64.TRYWAIT P0, [UR18], R4 ;  /* 0x00000004ff0075a7 */ /* 0x000ee20008001112 */
[----:B------:R-:W-:Y:S01]  /*7c80*/  USEL UR7, URZ, UR8, !UP0 ;  /* 0x00000008ff077287 */ /* 0x000fe2000c000000 */
[----:B---3--:R-:W-:Y:S11]  /*7c90*/  @!P0 BRA `(.L_x_47) ;  /* 0x0000007800808947 */ /* 0x008ff60003800000 */
.L_x_118:
[----:B---3--:R-:W3:Y:S01]  /*7ca0*/  LDTM.x32 R4, tmem[UR5] ;  /* 0x00000005000479ee */ /* 0x008ee200082c0000 */
[----:B-1----:R-:W-:Y:S01]  /*7cb0*/  ULEA UR4, UR7, UR22, 0x7 ;  /* 0x0000001607047291 */ /* 0x002fe2000f8e38ff */
[----:B------:R-:W-:-:S05]  /*7cc0*/  IMAD.MOV.U32 R142, RZ, RZ, -0x1 ;  /* 0xffffffffff8e7424 */ /* 0x000fca00078e00ff */
[----:B------:R-:W-:Y:S02]  /*7cd0*/  IADD3 R138, PT, PT, -R167, UR4, RZ ;  /* 0x00000004a78a7c10 */ /* 0x000fe4000fffe1ff */
[----:B------:R-:W-:Y:S02]  /*7ce0*/  R2UR UR4, R85 ;  /* 0x00000000550472ca */ /* 0x000fe400000e0000 */
[C---:B------:R-:W-:Y:S02]  /*7cf0*/  VIADDMNMX R37, R138.reuse, 0x1f, RZ, !PT ;  /* 0x0000001f8a257846 */ /* 0x040fe400078001ff */
[----:B------:R-:W-:Y:S02]  /*7d00*/  VIADDMNMX R143, R138, 0x5f, RZ, !PT ;  /* 0x0000005f8a8f7846 */ /* 0x000fe400078001ff */
[--C-:B------:R-:W-:Y:S02]  /*7d10*/  SHF.R.U32.HI R36, RZ, R37, R142.reuse ;  /* 0x00000025ff247219 */ /* 0x100fe4000001168e */
[----:B------:R-:W-:-:S02]  /*7d20*/  SHF.R.U32.HI R143, RZ, R143, R142 ;  /* 0x0000008fff8f7219 */ /* 0x000fc4000001168e */
[----:B------:R-:W-:Y:S02]  /*7d30*/  R2P PR, R36, 0x7e ;  /* 0x0000007e24007804 */ /* 0x000fe40000000000 */
[----:B------:R-:W-:Y:S01]  /*7d40*/  VIADDMNMX R159, R138, 0x7f, RZ, !PT ;  /* 0x0000007f8a9f7846 */ /* 0x000fe200078001ff */
[----:B------:R-:W1:Y:S01]  /*7d50*/  LDTM.x32 R52, tmem[UR4] ;  /* 0x00000004003479ee */ /* 0x000e6200082c0000 */
[----:B------:R-:W-:Y:S02]  /*7d60*/  R2UR UR4, R86 ;  /* 0x00000000560472ca */ /* 0x000fe400000e0000 */
[----:B---3--:R-:W-:Y:S02]  /*7d70*/  SEL R99, R5, 0xff800000, P1 ;  /* 0xff80000005637807 */ /* 0x008fe40000800000 */
[----:B------:R-:W-:Y:S02]  /*7d80*/  SEL R88, R6, 0xff800000, P2 ;  /* 0xff80000006587807 */ /* 0x000fe40001000000 */
[----:B------:R-:W-:-:S02]  /*7d90*/  SEL R89, R7, 0xff800000, P3 ;  /* 0xff80000007597807 */ /* 0x000fc40001800000 */
[----:B------:R-:W-:Y:S02]  /*7da0*/  SEL R90, R8, 0xff800000, P4 ;  /* 0xff800000085a7807 */ /* 0x000fe40002000000 */
[----:B------:R-:W-:Y:S02]  /*7db0*/  SEL R91, R9, 0xff800000, P5 ;  /* 0xff800000095b7807 */ /* 0x000fe40002800000 */
[----:B------:R-:W-:Y:S02]  /*7dc0*/  SEL R102, R10, 0xff800000, P6 ;  /* 0xff8000000a667807 */ /* 0x000fe40003000000 */
[C---:B------:R-:W-:Y:S02]  /*7dd0*/  R2P PR, R36.reuse.B1, 0x7f ;  /* 0x0000007f24007804 */ /* 0x040fe40000001000 */
[----:B------:R-:W-:Y:S02]  /*7de0*/  LOP3.LUT R5, R36, 0x1, RZ, 0xc0, !PT ;  /* 0x0000000124057812 */ /* 0x000fe400078ec0ff */
[----:B------:R-:W-:-:S02]  /*7df0*/  SHF.R.U32.HI R159, RZ, R159, R142 ;  /* 0x0000009fff9f7219 */ /* 0x000fc4000001168e */
        /* <DEDUP_REMOVED lines=36> */
[----:B------:R-:W3:Y:S01]  /*8040*/  LDTM.x32 R20, tmem[UR4] ;  /* 0x00000004001479ee */ /* 0x000ee200082c0000 */
[----:B-1----:R-:W-:Y:S02]  /*8050*/  SEL R53, R53, 0xff800000, P1 ;  /* 0xff80000035357807 */ /* 0x002fe40000800000 */
        /* <DEDUP_REMOVED lines=43> */
[----:B---3--:R-:W-:Y:S02]  /*8310*/  SEL R81, R21, 0xff800000, P1 ;  /* 0xff80000015517807 */ /* 0x008fe40000800000 */
        /* <DEDUP_REMOVED lines=25> */
[----:B------:R-:W-:Y:S02]  /*84b0*/  LOP3.LUT P0, RZ, R143, 0x800000, RZ, 0xc0, !PT ;  /* 0x008000008fff7812 */ /* 0x000fe4000780c0ff */
[----:B------:R-:W-:-:S02]  /*84c0*/  SEL R140, R40, 0xff800000, P4 ;  /* 0xff800000288c7807 */ /* 0x000fc40002000000 */
[----:B------:R-:W-:Y:S02]  /*84d0*/  SEL R43, R43, 0xff800000, P0 ;  /* 0xff8000002b2b7807 */ /* 0x000fe40000000000 */
[----:B------:R-:W-:Y:S02]  /*84e0*/  SEL R141, R41, 0xff800000, P5 ;  /* 0xff800000298d7807 */ /* 0x000fe40002800000 */
[----:B------:R-:W-:Y:S02]  /*84f0*/  SEL R42, R42, 0xff800000, P6 ;  /* 0xff8000002a2a7807 */ /* 0x000fe40003000000 */
[----:B------:R-:W-:Y:S02]  /*8500*/  R2P PR, R143.B3, 0x7f ;  /* 0x0000007f8f007804 */ /* 0x000fe40000003000 */
[----:B------:R-:W-:-:S03]  /*8510*/  R2UR UR4, R86 ;  /* 0x00000000560472ca */ /* 0x000fc600000e0000 */
        /* <DEDUP_REMOVED lines=9> */
[----:B------:R-:W-:-:S03]  /*85b0*/  SEL R153, R51, 0xff800000, !P0 ;  /* 0xff80000033997807 */ /* 0x000fc60004000000 */
[----:B-1----:R-:W-:Y:S02]  /*85c0*/  SEL R47, R5, 0xff800000, P1 ;  /* 0xff800000052f7807 */ /* 0x002fe40000800000 */
[----:B------:R-:W-:Y:S02]  /*85d0*/  SEL R38, R6, 0xff800000, P2 ;  /* 0xff80000006267807 */ /* 0x000fe40001000000 */
[----:B------:R-:W-:Y:S02]  /*85e0*/  SEL R39, R7, 0xff800000, P3 ;  /* 0xff80000007277807 */ /* 0x000fe40001800000 */
[----:B------:R-:W-:Y:S02]  /*85f0*/  SEL R40, R8, 0xff800000, P4 ;  /* 0xff80000008287807 */ /* 0x000fe40002000000 */
[----:B------:R-:W-:Y:S02]  /*8600*/  SEL R41, R9, 0xff800000, P5 ;  /* 0xff80000009297807 */ /* 0x000fe40002800000 */
[----:B------:R-:W-:-:S02]  /*8610*/  SEL R50, R10, 0xff800000, P6 ;  /* 0xff8000000a327807 */ /* 0x000fc40003000000 */
[C---:B------:R-:W-:Y:S02]  /*8620*/  R2P PR, R159.reuse.B1, 0x7f ;  /* 0x0000007f9f007804 */ /* 0x040fe40000001000 */
[----:B------:R-:W-:Y:S02]  /*8630*/  LOP3.LUT R5, R159, 0x1, RZ, 0xc0, !PT ;  /* 0x000000019f057812 */ /* 0x000fe400078ec0ff */
[----:B------:R-:W-:Y:S02]  /*8640*/  FMNMX3 R7, R168, R98, R99, !PT ;  /* 0x00000062a8077276 */ /* 0x000fe40007800063 */
[----:B------:R-:W-:Y:S01]  /*8650*/  SEL R44, R12, 0xff800000, P0 ;  /* 0xff8000000c2c7807 */ /* 0x000fe20000000000 */
[----:B------:R-:W-:Y:S01]  /*8660*/  IMAD.U32 R12, RZ, RZ, UR13 ;  /* 0x0000000dff0c7e24 */ /* 0x000fe2000f8e00ff */
[----:B------:R-:W-:Y:S02]  /*8670*/  SEL R45, R13, 0xff800000, P1 ;  /* 0xff8000000d2d7807 */ /* 0x000fe40000800000 */
[----:B------:R-:W-:-:S02]  /*8680*/  SEL R48, R14, 0xff800000, P2 ;  /* 0xff8000000e307807 */ /* 0x000fc40001000000 */
[----:B------:R-:W-:Y:S02]  /*8690*/  SEL R49, R15, 0xff800000, P3 ;  /* 0xff8000000f317807 */ /* 0x000fe40001800000 */
[----:B------:R-:W-:Y:S02]  /*86a0*/  SEL R144, R16, 0xff800000, P4 ;  /* 0xff80000010907807 */ /* 0x000fe40002000000 */
[----:B------:R-:W-:Y:S02]  /*86b0*/  SEL R145, R17, 0xff800000, P5 ;  /* 0xff80000011917807 */ /* 0x000fe40002800000 */
[----:B------:R-:W-:Y:S02]  /*86c0*/  SEL R150, R18, 0xff800000, P6 ;  /* 0xff80000012967807 */ /* 0x000fe40003000000 */
[----:B------:R-:W-:Y:S02]  /*86d0*/  R2P PR, R159.B2, 0x7f ;  /* 0x0000007f9f007804 */ /* 0x000fe40000002000 */
[----:B------:R-:W-:-:S02]  /*86e0*/  FMNMX R6, R88, R89, !PT ;  /* 0x0000005958067209 */ /* 0x000fc40007800000 */
[----:B------:R-:W-:Y:S02]  /*86f0*/  FMNMX3 R7, R7, R92, R93, !PT ;  /* 0x0000005c07077276 */ /* 0x000fe4000780005d */
[----:B------:R-:W-:Y:S02]  /*8700*/  SEL R20, R20, 0xff800000, P0 ;  /* 0xff80000014147807 */ /* 0x000fe40000000000 */
[----:B------:R-:W-:Y:S02]  /*8710*/  ISETP.NE.U32.AND P0, PT, R5, 0x1, PT ;  /* 0x000000010500780c */ /* 0x000fe40003f05070 */
[----:B------:R-:W-:Y:S02]  /*8720*/  FMNMX R5, R90, R91, !PT ;  /* 0x0000005b5a057209 */ /* 0x000fe40007800000 */
[----:B------:R-:W-:Y:S02]  /*8730*/  SEL R46, R4, 0xff800000, !P0 ;  /* 0xff800000042e7807 */ /* 0x000fe40004000000 */
        /* <DEDUP_REMOVED lines=30> */
[----:B------:R-:W-:-:S02]  /*8920*/  LOP3.LUT P0, RZ, R159, 0x80, RZ, 0xc0, !PT ;  /* 0x000000809fff7812 */ /* 0x000fc4000780c0ff */
[----:B------:R-:W-:Y:S02]  /*8930*/  FMNMX3 R5, R5, R74, R75, !PT ;  /* 0x0000004a05057276 */ /* 0x000fe4000780004b */
[----:B------:R-:W-:Y:S02]  /*8940*/  FMNMX3 R4, R4, R124, R125, !PT ;  /* 0x0000007c04047276 */ /* 0x000fe4000780007d */
[----:B------:R-:W-:Y:S02]  /*8950*/  FMNMX3 R7, R7, R78, R79, !PT ;  /* 0x0000004e07077276 */ /* 0x000fe4000780004f */
[----:B------:R-:W-:Y:S02]  /*8960*/  FMNMX3 R6, R6, R82, R83, !PT ;  /* 0x0000005206067276 */ /* 0x000fe40007800053 */
[----:B------:R-:W-:Y:S02]  /*8970*/  SEL R51, R11, 0xff800000, P0 ;  /* 0xff8000000b337807 */ /* 0x000fe40000000000 */
        /* <DEDUP_REMOVED lines=12> */
[----:B------:R-:W-:-:S02]  /*8a40*/  SEL R21, R21, 0xff800000, P1 ;  /* 0xff80000015157807 */ /* 0x000fc40000800000 */
[----:B------:R-:W-:Y:S02]  /*8a50*/  SEL R154, R22, 0xff800000, P2 ;  /* 0xff800000169a7807 */ /* 0x000fe40001000000 */
[----:B------:R-:W-:Y:S02]  /*8a60*/  SEL R155, R23, 0xff800000, P3 ;  /* 0xff800000179b7807 */ /* 0x000fe40001800000 */
[----:B------:R-:W-:Y:S02]  /*8a70*/  SEL R156, R24, 0xff800000, P4 ;  /* 0xff800000189c7807 */ /* 0x000fe40002000000 */
[----:B------:R-:W-:Y:S02]  /*8a80*/  SEL R157, R25, 0xff800000, P5 ;  /* 0xff800000199d7807 */ /* 0x000fe40002800000 */
[----:B------:R-:W-:Y:S02]  /*8a90*/  SEL R26, R26, 0xff800000, P6 ;  /* 0xff8000001a1a7807 */ /* 0x000fe40003000000 */
[----:B------:R-:W-:-:S02]  /*8aa0*/  FMNMX3 R5, R5, R148, R149, !PT ;  /* 0x0000009405057276 */ /* 0x000fc40007800095 */
[----:B------:R-:W-:Y:S02]  /*8ab0*/  FMNMX3 R4, R4, R152, R153, !PT ;  /* 0x0000009804047276 */ /* 0x000fe40007800099 */
[----:B------:R-:W-:Y:S02]  /*8ac0*/  FMNMX3 R7, R7, R46, R47, !PT ;  /* 0x0000002e07077276 */ /* 0x000fe4000780002f */
[----:B------:R-:W-:Y:S02]  /*8ad0*/  FMNMX3 R6, R6, R38, R39, !PT ;  /* 0x0000002606067276 */ /* 0x000fe40007800027 */
[----:B------:R-:W-:Y:S02]  /*8ae0*/  R2P PR, R159.B3, 0x7f ;  /* 0x0000007f9f007804 */ /* 0x000fe40000003000 */
[----:B------:R-:W-:Y:S02]  /*8af0*/  FMNMX3 R5, R5, R40, R41, !PT ;  /* 0x0000002805057276 */ /* 0x000fe40007800029 */
[----:B------:R-:W-:-:S02]  /*8b00*/  FMNMX3 R4, R4, R50, R51, !PT ;  /* 0x0000003204047276 */ /* 0x000fc40007800033 */
[----:B------:R-:W-:Y:S02]  /*8b10*/  FMNMX3 R7, R7, R44, R45, !PT ;  /* 0x0000002c07077276 */ /* 0x000fe4000780002d */
[----:B------:R-:W-:Y:S02]  /*8b20*/  FMNMX3 R6, R6, R48, R49, !PT ;  /* 0x0000003006067276 */ /* 0x000fe40007800031 */
[----:B------:R-:W-:Y:S02]  /*8b30*/  SEL R158, R28, 0xff800000, P0 ;  /* 0xff8000001c9e7807 */ /* 0x000fe40000000000 */
[----:B------:R-:W-:Y:S02]  /*8b40*/  ISETP.GT.AND P0, PT, R159, -0x1, PT ;  /* 0xffffffff9f00780c */ /* 0x000fe40003f04270 */
[----:B------:R-:W-:Y:S02]  /*8b50*/  SEL R159, R29, 0xff800000, P1 ;  /* 0xff8000001d9f7807 */ /* 0x000fe40000800000 */
[----:B------:R-:W-:-:S02]  /*8b60*/  SEL R160, R30, 0xff800000, P2 ;  /* 0xff8000001ea07807 */ /* 0x000fc40001000000 */
[----:B------:R-:W-:Y:S02]  /*8b70*/  SEL R161, R31, 0xff800000, P3 ;  /* 0xff8000001fa17807 */ /* 0x000fe40001800000 */
[----:B------:R-:W-:Y:S02]  /*8b80*/  FMNMX3 R5, R5, R144, R145, !PT ;  /* 0x0000009005057276 */ /* 0x000fe40007800091 */
[----:B------:R-:W-:Y:S02]  /*8b90*/  FMNMX3 R4, R4, R150, R151, !PT ;  /* 0x0000009604047276 */ /* 0x000fe40007800097 */
[----:B------:R-:W-:Y:S02]  /*8ba0*/  FMNMX3 R7, R7, R20, R21, !PT ;  /* 0x0000001407077276 */ /* 0x000fe40007800015 */
[----:B------:R-:W-:Y:S02]  /*8bb0*/  FMNMX3 R6, R6, R154, R155, !PT ;  /* 0x0000009a06067276 */ /* 0x000fe4000780009b */
[----:B------:R-:W-:-:S02]  /*8bc0*/  SEL R163, R35, 0xff800000, !P0 ;  /* 0xff80000023a37807 */ /* 0x000fc40004000000 */
[----:B------:R-:W-:Y:S02]  /*8bd0*/  SEL R164, R32, 0xff800000, P4 ;  /* 0xff80000020a47807 */ /* 0x000fe40002000000 */
[----:B------:R-:W-:Y:S02]  /*8be0*/  SEL R165, R33, 0xff800000, P5 ;  /* 0xff80000021a57807 */ /* 0x000fe40002800000 */
[----:B------:R-:W-:Y:S02]  /*8bf0*/  SEL R162, R34, 0xff800000, P6 ;  /* 0xff80000022a27807 */ /* 0x000fe40003000000 */
[----:B------:R-:W-:Y:S02]  /*8c00*/  FMNMX3 R5, R5, R156, R157, !PT ;  /* 0x0000009c05057276 */ /* 0x000fe4000780009d */
[----:B------:R-:W-:Y:S02]  /*8c10*/  FMNMX3 R4, R4, R26, R27, !PT ;  /* 0x0000001a04047276 */ /* 0x000fe4000780001b */
[----:B------:R-:W-:-:S02]  /*8c20*/  FMNMX3 R7, R7, R158, R159, !PT ;  /* 0x0000009e07077276 */ /* 0x000fc4000780009f */
[----:B------:R-:W-:Y:S02]  /*8c30*/  FMNMX3 R6, R6, R160, R161, !PT ;  /* 0x000000a006067276 */ /* 0x000fe400078000a1 */
[----:B------:R-:W-:Y:S02]  /*8c40*/  FMNMX3 R5, R5, R164, R165, !PT ;  /* 0x000000a405057276 */ /* 0x000fe400078000a5 */
[----:B------:R-:W-:Y:S02]  /*8c50*/  FMNMX3 R4, R4, R162, R163, !PT ;  /* 0x000000a204047276 */ /* 0x000fe400078000a3 */
[----:B------:R-:W-:-:S04]  /*8c60*/  FMNMX R6, R7, R6, !PT ;  /* 0x0000000607067209 */ /* 0x000fc80007800000 */
[----:B------:R-:W-:Y:S01]  /*8c70*/  FMNMX3 R169, R6, R5, R4, !PT ;  /* 0x0000000506a97276 */ /* 0x000fe20007800004 */
[----:B------:R-:W-:-:S03]  /*8c80*/  IMAD.U32 R6, RZ, RZ, UR14 ;  /* 0x0000000eff067e24 */ /* 0x000fc6000f8e00ff */
[C---:B------:R-:W-:Y:S02]  /*8c90*/  FSETP.NEU.AND P0, PT, R169.reuse, -INF , PT ;  /* 0xff800000a900780b */ /* 0x040fe40003f0d000 */
[----:B------:R-:W-:Y:S02]  /*8ca0*/  LOP3.LUT R9, R6, 0x7f, R3, 0xf8, !PT ;  /* 0x0000007f06097812 */ /* 0x000fe400078ef803 */
[----:B------:R-:W-:Y:S02]  /*8cb0*/  FSEL R5, R169, RZ, P0 ;  /* 0x000000ffa9057208 */ /* 0x000fe40000000000 */
[----:B------:R-:W-:Y:S02]  /*8cc0*/  ELECT P0, URZ, PT ;  /* 0x0000000000ff782f */ /* 0x000fe40003800000 */
[----:B------:R-:W-:Y:S01]  /*8cd0*/  LEA R9, R9, UR19, 0x2 ;  /* 0x0000001309097c11 */ /* 0x000fe2000f8e10ff */
[----:B------:R-:W-:-:S04]  /*8ce0*/  FADD R4, -R5, R168 ;  /* 0x000000a805047221 */ /* 0x000fc80000000100 */
[----:B--2---:R-:W-:-:S05]  /*8cf0*/  FMUL R4, R4, UR6 ;  /* 0x0000000604047c20 */ /* 0x004fca0008400000 */
[----:B------:R-:W-:Y:S02]  /*8d00*/  FSETP.GE.AND P1, PT, R4, -8, PT ;  /* 0xc10000000400780b */ /* 0x000fe40003f26000 */
[----:B------:R-:W1:Y:S02]  /*8d10*/  MUFU.EX2 R4, R4 ;  /* 0x0000000400047308 */ /* 0x000e640000000800 */
[----:B------:R-:W-:-:S05]  /*8d20*/  FSEL R5, R168, R5, P1 ;  /* 0x00000005a8057208 */ /* 0x000fca0000800000 */
[----:B------:R-:W-:-:S04]  /*8d30*/  FFMA R170, -R5, UR6, RZ ;  /* 0x0000000605aa7c23 */ /* 0x000fc800080001ff */
[--C-:B------:R-:W-:Y:S02]  /*8d40*/  FFMA2 R24, R88.F32x2.HI_LO, UR6.F32, R170.reuse.F32 ;  /* 0x0000000658187c49 */ /* 0x100fe400092000aa */
[--C-:B------:R-:W-:Y:S02]  /*8d50*/  FFMA2 R32, R92.F32x2.HI_LO, UR6.F32, R170.reuse.F32 ;  /* 0x000000065c207c49 */ /* 0x100fe400092000aa */
[--C-:B------:R-:W-:Y:S02]  /*8d60*/  FFMA2 R34, R94.F32x2.HI_LO, UR6.F32, R170.reuse.F32 ;  /* 0x000000065e227c49 */ /* 0x100fe400092000aa */
[--C-:B------:R-:W-:Y:S01]  /*8d70*/  FFMA2 R88, R96.F32x2.HI_LO, UR6.F32, R170.reuse.F32 ;  /* 0x0000000660587c49 */ /* 0x100fe200092000aa */
[----:B------:R-:W-:Y:S01]  /*8d80*/  MUFU.EX2 R24, R24 ;  /* 0x0000001800187308 */ /* 0x000fe20000000800 */
[--C-:B------:R-:W-:Y:S01]  /*8d90*/  FFMA2 R22, R98.F32x2.HI_LO, UR6.F32, R170.reuse.F32 ;  /* 0x0000000662167c49 */ /* 0x100fe200092000aa */
[----:B-1----:R-:W-:Y:S01]  /*8da0*/  FSEL R171, R4, 1, !P1 ;  /* 0x3f80000004ab7808 */ /* 0x002fe20004800000 */
[----:B------:R-:W-:-:S02]  /*8db0*/  FFMA2 R28, R90.F32x2.HI_LO, UR6.F32, R170.F32 ;  /* 0x000000065a1c7c49 */ /* 0x000fc400092000aa */
[--C-:B------:R-:W-:Y:S02]  /*8dc0*/  FFMA2 R30, R102.F32x2.HI_LO, UR6.F32, R170.reuse.F32 ;  /* 0x00000006661e7c49 */ /* 0x100fe400092000aa */
[--C-:B------:R-:W-:Y:S01]  /*8dd0*/  FFMA2 R92, R100.F32x2.HI_LO, UR6.F32, R170.reuse.F32 ;  /* 0x00000006645c7c49 */ /* 0x100fe200092000aa */
[----:B------:R-:W-:Y:S01]  /*8de0*/  MUFU.EX2 R22, R22 ;  /* 0x0000001600167308 */ /* 0x000fe20000000800 */
[--C-:B------:R-:W-:Y:S01]  /*8df0*/  FFMA2 R94, R104.F32x2.HI_LO, UR6.F32, R170.reuse.F32 ;  /* 0x00000006685e7c49 */ /* 0x100fe200092000aa */
[----:B------:R1:W-:Y:S01]  /*8e00*/  STS [R9+0x13c], R171 ;  /* 0x00013cab09007388 */ /* 0x0003e20000000800 */
[--C-:B------:R-:W-:Y:S02]  /*8e10*/  FFMA2 R96, R106.F32x2.HI_LO, UR6.F32, R170.reuse.F32 ;  /* 0x000000066a607c49 */ /* 0x100fe400092000aa */
[--C-:B------:R-:W-:Y:S02]  /*8e20*/  FFMA2 R90, R108.F32x2.HI_LO, UR6.F32, R170.reuse.F32 ;  /* 0x000000066c5a7c49 */ /* 0x100fe400092000aa */
[--C-:B------:R-:W-:Y:S01]  /*8e30*/  FFMA2 R98, R112.F32x2.HI_LO, UR6.F32, R170.reuse.F32 ;  /* 0x0000000670627c49 */ /* 0x100fe200092000aa */
[----:B------:R-:W2:Y:S01]  /*8e40*/  MUFU.EX2 R23, R23 ;  /* 0x0000001700177308 */ /* 0x000ea20000000800 */
[----:B------:R-:W-:-:S02]  /*8e50*/  FFMA2 R100, R110.F32x2.HI_LO, UR6.F32, R170.F32 ;  /* 0x000000066e647c49 */ /* 0x000fc400092000aa */
[--C-:B------:R-:W-:Y:S02]  /*8e60*/  FFMA2 R102, R114.F32x2.HI_LO, UR6.F32, R170.reuse.F32 ;  /* 0x0000000672667c49 */ /* 0x100fe400092000aa */
[--C-:B------:R-:W-:Y:S02]  /*8e70*/  FFMA2 R104, R116.F32x2.HI_LO, UR6.F32, R170.reuse.F32 ;  /* 0x0000000674687c49 */ /* 0x100fe400092000aa */
[--C-:B------:R-:W-:Y:S01]  /*8e80*/  FFMA2 R106, R118.F32x2.HI_LO, UR6.F32, R170.reuse.F32 ;  /* 0x00000006766a7c49 */ /* 0x100fe200092000aa */
[----:B------:R-:W3:Y:S01]  /*8e90*/  MUFU.EX2 R25, R25 ;  /* 0x0000001900197308 */ /* 0x000ee20000000800 */
[--C-:B------:R-:W-:Y:S02]  /*8ea0*/  FFMA2 R52, R52.F32x2.HI_LO, UR6.F32, R170.reuse.F32 ;  /* 0x0000000634347c49 */ /* 0x100fe400092000aa */
[--C-:B------:R-:W-:Y:S02]  /*8eb0*/  FFMA2 R54, R54.F32x2.HI_LO, UR6.F32, R170.reuse.F32 ;  /* 0x0000000636367c49 */ /* 0x100fe400092000aa */
[----:B------:R-:W-:-:S02]  /*8ec0*/  FFMA2 R56, R56.F32x2.HI_LO, UR6.F32, R170.F32 ;  /* 0x0000000638387c49 */ /* 0x000fc400092000aa */
[--C-:B------:R-:W-:Y:S01]  /*8ed0*/  FFMA2 R58, R58.F32x2.HI_LO, UR6.F32, R170.reuse.F32 ;  /* 0x000000063a3a7c49 */ /* 0x100fe200092000aa */
[----:B------:R-:W-:Y:S01]  /*8ee0*/  MUFU.EX2 R28, R28 ;  /* 0x0000001c001c7308 */ /* 0x000fe20000000800 */
[--C-:B------:R-:W-:Y:S01]  /*8ef0*/  FFMA2 R60, R60.F32x2.HI_LO, UR6.F32, R170.reuse.F32 ;  /* 0x000000063c3c7c49 */ /* 0x100fe200092000aa */
[----:B--2---:R-:W-:Y:S01]  /*8f00*/  F2FP.BF16.F32.PACK_AB R4, R23, R22 ;  /* 0x000000161704723e */ /* 0x004fe200000010ff */
[--C-:B------:R-:W-:Y:S02]  /*8f10*/  FFMA2 R62, R62.F32x2.HI_LO, UR6.F32, R170.reuse.F32 ;  /* 0x000000063e3e7c49 */ /* 0x100fe400092000aa */
[--C-:B------:R-:W-:Y:S02]  /*8f20*/  FFMA2 R64, R64.F32x2.HI_LO, UR6.F32, R170.reuse.F32 ;  /* 0x0000000640407c49 */ /* 0x100fe400092000aa */
[--C-:B------:R-:W-:Y:S01]  /*8f30*/  FFMA2 R108, R120.F32x2.HI_LO, UR6.F32, R170.reuse.F32 ;  /* 0x00000006786c7c49 */ /* 0x100fe200092000aa */
[----:B------:R-:W2:Y:S01]  /*8f40*/  MUFU.EX2 R29, R29 ;  /* 0x0000001d001d7308 */ /* 0x000ea20000000800 */
[--C-:B------:R-:W-:Y:S01]  /*8f50*/  FFMA2 R68, R68.F32x2.HI_LO, UR6.F32, R170.reuse.F32 ;  /* 0x0000000644447c49 */ /* 0x100fe200092000aa */
[----:B---3--:R-:W-:Y:S01]  /*8f60*/  F2FP.BF16.F32.PACK_AB R5, R25, R24 ;  /* 0x000000181905723e */ /* 0x008fe200000010ff */
        /* <DEDUP_REMOVED lines=8> */
[----:B------:R-:W3:Y:S01]  /*8ff0*/  MUFU.EX2 R31, R31 ;  /* 0x0000001f001f7308 */ /* 0x000ee20000000800 */
[----:B--2---:R-:W-:Y:S01]  /*9000*/  F2FP.BF16.F32.PACK_AB R6, R29, R28 ;  /* 0x0000001c1d06723e */ /* 0x004fe200000010ff */
[----:B------:R-:W-:-:S02]  /*9010*/  FFMA2 R118, R124.F32x2.HI_LO, UR6.F32, R170.F32 ;  /* 0x000000067c767c49 */ /* 0x000fc400092000aa */
[--C-:B------:R-:W-:Y:S02]  /*9020*/  FFMA2 R120, R126.F32x2.HI_LO, UR6.F32, R170.reuse.F32 ;  /* 0x000000067e787c49 */ /* 0x100fe400092000aa */
[--C-:B------:R-:W-:Y:S02]  /*9030*/  FFMA2 R122, R134.F32x2.HI_LO, UR6.F32, R170.reuse.F32 ;  /* 0x00000006867a7c49 */ /* 0x100fe400092000aa */
[----:B------:R-:W-:Y:S01]  /*9040*/  MUFU.EX2 R32, R32 ;  /* 0x0000002000207308 */ /* 0x000fe20000000800 */
[--C-:B------:R-:W-:Y:S02]  /*9050*/  FFMA2 R80, R80.F32x2.HI_LO, UR6.F32, R170.reuse.F32 ;  /* 0x0000000650507c49 */ /* 0x100fe400092000aa */
[--C-:B------:R-:W-:Y:S02]  /*9060*/  FFMA2 R66, R66.F32x2.HI_LO, UR6.F32, R170.reuse.F32 ;  /* 0x0000000642427c49 */ /* 0x100fe400092000aa */
[--C-:B------:R-:W-:Y:S02]  /*9070*/  FFMA2 R74, R74.F32x2.HI_LO, UR6.F32, R170.reuse.F32 ;  /* 0x000000064a4a7c49 */ /* 0x100fe400092000aa */
[--C-:B------:R-:W-:Y:S01]  /*9080*/  FFMA2 R78, R78.F32x2.HI_LO, UR6.F32, R170.reuse.F32 ;  /* 0x000000064e4e7c49 */ /* 0x100fe200092000aa */
[----:B------:R-:W2:Y:S01]  /*9090*/  MUFU.EX2 R33, R33 ;  /* 0x0000002100217308 */ /* 0x000ea20000000800 */
[----:B---3--:R-:W-:Y:S01]  /*90a0*/  F2FP.BF16.F32.PACK_AB R7, R31, R30 ;  /* 0x0000001e1f07723e */ /* 0x008fe200000010ff */
        /* <DEDUP_REMOVED lines=8> */
[----:B------:R-:W1:Y:S01]  /*9130*/  MUFU.EX2 R35, R35 ;  /* 0x0000002300237308 */ /* 0x000e620000000800 */
        /* <DEDUP_REMOVED lines=10> */
[----:B-1----:R-:W-:Y:S01]  /*91e0*/  F2FP.BF16.F32.PACK_AB R9, R35, R34 ;  /* 0x000000222309723e */ /* 0x002fe200000010ff */
[----:B------:R-:W-:-:S02]  /*91f0*/  FFMA2 R50, R50.F32x2.HI_LO, UR6.F32, R170.F32 ;  /* 0x0000000632327c49 */ /* 0x000fc400092000aa */
[--C-:B------:R-:W-:Y:S02]  /*9200*/  FFMA2 R44, R44.F32x2.HI_LO, UR6.F32, R170.reuse.F32 ;  /* 0x000000062c2c7c49 */ /* 0x100fe400092000aa */
[--C-:B------:R-:W-:Y:S02]  /*9210*/  FFMA2 R48, R48.F32x2.HI_LO, UR6.F32, R170.reuse.F32 ;  /* 0x0000000630307c49 */ /* 0x100fe400092000aa */
[----:B------:R-:W-:Y:S01]  /*9220*/  MUFU.EX2 R90, R90 ;  /* 0x0000005a005a7308 */ /* 0x000fe20000000800 */
[--C-:B------:R-:W-:Y:S02]  /*9230*/  FFMA2 R20, R20.F32x2.HI_LO, UR6.F32, R170.reuse.F32 ;  /* 0x0000000614147c49 */ /* 0x100fe400092000aa */
[--C-:B------:R-:W-:Y:S02]  /*9240*/  FFMA2 R142, R154.F32x2.HI_LO, UR6.F32, R170.reuse.F32 ;  /* 0x000000069a8e7c49 */ /* 0x100fe400092000aa */
[----:B------:R-:W-:Y:S02]  /*9250*/  IMAD.MOV.U32 R154, RZ, RZ, 0x1 ;  /* 0x00000001ff9a7424 */ /* 0x000fe400078e00ff */
[--C-:B------:R-:W-:Y:S01]  /*9260*/  FFMA2 R144, R156.F32x2.HI_LO, UR6.F32, R170.reuse.F32 ;  /* 0x000000069c907c49 */ /* 0x100fe200092000aa */
[----:B------:R-:W-:Y:S01]  /*9270*/  FSEL R155, R168, R169, P1 ;  /* 0x000000a9a89b7208 */ /* 0x000fe20000800000 */
[--C-:B------:R-:W-:Y:S01]  /*9280*/  FFMA2 R26, R26.F32x2.HI_LO, UR6.F32, R170.reuse.F32 ;  /* 0x000000061a1a7c49 */ /* 0x100fe200092000aa */
[----:B------:R-:W1:Y:S01]  /*9290*/  MUFU.EX2 R91, R91 ;  /* 0x0000005b005b7308 */ /* 0x000e620000000800 */
[----:B--2---:R-:W-:Y:S01]  /*92a0*/  F2FP.BF16.F32.PACK_AB R10, R89, R88 ;  /* 0x00000058590a723e */ /* 0x004fe200000010ff */
[----:B------:R-:W-:-:S02]  /*92b0*/  FFMA2 R146, R158.F32x2.HI_LO, UR6.F32, R170.F32 ;  /* 0x000000069e927c49 */ /* 0x000fc400092000aa */
[--C-:B------:R-:W-:Y:S02]  /*92c0*/  FFMA2 R148, R160.F32x2.HI_LO, UR6.F32, R170.reuse.F32 ;  /* 0x00000006a0947c49 */ /* 0x100fe400092000aa */
[--C-:B------:R-:W-:Y:S02]  /*92d0*/  FFMA2 R150, R164.F32x2.HI_LO, UR6.F32, R170.reuse.F32 ;  /* 0x00000006a4967c49 */ /* 0x100fe400092000aa */
[----:B------:R-:W-:Y:S01]  /*92e0*/  MUFU.EX2 R92, R92 ;  /* 0x0000005c005c7308 */ /* 0x000fe20000000800 */
[----:B------:R-:W-:-:S07]  /*92f0*/  FFMA2 R152, R162.F32x2.HI_LO, UR6.F32, R170.F32 ;  /* 0x00000006a2987c49 */ /* 0x000fce00092000aa */
[----:B------:R-:W2:Y:S01]  /*9300*/  MUFU.EX2 R93, R93 ;  /* 0x0000005d005d7308 */ /* 0x000ea20000000800 */
[----:B------:R2:W-:Y:S06]  /*9310*/  BAR.ARV R12, 0x40 ;  /* 0x0001000c0000751d */ /* 0x0005ec0000002000 */
[----:B-1----:R-:W-:Y:S01]  /*9320*/  F2FP.BF16.F32.PACK_AB R11, R91, R90 ;  /* 0x0000005a5b0b723e */ /* 0x002fe200000010ff */
[----:B------:R-:W-:Y:S08]  /*9330*/  MUFU.EX2 R94, R94 ;  /* 0x0000005e005e7308 */ /* 0x000ff00000000800 */
[----:B------:R-:W1:Y:S08]  /*9340*/  MUFU.EX2 R95, R95 ;  /* 0x0000005f005f7308 */ /* 0x000e700000000800 */
[----:B------:R-:W-:Y:S01]  /*9350*/  MUFU.EX2 R96, R96 ;  /* 0x0000006000607308 */ /* 0x000fe20000000800 */
[----:B--2---:R-:W-:-:S07]  /*9360*/  F2FP.BF16.F32.PACK_AB R12, R93, R92 ;  /* 0x0000005c5d0c723e */ /* 0x004fce00000010ff */
[----:B------:R-:W2:Y:S01]  /*9370*/  MUFU.EX2 R97, R97 ;  /* 0x0000006100617308 */ /* 0x000ea20000000800 */
[----:B-1----:R-:W-:-:S07]  /*9380*/  F2FP.BF16.F32.PACK_AB R13, R95, R94 ;  /* 0x0000005e5f0d723e */ /* 0x002fce00000010ff */
[----:B------:R-:W-:Y:S08]  /*9390*/  MUFU.EX2 R98, R98 ;  /* 0x0000006200627308 */ /* 0x000ff00000000800 */
[----:B------:R-:W1:Y:S01]  /*93a0*/  MUFU.EX2 R99, R99 ;  /* 0x0000006300637308 */ /* 0x000e620000000800 */
[----:B--2---:R-:W-:-:S07]  /*93b0*/  F2FP.BF16.F32.PACK_AB R14, R97, R96 ;  /* 0x00000060610e723e */ /* 0x004fce00000010ff */
[----:B------:R-:W-:Y:S08]  /*93c0*/  MUFU.EX2 R100, R100 ;  /* 0x0000006400647308 */ /* 0x000ff00000000800 */
        /* <DEDUP_REMOVED lines=13> */
[----:B-1----:R-:W-:-:S04]  /*94a0*/  F2FP.BF16.F32.PACK_AB R19, R107, R106 ;  /* 0x0000006a6b13723e */ /* 0x002fc800000010ff */
[----:B------:R2:W-:Y:S01]  /*94b0*/  STTM.x16 tmem[UR4], R4 ;  /* 0x00000004000079ed */ /* 0x0005e20008240004 */
[----:B------:R-:W-:Y:S02]  /*94c0*/  R2UR UR4, R133 ;  /* 0x00000000850472ca */ /* 0x000fe400000e0000 */
[----:B------:R-:W-:Y:S08]  /*94d0*/  MUFU.EX2 R54, R54 ;  /* 0x0000003600367308 */ /* 0x000ff00000000800 */
[----:B------:R-:W1:Y:S08]  /*94e0*/  MUFU.EX2 R55, R55 ;  /* 0x0000003700377308 */ /* 0x000e700000000800 */
[----:B------:R-:W-:Y:S08]  /*94f0*/  MUFU.EX2 R56, R56 ;  /* 0x0000003800387308 */ /* 0x000ff00000000800 */
[----:B------:R-:W3:Y:S08]  /*9500*/  MUFU.EX2 R57, R57 ;  /* 0x0000003900397308 */ /* 0x000ef00000000800 */
[----:B------:R-:W-:Y:S08]  /*9510*/  MUFU.EX2 R58, R58 ;  /* 0x0000003a003a7308 */ /* 0x000ff00000000800 */
[----:B------:R-:W4:Y:S08]  /*9520*/  MUFU.EX2 R59, R59 ;  /* 0x0000003b003b7308 */ /* 0x000f300000000800 */
[----:B------:R-:W-:Y:S01]  /*9530*/  MUFU.EX2 R60, R60 ;  /* 0x0000003c003c7308 */ /* 0x000fe20000000800 */
[----:B--2---:R-:W-:-:S02]  /*9540*/  F2FP.BF16.F32.PACK_AB R4, R53, R52 ;  /* 0x000000343504723e */ /* 0x004fc400000010ff */
[----:B-1----:R-:W-:Y:S02]  /*9550*/  F2FP.BF16.F32.PACK_AB R5, R55, R54 ;  /* 0x000000363705723e */ /* 0x002fe400000010ff */
[----:B---3--:R-:W-:-:S03]  /*9560*/  F2FP.BF16.F32.PACK_AB R6, R57, R56 ;  /* 0x000000383906723e */ /* 0x008fc600000010ff */
[----:B------:R-:W1:Y:S01]  /*9570*/  MUFU.EX2 R61, R61 ;  /* 0x0000003d003d7308 */ /* 0x000e620000000800 */
[----:B----4-:R-:W-:-:S07]  /*9580*/  F2FP.BF16.F32.PACK_AB R7, R59, R58 ;  /* 0x0000003a3b07723e */ /* 0x010fce00000010ff */
        /* <DEDUP_REMOVED lines=35> */
[----:B--2---:R-:W-:-:S04]  /*97c0*/  F2FP.BF16.F32.PACK_AB R19, R117, R116 ;  /* 0x000000747513723e */ /* 0x004fc800000010ff */
[----:B------:R1:W-:Y:S01]  /*97d0*/  STTM.x16 tmem[UR4], R4 ;  /* 0x00000004000079ed */ /* 0x0003e20008240004 */
[----:B------:R-:W-:Y:S02]  /*97e0*/  R2UR UR4, R87 ;  /* 0x00000000570472ca */ /* 0x000fe400000e0000 */
[----:B------:R-:W-:Y:S08]  /*97f0*/  MUFU.EX2 R66, R66 ;  /* 0x0000004200427308 */ /* 0x000ff00000000800 */
[----:B------:R-:W2:Y:S08]  /*9800*/  MUFU.EX2 R67, R67 ;  /* 0x0000004300437308 */ /* 0x000eb00000000800 */
[----:B------:R-:W-:Y:S08]  /*9810*/  MUFU.EX2 R74, R74 ;  /* 0x0000004a004a7308 */ /* 0x000ff00000000800 */
[----:B------:R-:W3:Y:S08]  /*9820*/  MUFU.EX2 R75, R75 ;  /* 0x0000004b004b7308 */ /* 0x000ef00000000800 */
[----:B------:R-:W-:Y:S08]  /*9830*/  MUFU.EX2 R118, R118 ;  /* 0x0000007600767308 */ /* 0x000ff00000000800 */
[----:B------:R-:W4:Y:S08]  /*9840*/  MUFU.EX2 R119, R119 ;  /* 0x0000007700777308 */ /* 0x000f300000000800 */
[----:B------:R-:W-:Y:S01]  /*9850*/  MUFU.EX2 R78, R78 ;  /* 0x0000004e004e7308 */ /* 0x000fe20000000800 */
[----:B-1----:R-:W-:-:S02]  /*9860*/  F2FP.BF16.F32.PACK_AB R4, R81, R80 ;  /* 0x000000505104723e */ /* 0x002fc400000010ff */
[----:B--2---:R-:W-:Y:S02]  /*9870*/  F2FP.BF16.F32.PACK_AB R5, R67, R66 ;  /* 0x000000424305723e */ /* 0x004fe400000010ff */
        /* <DEDUP_REMOVED lines=40> */
[----:B------:R-:W-:Y:S01]  /*9b00*/  R2UR UR4, R166 ;  /* 0x00000000a60472ca */ /* 0x000fe200000e0000 */
[----:B------:R-:W2:Y:S01]  /*9b10*/  FENCE.VIEW.ASYNC.T ;  /* 0x00000000000073c6 */ /* 0x000ea20000000200 */
[----:B------:R-:W-:Y:S01]  /*9b20*/  MUFU.EX2 R38, R38 ;  /* 0x0000002600267308 */ /* 0x000fe20000000800 */
[----:B--2---:R2:W-:Y:S07]  /*9b30*/  SYNCS.ARRIVE.TRANS64.ART0 RZ, [UR12], R154 ;  /* 0x0000009affff79a7 */ /* 0x0045ee000850000c */
[----:B------:R-:W3:Y:S08]  /*9b40*/  MUFU.EX2 R39, R39 ;  /* 0x0000002700277308 */ /* 0x000ef00000000800 */
[----:B------:R-:W-:Y:S08]  /*9b50*/  MUFU.EX2 R40, R40 ;  /* 0x0000002800287308 */ /* 0x000ff00000000800 */
[----:B------:R-:W4:Y:S08]  /*9b60*/  MUFU.EX2 R41, R41 ;  /* 0x0000002900297308 */ /* 0x000f300000000800 */
[----:B------:R-:W-:Y:S08]  /*9b70*/  MUFU.EX2 R50, R50 ;  /* 0x0000003200327308 */ /* 0x000ff00000000800 */
[----:B------:R-:W5:Y:S08]  /*9b80*/  MUFU.EX2 R51, R51 ;  /* 0x0000003300337308 */ /* 0x000f700000000800 */
[----:B------:R-:W-:Y:S01]  /*9b90*/  MUFU.EX2 R44, R44 ;  /* 0x0000002c002c7308 */ /* 0x000fe20000000800 */
[----:B-1----:R-:W-:-:S02]  /*9ba0*/  F2FP.BF16.F32.PACK_AB R4, R47, R46 ;  /* 0x0000002e2f04723e */ /* 0x002fc400000010ff */
[----:B---3--:R-:W-:Y:S02]  /*9bb0*/  F2FP.BF16.F32.PACK_AB R5, R39, R38 ;  /* 0x000000262705723e */ /* 0x008fe400000010ff */
[----:B----4-:R-:W-:-:S03]  /*9bc0*/  F2FP.BF16.F32.PACK_AB R6, R41, R40 ;  /* 0x000000282906723e */ /* 0x010fc600000010ff */
[----:B------:R-:W1:Y:S01]  /*9bd0*/  MUFU.EX2 R45, R45 ;  /* 0x0000002d002d7308 */ /* 0x000e620000000800 */
[----:B-----5:R-:W-:-:S07]  /*9be0*/  F2FP.BF16.F32.PACK_AB R7, R51, R50 ;  /* 0x000000323307723e */ /* 0x020fce00000010ff */
[----:B------:R-:W-:Y:S08]  /*9bf0*/  MUFU.EX2 R48, R48 ;  /* 0x0000003000307308 */ /* 0x000ff00000000800 */
[----:B------:R-:W3:Y:S01]  /*9c00*/  MUFU.EX2 R49, R49 ;  /* 0x0000003100317308 */ /* 0x000ee20000000800 */
[----:B-1----:R-:W-:-:S07]  /*9c10*/  F2FP.BF16.F32.PACK_AB R8, R45, R44 ;  /* 0x0000002c2d08723e */ /* 0x002fce00000010ff */
[----:B------:R-:W-:Y:S08]  /*9c20*/  MUFU.EX2 R138, R138 ;  /* 0x0000008a008a7308 */ /* 0x000ff00000000800 */
[----:B------:R-:W1:Y:S01]  /*9c30*/  MUFU.EX2 R139, R139 ;  /* 0x0000008b008b7308 */ /* 0x000e620000000800 */
[----:B---3--:R-:W-:-:S07]  /*9c40*/  F2FP.BF16.F32.PACK_AB R9, R49, R48 ;  /* 0x000000303109723e */ /* 0x008fce00000010ff */
        /* <DEDUP_REMOVED lines=26> */
[----:B-1----:R-:W-:Y:S02]  /*9df0*/  F2FP.BF16.F32.PACK_AB R18, R151, R150 ;  /* 0x000000969712723e */ /* 0x002fe400000010ff */
[----:B---3--:R-:W-:-:S04]  /*9e00*/  F2FP.BF16.F32.PACK_AB R19, R153, R152 ;  /* 0x000000989913723e */ /* 0x008fc800000010ff */
[----:B------:R2:W-:Y:S01]  /*9e10*/  STTM.x16 tmem[UR4], R4 ;  /* 0x00000004000079ed */ /* 0x0005e20008240004 */
[----:B------:R-:W-:Y:S01]  /*9e20*/  USHF.L.U32 UR4, UR9, 0x1f, URZ ;  /* 0x0000001f09047899 */ /* 0x000fe200080006ff */
[----:B------:R-:W1:Y:S02]  /*9e30*/  FENCE.VIEW.ASYNC.T ;  /* 0x00000000000073c6 */ /* 0x000e640000000200 */
[----:B-1----:R-:W-:-:S03]  /*9e40*/  NOP ;  /* 0x0000000000007918 */ /* 0x002fc60000000000 */
[----:B------:R-:W-:Y:S01]  /*9e50*/  IMAD.U32 R156, RZ, RZ, UR4 ;  /* 0x00000004ff9c7e24 */ /* 0x000fe2000f8e00ff */
[----:B------:R2:W-:Y:S03]  /*9e60*/  @P0 SYNCS.ARRIVE.TRANS64.ART0 RZ, [UR16+0x90], R154 ;  /* 0x0000909affff09a7 */ /* 0x0005e60008500010 */
[----:B------:R-:W1:Y:S02]  /*9e70*/  SYNCS.PHASECHK.TRANS64.TRYWAIT P0, [UR17], R156 ;  /* 0x0000009cff0075a7 */ /* 0x000e640008001111 */
[----:B-12---:R-:W-:Y:S05]  /*9e80*/  @!P0 BRA `(.L_x_48) ;  /* 0x0000005800208947 */ /* 0x006fea0003800000 */
.L_x_120:
[----:B-1----:R-:W-:Y:S01]  /*9e90*/  MOV R5, UR15 ;  /* 0x0000000f00057c02 */ /* 0x002fe20008000f00 */
[----:B------:R-:W-:Y:S01]  /*9ea0*/  FMUL R4, R171, R132 ;  /* 0x00000084ab047220 */ /* 0x000fe20000400000 */
[----:B------:R-:W-:Y:S01]  /*9eb0*/  FADD2 R24, R24.F32x2.HI_LO, R34.F32x2.HI_LO ;  /* 0x000000221818724b */ /* 0x000fe20000000000 */
[----:B------:R-:W-:Y:S01]  /*9ec0*/  UIADD3 UR11, UPT, UPT, UR11, 0x1, URZ ;  /* 0x000000010b0b7890 */ /* 0x000fe2000fffe0ff */
[----:B------:R-:W-:Y:S01]  /*9ed0*/  FADD2 R28, R28.F32x2.HI_LO, R88.F32x2.HI_LO ;  /* 0x000000581c1c724b */ /* 0x000fe20000000000 */
[----:B------:R-:W-:Y:S01]  /*9ee0*/  MOV R168, R155 ;  /* 0x0000009b00a87202 */ /* 0x000fe20000000f00 */
[----:B------:R-:W-:Y:S01]  /*9ef0*/  FADD2 R4, R4.F32x2.HI_LO, R22.F32x2.HI_LO ;  /* 0x000000160404724b */ /* 0x000fe20000000000 */
[----:B------:R-:W-:Y:S01]  /*9f00*/  UISETP.NE.AND UP0, UPT, UR11, -0x1, UPT ;  /* 0xffffffff0b00788c */ /* 0x000fe2000bf05270 */
[----:B------:R-:W-:Y:S01]  /*9f10*/  FADD2 R30, R30.F32x2.HI_LO, R90.F32x2.HI_LO ;  /* 0x0000005a1e1e724b */ /* 0x000fe20000000000 */
[----:B------:R-:W-:Y:S01]  /*9f20*/  ULOP3.LUT UR9, UR9, 0x1, URZ, 0x3c, !UPT ;  /* 0x0000000109097892 */ /* 0x000fe2000f8e3cff */
[----:B------:R-:W-:Y:S01]  /*9f30*/  FADD2 R4, R4.F32x2.HI_LO, R32.F32x2.HI_LO ;  /* 0x000000200404724b */ /* 0x000fe20000000000 */
[----:B------:R-:W-:Y:S01]  /*9f40*/  ULOP3.LUT UR10, UR10, 0x1, URZ, 0x3c, !UPT ;  /* 0x000000010a0a7892 */ /* 0x000fe2000f8e3cff */
[----:B------:R-:W-:-:S02]  /*9f50*/  FADD2 R24, R24.F32x2.HI_LO, R94.F32x2.HI_LO ;  /* 0x0000005e1818724b */ /* 0x000fc40000000000 */
[----:B------:R-:W-:Y:S02]  /*9f60*/  FADD2 R28, R28.F32x2.HI_LO, R96.F32x2.HI_LO ;  /* 0x000000601c1c724b */ /* 0x000fe40000000000 */
[----:B------:R-:W-:Y:S02]  /*9f70*/  FADD2 R30, R30.F32x2.HI_LO, R98.F32x2.HI_LO ;  /* 0x000000621e1e724b */ /* 0x000fe40000000000 */
[----:B------:R-:W-:Y:S02]  /*9f80*/  FADD2 R4, R4.F32x2.HI_LO, R92.F32x2.HI_LO ;  /* 0x0000005c0404724b */ /* 0x000fe40000000000 */
[----:B------:R-:W-:Y:S02]  /*9f90*/  FADD2 R24, R24.F32x2.HI_LO, R102.F32x2.HI_LO ;  /* 0x000000661818724b */ /* 0x000fe40000000000 */
[----:B------:R-:W-:Y:S02]  /*9fa0*/  FADD2 R28, R28.F32x2.HI_LO, R104.F32x2.HI_LO ;  /* 0x000000681c1c724b */ /* 0x000fe40000000000 */
        /* <DEDUP_REMOVED lines=51> */
[----:B------:R-:W-:-:S04]  /*a2e0*/  FADD2 R4, R4.F32x2.HI_LO, R24.F32x2.HI_LO ;  /* 0x000000180404724b */ /* 0x000fc80000000000 */
[----:B------:R-:W-:-:S04]  /*a2f0*/  FADD2 R4, R4.F32x2.HI_LO, R28.F32x2.HI_LO ;  /* 0x0000001c0404724b */ /* 0x000fc80000000000 */
[----:B------:R-:W-:Y:S01]  /*a300*/  FADD R132, R4, R5 ;  /* 0x0000000504847221 */ /* 0x000fe20000000000 */
[----:B------:R-:W-:Y:S06]  /*a310*/  BRA.U UP0, `(.L_x_49) ;  /* 0xffffffd900407547 */ /* 0x000fec000b83ffff */
.L_x_46:
[----:B------:R-:W-:-:S04]  /*a320*/  UISETP.LT.AND UP0, UPT, UR21, UR20, UPT ;  /* 0x000000141500728c */ /* 0x000fc8000bf01270 */
[----:B------:R-:W-:-:S04]  /*a330*/  USEL UR11, UR21, UR20, UP0 ;  /* 0x00000014150b7287 */ /* 0x000fc80008000000 */
[----:B------:R-:W-:-:S09]  /*a340*/  UISETP.GE.AND UP0, UPT, UR11, 0x1, UPT ;  /* 0x000000010b00788c */ /* 0x000fd2000bf06270 */
[----:B------:R-:W-:Y:S05]  /*a350*/  BRA.U !UP0, `(.L_x_50) ;  /* 0x0000002108447547 */ /* 0x000fea000b800000 */
[----:B------:R-:W1:Y:S01]  /*a360*/  S2R R161, SR_TID.X ;  /* 0x0000000000a17919 */ /* 0x000e620000002100 */
[----:B------:R-:W-:Y:S01]  /*a370*/  R2UR UR4, R0 ;  /* 0x00000000000472ca */ /* 0x000fe200000e0000 */
[----:B------:R-:W2:Y:S01]  /*a380*/  S2UR UR12, SR_CgaCtaId ;  /* 0x00000000000c79c3 */ /* 0x000ea20000008800 */
[----:B------:R-:W-:Y:S01]  /*a390*/  IMAD.MOV.U32 R162, RZ, RZ, R155 ;  /* 0x000000ffffa27224 */ /* 0x000fe200078e009b */
[----:B------:R-:W3:Y:S01]  /*a3a0*/  LDCU UR5, c[0x0][0x600] ;  /* 0x0000c000ff0577ac */ /* 0x000ee20008000800 */
[----:B------:R-:W-:Y:S01]  /*a3b0*/  UIADD3 UR11, UPT, UPT, -UR11, URZ, URZ ;  /* 0x000000ff0b0b7290 */ /* 0x000fe2000fffe1ff */
[----:B------:R-:W-:-:S08]  /*a3c0*/  UMOV UR16, URZ ;  /* 0x000000ff00107c82 */ /* 0x000fd00008000000 */
[----:B------:R-:W-:-:S03]  /*a3d0*/  UISETP.GT.AND UP0, UPT, UR4, 0x3, UPT ;  /* 0x000000030400788c */ /* 0x000fc6000bf04270 */
[----:B------:R-:W-:Y:S01]  /*a3e0*/  UMOV UR4, 0x400 ;  /* 0x0000040000047882 */ /* 0x000fe20000000000 */
[----:B------:R-:W-:-:S06]  /*a3f0*/  USEL UR14, URZ, 0x80, !UP0 ;  /* 0x00000080ff0e7887 */ /* 0x000fcc000c000000 */
[----:B------:R-:W-:Y:S01]  /*a400*/  IMAD.U32 R160, RZ, RZ, UR14 ;  /* 0x0000000effa07e24 */ /* 0x000fe2000f8e00ff */
[----:B--2---:R-:W-:-:S04]  /*a410*/  ULEA UR12, UR12, UR4, 0x18 ;  /* 0x000000040c0c7291 */ /* 0x004fc8000f8ec0ff */
[----:B------:R-:W-:Y:S01]  /*a420*/  UIADD3 UR15, UPT, UPT, UR12, 0x8, URZ ;  /* 0x000000080c0f7890 */ /* 0x000fe2000fffe0ff */
[----:B-1----:R-:W-:-:S05]  /*a430*/  IMAD.U32 R3, R161, 0x10000, RZ ;  /* 0x00010000a1037824 */ /* 0x002fca00078e00ff */
[----:B------:R-:W-:-:S04]  /*a440*/  LOP3.LUT R160, R160, 0x600000, R3, 0xf8, !PT ;  /* 0x00600000a0a07812 */ /* 0x000fc800078ef803 */
[C---:B------:R-:W-:Y:S02]  /*a450*/  LOP3.LUT R159, R160.reuse, 0x40, RZ, 0xfc, !PT ;  /* 0x00000040a09f7812 */ /* 0x040fe400078efcff */
[C---:B------:R-:W-:Y:S02]  /*a460*/  LOP3.LUT R158, R160.reuse, 0x70, RZ, 0xfc, !PT ;  /* 0x00000070a09e7812 */ /* 0x040fe400078efcff */
[C---:B------:R-:W-:Y:S02]  /*a470*/  LOP3.LUT R154, R160.reuse, 0x50, RZ, 0xfc, !PT ;  /* 0x00000050a09a7812 */ /* 0x040fe400078efcff */
[C---:B------:R-:W-:Y:S02]  /*a480*/  LOP3.LUT R133, R160.reuse, 0x60, RZ, 0xfc, !PT ;  /* 0x00000060a0857812 */ /* 0x040fe400078efcff */
[----:B---3--:R-:W-:-:S07]  /*a490*/  LOP3.LUT R3, R160, 0x20, RZ, 0xfc, !PT ;  /* 0x00000020a0037812 */ /* 0x008fce00078efcff */
.L_x_53:
[----:B------:R-:W-:Y:S01]  /*a4a0*/  UMOV UR6, UR15 ;  /* 0x0000000f00067c82 */ /* 0x000fe20008000000 */
[----:B------:R-:W-:Y:S01]  /*a4b0*/  USHF.L.U32 UR4, UR10, 0x1f, URZ ;  /* 0x0000001f0a047899 */ /* 0x000fe200080006ff */
[----:B------:R-:W-:Y:S01]  /*a4c0*/  R2UR UR7, R160 ;  /* 0x00000000a00772ca */ /* 0x000fe200000e0000 */
[----:B------:R-:W-:-:S04]  /*a4d0*/  @!UP0 UIADD3 UR6, UPT, UPT, UR12, URZ, URZ ;  /* 0x000000ff0c068290 */ /* 0x000fc8000fffe0ff */
[----:B------:R-:W-:-:S05]  /*a4e0*/  MOV R4, UR4 ;  /* 0x0000000400047c02 */ /* 0x000fca0008000f00 */
[----:B------:R-:W1:Y:S02]  /*a4f0*/  SYNCS.PHASECHK.TRANS64.TRYWAIT P0, [UR6+0x70], R4 ;  /* 0x00007004ff0075a7 */ /* 0x000e640008001106 */
[----:B-1----:R-:W-:Y:S05]  /*a500*/  @!P0 BRA `(.L_x_51) ;  /* 0x00000050009c8947 */ /* 0x002fea0003800000 */
.L_x_122:
[----:B------:R-:W2:Y:S01]  /*a510*/  LDTM.x32 R100, tmem[UR7] ;  /* 0x00000007006479ee */ /* 0x000ea200082c0000 */
[----:B------:R-:W-:Y:S01]  /*a520*/  R2UR UR4, R3 ;  /* 0x00000000030472ca */ /* 0x000fe200000e0000 */
[----:B------:R-:W-:Y:S01]  /*a530*/  IMAD.MOV.U32 R164, RZ, RZ, 0x3d9df09d ;  /* 0x3d9df09dffa47424 */ /* 0x000fe200078e00ff */
[----:B------:R-:W-:-:S11]  /*a540*/  R2UR UR7, R159 ;  /* 0x000000009f0772ca */ /* 0x000fd600000e0000 */
[----:B------:R-:W3:Y:S01]  /*a550*/  LDTM.x32 R68, tmem[UR4] ;  /* 0x00000004004479ee */ /* 0x000ee200082c0000 */
[----:B------:R-:W-:Y:S01]  /*a560*/  R2UR UR4, R133 ;  /* 0x00000000850472ca */ /* 0x000fe200000e0000 */
[----:B------:R-:W4:Y:S01]  /*a570*/  LDTM.x32 R36, tmem[UR7] ;  /* 0x00000007002479ee */ /* 0x000f2200082c0000 */
[----:B--2---:R-:W-:Y:S02]  /*a580*/  FMNMX3 R136, R162, R100, R101, !PT ;  /* 0x00000064a2887276 */ /* 0x004fe40007800065 */
[----:B------:R-:W-:Y:S02]  /*a590*/  FMNMX R135, R102, R103, !PT ;  /* 0x0000006766877209 */ /* 0x000fe40007800000 */
[----:B------:R-:W-:-:S07]  /*a5a0*/  FMNMX R134, R104, R105, !PT ;  /* 0x0000006968867209 */ /* 0x000fce0007800000 */
[----:B-1----:R-:W1:Y:S01]  /*a5b0*/  LDTM.x32 R4, tmem[UR4] ;  /* 0x00000004000479ee */ /* 0x002e6200082c0000 */
[----:B------:R-:W-:Y:S02]  /*a5c0*/  FMNMX R155, R106, R107, !PT ;  /* 0x0000006b6a9b7209 */ /* 0x000fe40007800000 */
        /* <DEDUP_REMOVED lines=12> */
[----:B---3--:R-:W-:Y:S02]  /*a690*/  FMNMX3 R136, R136, R68, R69, !PT ;  /* 0x0000004488887276 */ /* 0x008fe40007800045 */
        /* <DEDUP_REMOVED lines=15> */
[----:B----4-:R-:W-:-:S02]  /*a790*/  FMNMX3 R136, R136, R36, R37, !PT ;  /* 0x0000002488887276 */ /* 0x010fc40007800025 */
        /* <DEDUP_REMOVED lines=15> */
[----:B-1----:R-:W-:Y:S02]  /*a890*/  FMNMX3 R136, R136, R4, R5, !PT ;  /* 0x0000000488887276 */ /* 0x002fe40007800005 */
        /* <DEDUP_REMOVED lines=15> */
[----:B------:R-:W-:Y:S02]  /*a990*/  FMNMX R135, R136, R135, !PT ;  /* 0x0000008788877209 */ /* 0x000fe40007800000 */
[----:B------:R-:W-:Y:S02]  /*a9a0*/  R2UR UR4, R159 ;  /* 0x000000009f0472ca */ /* 0x000fe400000e0000 */
[----:B------:R-:W-:-:S04]  /*a9b0*/  FMNMX3 R155, R135, R134, R155, !PT ;  /* 0x00000086879b7276 */ /* 0x000fc8000780009b */
[----:B------:R-:W-:-:S04]  /*a9c0*/  FSETP.NEU.AND P0, PT, R155, -INF , PT ;  /* 0xff8000009b00780b */ /* 0x000fc80003f0d000 */
[----:B------:R-:W-:Y:S02]  /*a9d0*/  FSEL R163, R155, RZ, P0 ;  /* 0x000000ff9ba37208 */ /* 0x000fe40000000000 */
[----:B------:R-:W-:-:S03]  /*a9e0*/  ELECT P0, URZ, PT ;  /* 0x0000000000ff782f */ /* 0x000fc60003800000 */
[----:B------:R-:W-:-:S04]  /*a9f0*/  FADD R165, -R163, R162 ;  /* 0x000000a2a3a57221 */ /* 0x000fc80000000100 */
[----:B------:R-:W-:-:S05]  /*aa00*/  FMUL R165, R165, UR5 ;  /* 0x00000005a5a57c20 */ /* 0x000fca0008400000 */
[----:B------:R-:W-:Y:S02]  /*aa10*/  FSETP.GE.AND P1, PT, R165, -8, PT ;  /* 0xc1000000a500780b */ /* 0x000fe40003f26000 */
[----:B------:R-:W1:Y:S02]  /*aa20*/  MUFU.EX2 R165, R165 ;  /* 0x000000a500a57308 */ /* 0x000e640000000800 */
[C---:B------:R-:W-:Y:S02]  /*aa30*/  FSEL R163, R162.reuse, R163, P1 ;  /* 0x000000a3a2a37208 */ /* 0x040fe40000800000 */
[----:B------:R-:W-:-:S03]  /*aa40*/  FSEL R155, R162, R155, P1 ;  /* 0x0000009ba29b7208 */ /* 0x000fc60000800000 */
[----:B------:R-:W-:-:S04]  /*aa50*/  FFMA R163, -R163, UR5, RZ ;  /* 0x00000005a3a37c23 */ /* 0x000fc800080001ff */
[--C-:B------:R-:W-:Y:S02]  /*aa60*/  FFMA2 R134, R100.F32x2.HI_LO, UR5.F32, R163.reuse.F32 ;  /* 0x0000000564867c49 */ /* 0x100fe400092000a3 */
[--C-:B------:R-:W-:Y:S02]  /*aa70*/  FFMA2 R136, R102.F32x2.HI_LO, UR5.F32, R163.reuse.F32 ;  /* 0x0000000566887c49 */ /* 0x100fe400092000a3 */
[--C-:B------:R-:W-:Y:S02]  /*aa80*/  FFMA2 R138, R104.F32x2.HI_LO, UR5.F32, R163.reuse.F32 ;  /* 0x00000005688a7c49 */ /* 0x100fe400092000a3 */
[--C-:B------:R-:W-:Y:S01]  /*aa90*/  FFMA2 R140, R106.F32x2.HI_LO, UR5.F32, R163.reuse.F32 ;  /* 0x000000056a8c7c49 */ /* 0x100fe200092000a3 */
[----:B------:R-:W-:Y:S01]  /*aaa0*/  MUFU.EX2 R134, R134 ;  /* 0x0000008600867308 */ /* 0x000fe20000000800 */
[----:B------:R-:W-:Y:S02]  /*aab0*/  FFMA2 R142, R108.F32x2.HI_LO, UR5.F32, R163.F32 ;  /* 0x000000056c8e7c49 */ /* 0x000fe400092000a3 */
[----:B------:R-:W-:-:S02]  /*aac0*/  IMAD.U32 R106, RZ, RZ, UR14 ;  /* 0x0000000eff6a7e24 */ /* 0x000fc4000f8e00ff */
[--C-:B------:R-:W-:Y:S01]  /*aad0*/  FFMA2 R144, R110.F32x2.HI_LO, UR5.F32, R163.reuse.F32 ;  /* 0x000000056e907c49 */ /* 0x100fe200092000a3 */
[----:B-1----:R-:W-:Y:S01]  /*aae0*/  FSEL R165, R165, 1, !P1 ;  /* 0x3f800000a5a57808 */ /* 0x002fe20004800000 */
[--C-:B------:R-:W-:Y:S02]  /*aaf0*/  FFMA2 R146, R112.F32x2.HI_LO, UR5.F32, R163.reuse.F32 ;  /* 0x0000000570927c49 */ /* 0x100fe400092000a3 */
[----:B------:R-:W-:Y:S02]  /*ab00*/  IMAD.U32 R108, RZ, RZ, UR13 ;  /* 0x0000000dff6c7e24 */ /* 0x000fe4000f8e00ff */
[--C-:B------:R-:W-:Y:S01]  /*ab10*/  FFMA2 R148, R114.F32x2.HI_LO, UR5.F32, R163.reuse.F32 ;  /* 0x0000000572947c49 */ /* 0x100fe200092000a3 */
[----:B------:R-:W1:Y:S01]  /*ab20*/  MUFU.EX2 R135, R135 ;  /* 0x0000008700877308 */ /* 0x000e620000000800 */
[----:B------:R-:W-:Y:S01]  /*ab30*/  FFMA2 R116, R116.F32x2.HI_LO, UR5.F32, R163.F32 ;  /* 0x0000000574747c49 */ /* 0x000fe200092000a3 */
[----:B------:R-:W-:Y:S01]  /*ab40*/  LOP3.LUT R106, R106, 0x7f, R161, 0xf8, !PT ;  /* 0x0000007f6a6a7812 */ /* 0x000fe200078ef8a1 */
[----:B------:R-:W-:-:S02]  /*ab50*/  FFMA2 R118, R118.F32x2.HI_LO, UR5.F32, R163.F32 ;  /* 0x0000000576767c49 */ /* 0x000fc400092000a3 */
[--C-:B------:R-:W-:Y:S01]  /*ab60*/  FFMA2 R120, R120.F32x2.HI_LO, UR5.F32, R163.reuse.F32 ;  /* 0x0000000578787c49 */ /* 0x100fe200092000a3 */
[----:B------:R-:W-:Y:S01]  /*ab70*/  LEA R106, R106, UR12, 0x2 ;  /* 0x0000000c6a6a7c11 */ /* 0x000fe2000f8e10ff */
[--C-:B------:R-:W-:Y:S01]  /*ab80*/  FFMA2 R122, R122.F32x2.HI_LO, UR5.F32, R163.reuse.F32 ;  /* 0x000000057a7a7c49 */ /* 0x100fe200092000a3 */
[----:B------:R-:W-:Y:S01]  /*ab90*/  MUFU.EX2 R136, R136 ;  /* 0x0000008800887308 */ /* 0x000fe20000000800 */
[--C-:B------:R-:W-:Y:S02]  /*aba0*/  FFMA2 R124, R124.F32x2.HI_LO, UR5.F32, R163.reuse.F32 ;  /* 0x000000057c7c7c49 */ /* 0x100fe400092000a3 */
[--C-:B------:R-:W-:Y:S01]  /*abb0*/  FFMA2 R126, R126.F32x2.HI_LO, UR5.F32, R163.reuse.F32 ;  /* 0x000000057e7e7c49 */ /* 0x100fe200092000a3 */
[----:B------:R2:W-:Y:S01]  /*abc0*/  STS [R106+0x13c], R165 ;  /* 0x00013ca56a007388 */ /* 0x0005e20000000800 */
[--C-:B------:R-:W-:Y:S02]  /*abd0*/  FFMA2 R128, R128.F32x2.HI_LO, UR5.F32, R163.reuse.F32 ;  /* 0x0000000580807c49 */ /* 0x100fe400092000a3 */
[--C-:B------:R-:W-:Y:S01]  /*abe0*/  FFMA2 R130, R130.F32x2.HI_LO, UR5.F32, R163.reuse.F32 ;  /* 0x0000000582827c49 */ /* 0x100fe200092000a3 */
[----:B------:R-:W3:Y:S01]  /*abf0*/  MUFU.EX2 R137, R137 ;  /* 0x0000008900897308 */ /* 0x000ee20000000800 */
[--C-:B------:R-:W-:Y:S01]  /*ac00*/  FFMA2 R156, R72.F32x2.HI_LO, UR5.F32, R163.reuse.F32 ;  /* 0x00000005489c7c49 */ /* 0x100fe200092000a3 */
[----:B-1----:R-:W-:Y:S01]  /*ac10*/  F2FP.BF16.F32.PACK_AB R100, R135, R134 ;  /* 0x000000868764723e */ /* 0x002fe200000010ff */
[----:B------:R-:W-:-:S02]  /*ac20*/  FFMA2 R150, R68.F32x2.HI_LO, UR5.F32, R163.F32 ;  /* 0x0000000544967c49 */ /* 0x000fc400092000a3 */
[--C-:B------:R-:W-:Y:S02]  /*ac30*/  FFMA2 R72, R82.F32x2.HI_LO, UR5.F32, R163.reuse.F32 ;  /* 0x0000000552487c49 */ /* 0x100fe400092000a3 */
[--C-:B------:R-:W-:Y:S01]  /*ac40*/  FFMA2 R68, R74.F32x2.HI_LO, UR5.F32, R163.reuse.F32 ;  /* 0x000000054a447c49 */ /* 0x100fe200092000a3 */
[----:B------:R-:W-:Y:S01]  /*ac50*/  MUFU.EX2 R138, R138 ;  /* 0x0000008a008a7308 */ /* 0x000fe20000000800 */
[--C-:B------:R-:W-:Y:S01]  /*ac60*/  FFMA2 R74, R80.F32x2.HI_LO, UR5.F32, R163.reuse.F32 ;  /* 0x00000005504a7c49 */ /* 0x100fe200092000a3 */
[----:B------:R-:W-:Y:S01]  /*ac70*/  FMNMX R72, R72, -127, !PT ;  /* 0xc2fe000048487809 */ /* 0x000fe20007800000 */
[--C-:B------:R-:W-:Y:S01]  /*ac80*/  FFMA2 R152, R70.F32x2.HI_LO, UR5.F32, R163.reuse.F32 ;  /* 0x0000000546987c49 */ /* 0x100fe200092000a3 */
[----:B------:R-:W-:Y:S01]  /*ac90*/  FMNMX R73, R73, -127, !PT ;  /* 0xc2fe000049497809 */ /* 0x000fe20007800000 */
[--C-:B------:R-:W-:Y:S01]  /*aca0*/  FFMA2 R70, R96.F32x2.HI_LO, UR5.F32, R163.reuse.F32 ;  /* 0x0000000560467c49 */ /* 0x100fe200092000a3 */
[----:B------:R-:W-:Y:S01]  /*acb0*/  FMNMX R74, R74, -127, !PT ;  /* 0xc2fe00004a4a7809 */ /* 0x000fe20007800000 */
[--C-:B------:R-:W-:Y:S01]  /*acc0*/  FFMA2 R84, R84.F32x2.HI_LO, UR5.F32, R163.reuse.F32 ;  /* 0x0000000554547c49 */ /* 0x100fe200092000a3 */
[----:B------:R-:W1:Y:S01]  /*acd0*/  MUFU.EX2 R139, R139 ;  /* 0x0000008b008b7308 */ /* 0x000e620000000800 */
[----:B---3--:R-:W-:Y:S01]  /*ace0*/  F2FP.BF16.F32.PACK_AB R101, R137, R136 ;  /* 0x000000888965723e */ /* 0x008fe200000010ff */
[--C-:B------:R-:W-:Y:S01]  /*acf0*/  FFMA2 R86, R86.F32x2.HI_LO, UR5.F32, R163.reuse.F32 ;  /* 0x0000000556567c49 */ /* 0x100fe200092000a3 */
[----:B------:R-:W-:Y:S01]  /*ad00*/  FMNMX R75, R75, -127, !PT ;  /* 0xc2fe00004b4b7809 */ /* 0x000fe20007800000 */
[--C-:B------:R-:W-:Y:S01]  /*ad10*/  FFMA2 R88, R88.F32x2.HI_LO, UR5.F32, R163.reuse.F32 ;  /* 0x0000000558587c49 */ /* 0x100fe200092000a3 */
[----:B------:R-:W-:Y:S01]  /*ad20*/  FMNMX R70, R70, -127, !PT ;  /* 0xc2fe000046467809 */ /* 0x000fe20007800000 */
[--C-:B------:R-:W-:Y:S01]  /*ad30*/  FFMA2 R90, R90.F32x2.HI_LO, UR5.F32, R163.reuse.F32 ;  /* 0x000000055a5a7c49 */ /* 0x100fe200092000a3 */
[----:B------:R-:W-:Y:S01]  /*ad40*/  FMNMX R71, R71, -127, !PT ;  /* 0xc2fe000047477809 */ /* 0x000fe20007800000 */
[----:B------:R-:W-:Y:S01]  /*ad50*/  MUFU.EX2 R140, R140 ;  /* 0x0000008c008c7308 */ /* 0x000fe20000000800 */
[----:B------:R-:W-:-:S02]  /*ad60*/  FFMA2 R92, R92.F32x2.HI_LO, UR5.F32, R163.F32 ;  /* 0x000000055c5c7c49 */ /* 0x000fc400092000a3 */
[--C-:B------:R-:W-:Y:S02]  /*ad70*/  FFMA2 R52, R52.F32x2.HI_LO, UR5.F32, R163.reuse.F32 ;  /* 0x0000000534347c49 */ /* 0x100fe400092000a3 */
[----:B------:R-:W-:Y:S02]  /*ad80*/  FADD2.RM R96, R70.F32x2.HI_LO, 12582912 ;  /* 0x4b4000004660744b */ /* 0x000fe40000204000 */
[--C-:B------:R-:W-:Y:S01]  /*ad90*/  FFMA2 R54, R54.F32x2.HI_LO, UR5.F32, R163.reuse.F32 ;  /* 0x0000000536367c49 */ /* 0x100fe200092000a3 */
[----:B------:R-:W3:Y:S01]  /*ada0*/  MUFU.EX2 R141, R141 ;  /* 0x0000008d008d7308 */ /* 0x000ee20000000800 */
[----:B-1----:R-:W-:Y:S01]  /*adb0*/  F2FP.BF16.F32.PACK_AB R102, R139, R138 ;  /* 0x0000008a8b66723e */ /* 0x002fe200000010ff */
[--C-:B------:R-:W-:Y:S02]  /*adc0*/  FFMA2 R56, R56.F32x2.HI_LO, UR5.F32, R163.reuse.F32 ;  /* 0x0000000538387c49 */ /* 0x100fe400092000a3 */
[--C-:B------:R-:W-:Y:S02]  /*add0*/  FFMA2 R58, R58.F32x2.HI_LO, UR5.F32, R163.reuse.F32 ;  /* 0x000000053a3a7c49 */ /* 0x100fe400092000a3 */
[----:B------:R-:W-:-:S02]  /*ade0*/  FFMA2 R60, R60.F32x2.HI_LO, UR5.F32, R163.F32 ;  /* 0x000000053c3c7c49 */ /* 0x000fc400092000a3 */
[----:B------:R-:W-:Y:S01]  /*adf0*/  MUFU.EX2 R142, R142 ;  /* 0x0000008e008e7308 */ /* 0x000fe20000000800 */
[--C-:B------:R-:W-:Y:S02]  /*ae00*/  FFMA2 R20, R20.F32x2.HI_LO, UR5.F32, R163.reuse.F32 ;  /* 0x0000000514147c49 */ /* 0x100fe400092000a3 */
[--C-:B------:R-:W-:Y:S02]  /*ae10*/  FFMA2 R22, R22.F32x2.HI_LO, UR5.F32, R163.reuse.F32 ;  /* 0x0000000516167c49 */ /* 0x100fe400092000a3 */
[--C-:B------:R-:W-:Y:S02]  /*ae20*/  FFMA2 R24, R24.F32x2.HI_LO, UR5.F32, R163.reuse.F32 ;  /* 0x0000000518187c49 */ /* 0x100fe400092000a3 */
[--C-:B------:R-:W-:Y:S01]  /*ae30*/  FFMA2 R26, R26.F32x2.HI_LO, UR5.F32, R163.reuse.F32 ;  /* 0x000000051a1a7c49 */ /* 0x100fe200092000a3 */
[----:B------:R-:W1:Y:S01]  /*ae40*/  MUFU.EX2 R143, R143 ;  /* 0x0000008f008f7308 */ /* 0x000e620000000800 */
[----:B---3--:R-:W-:Y:S01]  /*ae50*/  F2FP.BF16.F32.PACK_AB R103, R141, R140 ;  /* 0x0000008c8d67723e */ /* 0x008fe200000010ff */
[----:B------:R-:W-:-:S02]  /*ae60*/  FFMA2 R28, R28.F32x2.HI_LO, UR5.F32, R163.F32 ;  /* 0x000000051c1c7c49 */ /* 0x000fc400092000a3 */
[--C-:B------:R-:W-:Y:S02]  /*ae70*/  FFMA2 R30, R30.F32x2.HI_LO, UR5.F32, R163.reuse.F32 ;  /* 0x000000051e1e7c49 */ /* 0x100fe400092000a3 */
[--C-:B------:R-:W-:Y:S02]  /*ae80*/  FFMA2 R32, R32.F32x2.HI_LO, UR5.F32, R163.reuse.F32 ;  /* 0x0000000520207c49 */ /* 0x100fe400092000a3 */
[----:B------:R-:W-:Y:S01]  /*ae90*/  MUFU.EX2 R144, R144 ;  /* 0x0000009000907308 */ /* 0x000fe20000000800 */
[--C-:B------:R-:W-:Y:S02]  /*aea0*/  FFMA2 R34, R34.F32x2.HI_LO, UR5.F32, R163.reuse.F32 ;  /* 0x0000000522227c49 */ /* 0x100fe400092000a3 */
[----:B------:R-:W-:-:S05]  /*aeb0*/  FFMA2 R10, R10.F32x2.HI_LO, UR5.F32, R163.F32 ;  /* 0x000000050a0a7c49 */ /* 0x000fca00092000a3 */
[----:B------:R-:W3:Y:S01]  /*aec0*/  MUFU.EX2 R145, R145 ;  /* 0x0000009100917308 */ /* 0x000ee20000000800 */
[----:B-1----:R-:W-:-:S07]  /*aed0*/  F2FP.BF16.F32.PACK_AB R104, R143, R142 ;  /* 0x0000008e8f68723e */ /* 0x002fce00000010ff */
[----:B------:R-:W-:Y:S08]  /*aee0*/  MUFU.EX2 R146, R146 ;  /* 0x0000009200927308 */ /* 0x000ff00000000800 */
[----:B------:R-:W2:Y:S01]  /*aef0*/  MUFU.EX2 R147, R147 ;  /* 0x0000009300937308 */ /* 0x000ea20000000800 */
[----:B---3--:R-:W-:-:S07]  /*af00*/  F2FP.BF16.F32.PACK_AB R105, R145, R144 ;  /* 0x000000909169723e */ /* 0x008fce00000010ff */
[----:B------:R-:W-:Y:S08]  /*af10*/  MUFU.EX2 R148, R148 ;  /* 0x0000009400947308 */ /* 0x000ff00000000800 */
[----:B------:R-:W1:Y:S01]  /*af20*/  MUFU.EX2 R149, R149 ;  /* 0x0000009500957308 */ /* 0x000e620000000800 */
[----:B--2---:R-:W-:-:S07]  /*af30*/  F2FP.BF16.F32.PACK_AB R106, R147, R146 ;  /* 0x00000092936a723e */ /* 0x004fce00000010ff */
[----:B------:R-:W-:Y:S08]  /*af40*/  MUFU.EX2 R116, R116 ;  /* 0x0000007400747308 */ /* 0x000ff00000000800 */
        /* <DEDUP_REMOVED lines=25> */
[----:B------:R-:W-:Y:S01]  /*b0e0*/  MUFU.EX2 R151, R151 ;  /* 0x0000009700977308 */ /* 0x000fe20000000800 */
[----:B-1----:R-:W-:-:S04]  /*b0f0*/  F2FP.BF16.F32.PACK_AB R115, R131, R130 ;  /* 0x000000828373723e */ /* 0x002fc800000010ff */
[----:B------:R1:W-:Y:S01]  /*b100*/  STTM.x16 tmem[UR4], R100 ;  /* 0x00000064000079ed */ /* 0x0003e20008240004 */
[----:B------:R-:W-:Y:S02]  /*b110*/  R2UR UR4, R154 ;  /* 0x000000009a0472ca */ /* 0x000fe400000e0000 */
[----:B------:R-:W-:Y:S08]  /*b120*/  MUFU.EX2 R152, R152 ;  /* 0x0000009800987308 */ /* 0x000ff00000000800 */
[----:B------:R-:W-:Y:S08]  /*b130*/  MUFU.EX2 R153, R153 ;  /* 0x0000009900997308 */ /* 0x000ff00000000800 */
[----:B------:R-:W-:Y:S08]  /*b140*/  MUFU.EX2 R156, R156 ;  /* 0x0000009c009c7308 */ /* 0x000ff00000000800 */
[----:B------:R-:W-:Y:S08]  /*b150*/  MUFU.EX2 R157, R157 ;  /* 0x0000009d009d7308 */ /* 0x000ff00000000800 */
[----:B------:R-:W-:Y:S08]  /*b160*/  MUFU.EX2 R84, R84 ;  /* 0x0000005400547308 */ /* 0x000ff00000000800 */
[----:B------:R-:W-:Y:S08]  /*b170*/  MUFU.EX2 R85, R85 ;  /* 0x0000005500557308 */ /* 0x000ff00000000800 */
[----:B------:R-:W-:Y:S01]  /*b180*/  MUFU.EX2 R86, R86 ;  /* 0x0000005600567308 */ /* 0x000fe20000000800 */
[----:B-1----:R-:W-:-:S02]  /*b190*/  FADD2.RM R106, R72.F32x2.HI_LO, 12582912 ;  /* 0x4b400000486a744b */ /* 0x002fc40000204000 */
[----:B------:R-:W-:Y:S02]  /*b1a0*/  FADD2.RM R108, R74.F32x2.HI_LO, 12582912 ;  /* 0x4b4000004a6c744b */ /* 0x000fe40000204000 */
[----:B------:R-:W-:-:S03]  /*b1b0*/  FFMA2 R102, R76.F32x2.HI_LO, UR5.F32, R163.F32 ;  /* 0x000000054c667c49 */ /* 0x000fc600092000a3 */
[----:B------:R-:W-:Y:S01]  /*b1c0*/  MUFU.EX2 R100, R68 ;  /* 0x0000004400647308 */ /* 0x000fe20000000800 */
[----:B------:R-:W-:Y:S02]  /*b1d0*/  FADD2 R76, R108.F32x2.HI_LO, -12582912 ;  /* 0xcb4000006c4c744b */ /* 0x000fe40000200000 */
[----:B------:R-:W-:Y:S02]  /*b1e0*/  FFMA2 R104, R78.F32x2.HI_LO, UR5.F32, R163.F32 ;  /* 0x000000054e687c49 */ /* 0x000fe400092000a3 */
[----:B------:R-:W-:Y:S02]  /*b1f0*/  FADD2 R74, R74.F32x2.HI_LO, -R76.F32x2.HI_LO ;  /* 0x8000004c4a4a724b */ /* 0x000fe40000000000 */
[--C-:B------:R-:W-:Y:S01]  /*b200*/  FFMA2 R76, R98.F32x2.HI_LO, UR5.F32, R163.reuse.F32 ;  /* 0x00000005624c7c49 */ /* 0x100fe200092000a3 */
[----:B------:R1:W-:Y:S01]  /*b210*/  MUFU.EX2 R101, R69 ;  /* 0x0000004500657308 */ /* 0x0003e20000000800 */
[--C-:B------:R-:W-:Y:S02]  /*b220*/  FFMA2 R98, R94.F32x2.HI_LO, UR5.F32, R163.reuse.F32 ;  /* 0x000000055e627c49 */ /* 0x100fe400092000a3 */
[--C-:B------:R-:W-:Y:S01]  /*b230*/  FFMA2 R110, R36.F32x2.HI_LO, UR5.F32, R163.reuse.F32 ;  /* 0x00000005246e7c49 */ /* 0x100fe200092000a3 */
[----:B------:R-:W-:Y:S01]  /*b240*/  FMNMX R76, R76, -127, !PT ;  /* 0xc2fe00004c4c7809 */ /* 0x000fe20007800000 */
[--C-:B------:R-:W-:Y:S01]  /*b250*/  FFMA2 R36, R42.F32x2.HI_LO, UR5.F32, R163.reuse.F32 ;  /* 0x000000052a247c49 */ /* 0x100fe200092000a3 */
[----:B------:R-:W-:Y:S01]  /*b260*/  FMNMX R77, R77, -127, !PT ;  /* 0xc2fe00004d4d7809 */ /* 0x000fe20007800000 */
[--C-:B------:R-:W-:Y:S01]  /*b270*/  FFMA2 R42, R48.F32x2.HI_LO, UR5.F32, R163.reuse.F32 ;  /* 0x00000005302a7c49 */ /* 0x100fe200092000a3 */
[----:B------:R-:W-:Y:S01]  /*b280*/  MUFU.EX2 R102, R102 ;  /* 0x0000006600667308 */ /* 0x000fe20000000800 */
[----:B------:R-:W-:-:S02]  /*b290*/  FFMA2 R114, R40.F32x2.HI_LO, UR5.F32, R163.F32 ;  /* 0x0000000528727c49 */ /* 0x000fc400092000a3 */
[--C-:B------:R-:W-:Y:S01]  /*b2a0*/  FFMA2 R40, R50.F32x2.HI_LO, UR5.F32, R163.reuse.F32 ;  /* 0x0000000532287c49 */ /* 0x100fe200092000a3 */
[----:B------:R-:W-:Y:S01]  /*b2b0*/  FMNMX R42, R42, -127, !PT ;  /* 0xc2fe00002a2a7809 */ /* 0x000fe20007800000 */
[--C-:B------:R-:W-:Y:S01]  /*b2c0*/  FFMA2 R112, R38.F32x2.HI_LO, UR5.F32, R163.reuse.F32 ;  /* 0x0000000526707c49 */ /* 0x100fe200092000a3 */
[----:B------:R-:W-:Y:S01]  /*b2d0*/  FMNMX R43, R43, -127, !PT ;  /* 0xc2fe00002b2b7809 */ /* 0x000fe20007800000 */
[----:B------:R-:W-:Y:S01]  /*b2e0*/  FFMA2 R38, R64.F32x2.HI_LO, UR5.F32, R163.F32 ;  /* 0x0000000540267c49 */ /* 0x000fe200092000a3 */
[----:B------:R-:W2:Y:S01]  /*b2f0*/  MUFU.EX2 R103, R103 ;  /* 0x0000006700677308 */ /* 0x000ea20000000800 */
[----:B-1----:R-:W-:Y:S01]  /*b300*/  FADD2 R68, R106.F32x2.HI_LO, -12582912 ;  /* 0xcb4000006a44744b */ /* 0x002fe20000200000 */
[----:B------:R-:W-:Y:S02]  /*b310*/  FMNMX R40, R40, -127, !PT ;  /* 0xc2fe000028287809 */ /* 0x000fe40007800000 */
[----:B------:R-:W-:Y:S01]  /*b320*/  FMNMX R41, R41, -127, !PT ;  /* 0xc2fe000029297809 */ /* 0x000fe20007800000 */
[----:B------:R-:W-:Y:S01]  /*b330*/  FADD2 R72, R72.F32x2.HI_LO, -R68.F32x2.HI_LO ;  /* 0x800000444848724b */ /* 0x000fe20000000000 */
[----:B------:R-:W-:Y:S01]  /*b340*/  FMNMX R38, R38, -127, !PT ;  /* 0xc2fe000026267809 */ /* 0x000fe20007800000 */
[----:B------:R-:W-:Y:S01]  /*b350*/  FADD2 R68, R96.F32x2.HI_LO, -12582912 ;  /* 0xcb4000006044744b */ /* 0x000fe20000200000 */
[----:B------:R-:W-:Y:S01]  /*b360*/  MUFU.EX2 R104, R104 ;  /* 0x0000006800687308 */ /* 0x000fe20000000800 */
[----:B------:R-:W-:-:S02]  /*b370*/  FMNMX R39, R39, -127, !PT ;  /* 0xc2fe000027277809 */ /* 0x000fc40007800000 */
[----:B------:R-:W-:Y:S02]  /*b380*/  FADD2 R70, R70.F32x2.HI_LO, -R68.F32x2.HI_LO ;  /* 0x800000444646724b */ /* 0x000fe40000000000 */
[----:B------:R-:W-:Y:S02]  /*b390*/  FFMA2 R68, R74.F32x2.HI_LO, R164.F32, 0.22756439447402954102 ;  /* 0x3e6906a44a447449 */ /* 0x000fe400012000a4 */
[----:B------:R-:W-:Y:S01]  /*b3a0*/  FADD2.RM R64, R38.F32x2.HI_LO, 12582912 ;  /* 0x4b4000002640744b */ /* 0x000fe20000204000 */
[----:B------:R-:W1:Y:S01]  /*b3b0*/  MUFU.EX2 R105, R105 ;  /* 0x0000006900697308 */ /* 0x000e620000000800 */
[----:B------:R-:W-:-:S04]  /*b3c0*/  FFMA2 R68, R68.F32x2.HI_LO, R74.F32x2.HI_LO, 0.69514614343643188477 ;  /* 0x3f31f51944447449 */ /* 0x000fc8000020004a */
[----:B------:R-:W-:Y:S02]  /*b3d0*/  FFMA2 R74, R68.F32x2.HI_LO, R74.F32x2.HI_LO, 1 ;  /* 0x3f800000444a7449 */ /* 0x000fe4000020004a */
[----:B------:R-:W-:Y:S01]  /*b3e0*/  FFMA2 R68, R72.F32x2.HI_LO, R164.F32, 0.22756439447402954102 ;  /* 0x3e6906a448447449 */ /* 0x000fe200012000a4 */
[----:B------:R-:W-:Y:S01]  /*b3f0*/  MUFU.EX2 R87, R87 ;  /* 0x0000005700577308 */ /* 0x000fe20000000800 */
[----:B------:R-:W-:Y:S02]  /*b400*/  IMAD R108, R108, 0x800000, R74 ;  /* 0x008000006c6c7824 */ /* 0x000fe400078e024a */
[-C--:B------:R-:W-:Y:S02]  /*b410*/  FFMA2 R68, R68.F32x2.HI_LO, R72.reuse.F32x2.HI_LO, 0.69514614343643188477 ;  /* 0x3f31f51944447449 */ /* 0x080fe40000200048 */
[----:B------:R-:W-:Y:S02]  /*b420*/  IMAD R109, R109, 0x800000, R75 ;  /* 0x008000006d6d7824 */ /* 0x000fe400078e024b */
[----:B------:R-:W-:Y:S01]  /*b430*/  FFMA2 R72, R68.F32x2.HI_LO, R72.F32x2.HI_LO, 1 ;  /* 0x3f80000044487449 */ /* 0x000fe20000200048 */
[----:B------:R-:W-:Y:S01]  /*b440*/  MUFU.EX2 R88, R88 ;  /* 0x0000005800587308 */ /* 0x000fe20000000800 */
[----:B------:R-:W-:Y:S01]  /*b450*/  FFMA2 R68, R70.F32x2.HI_LO, R164.F32, 0.22756439447402954102 ;  /* 0x3e6906a446447449 */ /* 0x000fe200012000a4 */
[----:B------:R-:W-:Y:S01]  /*b460*/  F2FP.BF16.F32.PACK_AB R74, R109, R108 ;  /* 0x0000006c6d4a723e */ /* 0x000fe200000010ff */
[----:B------:R-:W-:Y:S01]  /*b470*/  IMAD R106, R106, 0x800000, R72 ;  /* 0x008000006a6a7824 */ /* 0x000fe200078e0248 */
[----:B--2---:R-:W-:Y:S01]  /*b480*/  F2FP.BF16.F32.PACK_AB R72, R103, R102 ;  /* 0x000000666748723e */ /* 0x004fe200000010ff */
[----:B------:R-:W-:-:S02]  /*b490*/  FFMA2 R68, R68.F32x2.HI_LO, R70.F32x2.HI_LO, 0.69514614343643188477 ;  /* 0x3f31f51944447449 */ /* 0x000fc40000200046 */
[----:B------:R-:W-:Y:S01]  /*b4a0*/  IMAD R107, R107, 0x800000, R73 ;  /* 0x008000006b6b7824 */ /* 0x000fe200078e0249 */
[----:B-1----:R-:W-:Y:S01]  /*b4b0*/  F2FP.BF16.F32.PACK_AB R73, R105, R104 ;  /* 0x000000686949723e */ /* 0x002fe200000010ff */
[----:B------:R-:W1:Y:S01]  /*b4c0*/  MUFU.EX2 R89, R89 ;  /* 0x0000005900597308 */ /* 0x000e620000000800 */
[----:B------:R-:W-:Y:S02]  /*b4d0*/  FFMA2 R70, R68.F32x2.HI_LO, R70.F32x2.HI_LO, 1 ;  /* 0x3f80000044467449 */ /* 0x000fe40000200046 */
[----:B------:R-:W-:Y:S01]  /*b4e0*/  FADD2.RM R68, R76.F32x2.HI_LO, 12582912 ;  /* 0x4b4000004c44744b */ /* 0x000fe20000204000 */
[----:B------:R-:W-:Y:S01]  /*b4f0*/  F2FP.BF16.F32.PACK_AB R75, R107, R106 ;  /* 0x0000006a6b4b723e */ /* 0x000fe200000010ff */
[----:B------:R-:W-:Y:S01]  /*b500*/  IMAD R96, R96, 0x800000, R70 ;  /* 0x0080000060607824 */ /* 0x000fe200078e0246 */
[----:B------:R-:W-:Y:S01]  /*b510*/  F2FP.BF16.F32.PACK_AB R70, R157, R156 ;  /* 0x0000009c9d46723e */ /* 0x000fe200000010ff */
[----:B------:R-:W-:Y:S01]  /*b520*/  FADD2 R78, R68.F32x2.HI_LO, -12582912 ;  /* 0xcb400000444e744b */ /* 0x000fe20000200000 */
[----:B------:R-:W-:Y:S01]  /*b530*/  MUFU.EX2 R90, R90 ;  /* 0x0000005a005a7308 */ /* 0x000fe20000000800 */
[----:B------:R-:W-:Y:S01]  /*b540*/  IMAD R97, R97, 0x800000, R71 ;  /* 0x0080000061617824 */ /* 0x000fe200078e0247 */
[----:B------:R-:W-:Y:S01]  /*b550*/  F2FP.BF16.F32.PACK_AB R71, R101, R100 ;  /* 0x000000646547723e */ /* 0x000fe200000010ff */
[----:B------:R-:W-:-:S03]  /*b560*/  FADD2 R76, R76.F32x2.HI_LO, -R78.F32x2.HI_LO ;  /* 0x8000004e4c4c724b */ /* 0x000fc60000000000 */
[----:B------:R-:W-:Y:S01]  /*b570*/  F2FP.BF16.F32.PACK_AB R82, R97, R96 ;  /* 0x000000606152723e */ /* 0x000fe200000010ff */
[----:B------:R-:W-:Y:S01]  /*b580*/  FFMA2 R78, R76.F32x2.HI_LO, R164.F32, 0.22756439447402954102 ;  /* 0x3e6906a44c4e7449 */ /* 0x000fe200012000a4 */
[----:B------:R-:W2:Y:S03]  /*b590*/  MUFU.EX2 R91, R91 ;  /* 0x0000005b005b7308 */ /* 0x000ea60000000800 */
[----:B------:R-:W-:-:S04]  /*b5a0*/  FFMA2 R78, R78.F32x2.HI_LO, R76.F32x2.HI_LO, 0.69514614343643188477 ;  /* 0x3f31f5194e4e7449 */ /* 0x000fc8000020004c */
[----:B------:R-:W-:Y:S01]  /*b5b0*/  FFMA2 R76, R78.F32x2.HI_LO, R76.F32x2.HI_LO, 1 ;  /* 0x3f8000004e4c7449 */ /* 0x000fe2000020004c */
[----:B------:R-:W-:Y:S01]  /*b5c0*/  MUFU.EX2 R92, R92 ;  /* 0x0000005c005c7308 */ /* 0x000fe20000000800 */
[----:B-1----:R-:W-:Y:S02]  /*b5d0*/  F2FP.BF16.F32.PACK_AB R78, R89, R88 ;  /* 0x00000058594e723e */ /* 0x002fe400000010ff */
[----:B------:R-:W-:Y:S01]  /*b5e0*/  IMAD R94, R68, 0x800000, R76 ;  /* 0x00800000445e7824 */ /* 0x000fe200078e024c */
[----:B------:R-:W-:Y:S01]  /*b5f0*/  F2FP.BF16.F32.PACK_AB R68, R151, R150 ;  /* 0x000000969744723e */ /* 0x000fe200000010ff */
[----:B------:R-:W-:Y:S01]  /*b600*/  IMAD R95, R69, 0x800000, R77 ;  /* 0x00800000455f7824 */ /* 0x000fe200078e024d */
[----:B------:R-:W-:Y:S02]  /*b610*/  F2FP.BF16.F32.PACK_AB R69, R153, R152 ;  /* 0x000000989945723e */ /* 0x000fe400000010ff */
[----:B------:R-:W1:Y:S01]  /*b620*/  MUFU.EX2 R93, R93 ;  /* 0x0000005d005d7308 */ /* 0x000e620000000800 */
[----:B------:R-:W-:-:S02]  /*b630*/  F2FP.BF16.F32.PACK_AB R76, R85, R84 ;  /* 0x00000054554c723e */ /* 0x000fc400000010ff */
[----:B------:R-:W-:Y:S02]  /*b640*/  F2FP.BF16.F32.PACK_AB R77, R87, R86 ;  /* 0x00000056574d723e */ /* 0x000fe400000010ff */
[----:B--2---:R-:W-:Y:S02]  /*b650*/  F2FP.BF16.F32.PACK_AB R79, R91, R90 ;  /* 0x0000005a5b4f723e */ /* 0x004fe400000010ff */
[----:B------:R-:W-:Y:S01]  /*b660*/  F2FP.BF16.F32.PACK_AB R83, R95, R94 ;  /* 0x0000005e5f53723e */ /* 0x000fe200000010ff */
[----:B------:R-:W-:Y:S08]  /*b670*/  MUFU.EX2 R98, R98 ;  /* 0x0000006200627308 */ /* 0x000ff00000000800 */
[----:B------:R-:W2:Y:S01]  /*b680*/  MUFU.EX2 R99, R99 ;  /* 0x0000006300637308 */ /* 0x000ea20000000800 */
[----:B-1----:R-:W-:-:S07]  /*b690*/  F2FP.BF16.F32.PACK_AB R80, R93, R92 ;  /* 0x0000005c5d50723e */ /* 0x002fce00000010ff */
[----:B------:R-:W-:Y:S08]  /*b6a0*/  MUFU.EX2 R110, R110 ;  /* 0x0000006e006e7308 */ /* 0x000ff00000000800 */
[----:B------:R-:W-:Y:S01]  /*b6b0*/  MUFU.EX2 R111, R111 ;  /* 0x0000006f006f7308 */ /* 0x000fe20000000800 */
[----:B--2---:R-:W-:-:S04]  /*b6c0*/  F2FP.BF16.F32.PACK_AB R81, R99, R98 ;  /* 0x000000626351723e */ /* 0x004fc800000010ff */
        /* <DEDUP_REMOVED lines=13> */
[--C-:B------:R-:W-:Y:S02]  /*b7a0*/  FFMA2 R44, R66.F32x2.HI_LO, UR5.F32, R163.reuse.F32 ;  /* 0x00000005422c7c49 */ /* 0x100fe400092000a3 */
[--C-:B------:R-:W-:Y:S02]  /*b7b0*/  FFMA2 R72, R46.F32x2.HI_LO, UR5.F32, R163.reuse.F32 ;  /* 0x000000052e487c49 */ /* 0x100fe400092000a3 */
[--C-:B------:R-:W-:Y:S01]  /*b7c0*/  FFMA2 R66, R62.F32x2.HI_LO, UR5.F32, R163.reuse.F32 ;  /* 0x000000053e427c49 */ /* 0x100fe200092000a3 */
[----:B------:R-:W-:Y:S01]  /*b7d0*/  FMNMX R44, R44, -127, !PT ;  /* 0xc2fe00002c2c7809 */ /* 0x000fe20007800000 */
[--C-:B------:R-:W-:Y:S01]  /*b7e0*/  FFMA2 R78, R4.F32x2.HI_LO, UR5.F32, R163.reuse.F32 ;  /* 0x00000005044e7c49 */ /* 0x100fe200092000a3 */
[----:B------:R1:W-:Y:S01]  /*b7f0*/  MUFU.EX2 R69, R37 ;  /* 0x0000002500457308 */ /* 0x0003e20000000800 */
[----:B------:R-:W-:Y:S01]  /*b800*/  FMNMX R45, R45, -127, !PT ;  /* 0xc2fe00002d2d7809 */ /* 0x000fe20007800000 */
[----:B------:R-:W-:-:S02]  /*b810*/  FFMA2 R80, R6.F32x2.HI_LO, UR5.F32, R163.F32 ;  /* 0x0000000506507c49 */ /* 0x000fc400092000a3 */
[----:B------:R-:W-:-:S04]  /*b820*/  FFMA2 R82, R8.F32x2.HI_LO, UR5.F32, R163.F32 ;  /* 0x0000000508527c49 */ /* 0x000fc800092000a3 */
[----:B------:R-:W-:Y:S08]  /*b830*/  MUFU.EX2 R70, R70 ;  /* 0x0000004600467308 */ /* 0x000ff00000000800 */
[----:B------:R-:W2:Y:S01]  /*b840*/  MUFU.EX2 R71, R71 ;  /* 0x0000004700477308 */ /* 0x000ea20000000800 */
[----:B-1----:R-:W-:-:S04]  /*b850*/  FADD2 R36, R76.F32x2.HI_LO, -12582912 ;  /* 0xcb4000004c24744b */ /* 0x002fc80000200000 */
[----:B------:R-:W-:Y:S02]  /*b860*/  FADD2 R42, R42.F32x2.HI_LO, -R36.F32x2.HI_LO ;  /* 0x800000242a2a724b */ /* 0x000fe40000000000 */
[----:B------:R-:W-:Y:S01]  /*b870*/  FADD2 R36, R74.F32x2.HI_LO, -12582912 ;  /* 0xcb4000004a24744b */ /* 0x000fe20000200000 */
[----:B------:R-:W-:Y:S03]  /*b880*/  MUFU.EX2 R72, R72 ;  /* 0x0000004800487308 */ /* 0x000fe60000000800 */
[----:B------:R-:W-:Y:S02]  /*b890*/  FADD2 R40, R40.F32x2.HI_LO, -R36.F32x2.HI_LO ;  /* 0x800000242828724b */ /* 0x000fe40000000000 */
[----:B------:R-:W-:-:S03]  /*b8a0*/  FADD2 R36, R64.F32x2.HI_LO, -12582912 ;  /* 0xcb4000004024744b */ /* 0x000fc60000200000 */
[----:B------:R-:W1:Y:S01]  /*b8b0*/  MUFU.EX2 R73, R73 ;  /* 0x0000004900497308 */ /* 0x000e620000000800 */
[----:B------:R-:W-:Y:S02]  /*b8c0*/  FADD2 R38, R38.F32x2.HI_LO, -R36.F32x2.HI_LO ;  /* 0x800000242626724b */ /* 0x000fe40000000000 */
[----:B------:R-:W-:-:S04]  /*b8d0*/  FFMA2 R36, R42.F32x2.HI_LO, R164.F32, 0.22756439447402954102 ;  /* 0x3e6906a42a247449 */ /* 0x000fc800012000a4 */
[-C--:B------:R-:W-:Y:S01]  /*b8e0*/  FFMA2 R36, R36.F32x2.HI_LO, R42.reuse.F32x2.HI_LO, 0.69514614343643188477 ;  /* 0x3f31f51924247449 */ /* 0x080fe2000020002a */
[----:B------:R-:W3:Y:S03]  /*b8f0*/  MUFU.EX2 R55, R55 ;  /* 0x0000003700377308 */ /* 0x000ee60000000800 */
[----:B------:R-:W-:Y:S02]  /*b900*/  FFMA2 R42, R36.F32x2.HI_LO, R42.F32x2.HI_LO, 1 ;  /* 0x3f800000242a7449 */ /* 0x000fe4000020002a */
[----:B------:R-:W-:Y:S02]  /*b910*/  FFMA2 R36, R40.F32x2.HI_LO, R164.F32, 0.22756439447402954102 ;  /* 0x3e6906a428247449 */ /* 0x000fe400012000a4 */
[----:B------:R-:W-:Y:S01]  /*b920*/  IMAD R76, R76, 0x800000, R42 ;  /* 0x008000004c4c7824 */ /* 0x000fe200078e022a */
[----:B------:R-:W-:Y:S01]  /*b930*/  MUFU.EX2 R56, R56 ;  /* 0x0000003800387308 */ /* 0x000fe20000000800 */
[----:B------:R-:W-:-:S02]  /*b940*/  FFMA2 R36, R36.F32x2.HI_LO, R40.F32x2.HI_LO, 0.69514614343643188477 ;  /* 0x3f31f51924247449 */ /* 0x000fc40000200028 */
[----:B------:R-:W-:Y:S02]  /*b950*/  IMAD R77, R77, 0x800000, R43 ;  /* 0x008000004d4d7824 */ /* 0x000fe400078e022b */
[----:B------:R-:W-:Y:S02]  /*b960*/  FFMA2 R40, R36.F32x2.HI_LO, R40.F32x2.HI_LO, 1 ;  /* 0x3f80000024287449 */ /* 0x000fe40000200028 */
[----:B------:R-:W-:Y:S01]  /*b970*/  FADD2.RM R36, R44.F32x2.HI_LO, 12582912 ;  /* 0x4b4000002c24744b */ /* 0x000fe20000204000 */
[----:B------:R-:W4:Y:S01]  /*b980*/  MUFU.EX2 R57, R57 ;  /* 0x0000003900397308 */ /* 0x000f220000000800 */
[----:B------:R-:W-:Y:S01]  /*b990*/  IMAD R74, R74, 0x800000, R40 ;  /* 0x008000004a4a7824 */ /* 0x000fe200078e0228 */
[----:B--2---:R-:W-:Y:S01]  /*b9a0*/  F2FP.BF16.F32.PACK_AB R40, R71, R70 ;  /* 0x000000464728723e */ /* 0x004fe200000010ff */
[----:B------:R-:W-:Y:S02]  /*b9b0*/  FADD2 R46, R36.F32x2.HI_LO, -12582912 ;  /* 0xcb400000242e744b */ /* 0x000fe40000200000 */
[----:B------:R-:W-:Y:S01]  /*b9c0*/  IMAD R75, R75, 0x800000, R41 ;  /* 0x008000004b4b7824 */ /* 0x000fe200078e0229 */
[----:B-1----:R-:W-:Y:S01]  /*b9d0*/  F2FP.BF16.F32.PACK_AB R41, R73, R72 ;  /* 0x000000484929723e */ /* 0x002fe200000010ff */
[----:B------:R-:W-:Y:S01]  /*b9e0*/  FADD2 R44, R44.F32x2.HI_LO, -R46.F32x2.HI_LO ;  /* 0x8000002e2c2c724b */ /* 0x000fe20000000000 */
[----:B------:R-:W-:Y:S01]  /*b9f0*/  MUFU.EX2 R58, R58 ;  /* 0x0000003a003a7308 */ /* 0x000fe20000000800 */
[----:B------:R-:W-:Y:S01]  /*ba00*/  FFMA2 R46, R38.F32x2.HI_LO, R164.F32, 0.22756439447402954102 ;  /* 0x3e6906a4262e7449 */ /* 0x000fe200012000a4 */
[----:B------:R-:W-:-:S02]  /*ba10*/  F2FP.BF16.F32.PACK_AB R42, R77, R76 ;  /* 0x0000004c4d2a723e */ /* 0x000fc400000010ff */
[----:B------:R-:W-:Y:S01]  /*ba20*/  F2FP.BF16.F32.PACK_AB R43, R75, R74 ;  /* 0x0000004a4b2b723e */ /* 0x000fe200000010ff */
[----:B------:R-:W-:-:S03]  /*ba30*/  FFMA2 R46, R46.F32x2.HI_LO, R38.F32x2.HI_LO, 0.69514614343643188477 ;  /* 0x3f31f5192e2e7449 */ /* 0x000fc60000200026 */
[----:B------:R-:W1:Y:S01]  /*ba40*/  MUFU.EX2 R59, R59 ;  /* 0x0000003b003b7308 */ /* 0x000e620000000800 */
[----:B------:R-:W-:Y:S02]  /*ba50*/  FFMA2 R38, R46.F32x2.HI_LO, R38.F32x2.HI_LO, 1 ;  /* 0x3f8000002e267449 */ /* 0x000fe40000200026 */
[----:B------:R-:W-:Y:S02]  /*ba60*/  FFMA2 R46, R44.F32x2.HI_LO, R164.F32, 0.22756439447402954102 ;  /* 0x3e6906a42c2e7449 */ /* 0x000fe400012000a4 */
[----:B------:R-:W-:Y:S01]  /*ba70*/  IMAD R64, R64, 0x800000, R38 ;  /* 0x0080000040407824 */ /* 0x000fe200078e0226 */
[----:B------:R-:W-:Y:S01]  /*ba80*/  F2FP.BF16.F32.PACK_AB R38, R115, R114 ;  /* 0x000000727326723e */ /* 0x000fe200000010ff */
[----:B------:R-:W-:Y:S01]  /*ba90*/  FFMA2 R46, R46.F32x2.HI_LO, R44.F32x2.HI_LO, 0.69514614343643188477 ;  /* 0x3f31f5192e2e7449 */ /* 0x000fe2000020002c */
[----:B------:R-:W-:Y:S01]  /*baa0*/  MUFU.EX2 R60, R60 ;  /* 0x0000003c003c7308 */ /* 0x000fe20000000800 */
[----:B------:R-:W-:Y:S01]  /*bab0*/  IMAD R65, R65, 0x800000, R39 ;  /* 0x0080000041417824 */ /* 0x000fe200078e0227 */
[----:B------:R-:W-:Y:S01]  /*bac0*/  F2FP.BF16.F32.PACK_AB R39, R69, R68 ;  /* 0x000000444527723e */ /* 0x000fe200000010ff */
[----:B------:R-:W-:Y:S01]  /*bad0*/  FFMA2 R62, R46.F32x2.HI_LO, R44.F32x2.HI_LO, 1 ;  /* 0x3f8000002e3e7449 */ /* 0x000fe2000020002c */
[----:B------:R-:W-:-:S02]  /*bae0*/  F2FP.BF16.F32.PACK_AB R44, R53, R52 ;  /* 0x00000034352c723e */ /* 0x000fc400000010ff */
[----:B---3--:R-:W-:Y:S01]  /*baf0*/  F2FP.BF16.F32.PACK_AB R45, R55, R54 ;  /* 0x00000036372d723e */ /* 0x008fe200000010ff */
[----:B------:R-:W-:Y:S01]  /*bb00*/  IMAD R62, R36, 0x800000, R62 ;  /* 0x00800000243e7824 */ /* 0x000fe200078e023e */
[----:B------:R-:W2:Y:S01]  /*bb10*/  MUFU.EX2 R61, R61 ;  /* 0x0000003d003d7308 */ /* 0x000ea20000000800 */
[----:B------:R-:W-:Y:S01]  /*bb20*/  IMAD R63, R37, 0x800000, R63 ;  /* 0x00800000253f7824 */ /* 0x000fe200078e023f */
[----:B------:R-:W-:Y:S02]  /*bb30*/  F2FP.BF16.F32.PACK_AB R36, R111, R110 ;  /* 0x0000006e6f24723e */ /* 0x000fe400000010ff */
[----:B------:R-:W-:Y:S02]  /*bb40*/  F2FP.BF16.F32.PACK_AB R37, R113, R112 ;  /* 0x000000707125723e */ /* 0x000fe400000010ff */
[----:B----4-:R-:W-:Y:S02]  /*bb50*/  F2FP.BF16.F32.PACK_AB R46, R57, R56 ;  /* 0x00000038392e723e */ /* 0x010fe400000010ff */
[----:B------:R-:W-:Y:S01]  /*bb60*/  MUFU.EX2 R66, R66 ;  /* 0x0000004200427308 */ /* 0x000fe20000000800 */
[----:B-1----:R-:W-:-:S02]  /*bb70*/  F2FP.BF16.F32.PACK_AB R47, R59, R58 ;  /* 0x0000003a3b2f723e */ /* 0x002fc400000010ff */
[----:B------:R-:W-:Y:S02]  /*bb80*/  F2FP.BF16.F32.PACK_AB R50, R65, R64 ;  /* 0x000000404132723e */ /* 0x000fe400000010ff */
[----:B------:R-:W-:-:S03]  /*bb90*/  F2FP.BF16.F32.PACK_AB R51, R63, R62 ;  /* 0x0000003e3f33723e */ /* 0x000fc600000010ff */
[----:B------:R-:W1:Y:S01]  /*bba0*/  MUFU.EX2 R67, R67 ;  /* 0x0000004300437308 */ /* 0x000e620000000800 */
[----:B--2---:R-:W-:-:S07]  /*bbb0*/  F2FP.BF16.F32.PACK_AB R48, R61, R60 ;  /* 0x0000003c3d30723e */ /* 0x004fce00000010ff */
[----:B------:R-:W-:Y:S08]  /*bbc0*/  MUFU.EX2 R78, R78 ;  /* 0x0000004e004e7308 */ /* 0x000ff00000000800 */
[----:B------:R-:W2:Y:S01]  /*bbd0*/  MUFU.EX2 R79, R79 ;  /* 0x0000004f004f7308 */ /* 0x000ea20000000800 */
[----:B-1----:R-:W-:-:S04]  /*bbe0*/  F2FP.BF16.F32.PACK_AB R49, R67, R66 ;  /* 0x000000424331723e */ /* 0x002fc800000010ff */
[----:B------:R1:W-:Y:S01]  /*bbf0*/  STTM.x16 tmem[UR4], R36 ;  /* 0x00000024000079ed */ /* 0x0003e20008240004 */
[----:B------:R-:W-:Y:S01]  /*bc00*/  R2UR UR4, R158 ;  /* 0x000000009e0472ca */ /* 0x000fe200000e0000 */
[----:B------:R-:W3:Y:S01]  /*bc10*/  FENCE.VIEW.ASYNC.T ;  /* 0x00000000000073c6 */ /* 0x000ee20000000200 */
[----:B------:R-:W-:Y:S08]  /*bc20*/  MUFU.EX2 R80, R80 ;  /* 0x0000005000507308 */ /* 0x000ff00000000800 */
[----:B------:R-:W4:Y:S01]  /*bc30*/  MUFU.EX2 R81, R81 ;  /* 0x0000005100517308 */ /* 0x000f220000000800 */
[----:B--2---:R-:W-:-:S07]  /*bc40*/  F2FP.BF16.F32.PACK_AB R4, R79, R78 ;  /* 0x0000004e4f04723e */ /* 0x004fce00000010ff */
[----:B------:R-:W-:Y:S08]  /*bc50*/  MUFU.EX2 R82, R82 ;  /* 0x0000005200527308 */ /* 0x000ff00000000800 */
[----:B------:R-:W2:Y:S01]  /*bc60*/  MUFU.EX2 R83, R83 ;  /* 0x0000005300537308 */ /* 0x000ea20000000800 */
[----:B----4-:R-:W-:-:S07]  /*bc70*/  F2FP.BF16.F32.PACK_AB R5, R81, R80 ;  /* 0x000000505105723e */ /* 0x010fce00000010ff */
[----:B------:R-:W-:Y:S08]  /*bc80*/  MUFU.EX2 R20, R20 ;  /* 0x0000001400147308 */ /* 0x000ff00000000800 */
[----:B------:R-:W4:Y:S01]  /*bc90*/  MUFU.EX2 R21, R21 ;  /* 0x0000001500157308 */ /* 0x000f220000000800 */
[----:B--2---:R-:W-:-:S07]  /*bca0*/  F2FP.BF16.F32.PACK_AB R6, R83, R82 ;  /* 0x000000525306723e */ /* 0x004fce00000010ff */
[----:B------:R-:W-:Y:S01]  /*bcb0*/  MUFU.EX2 R22, R22 ;  /* 0x0000001600167308 */ /* 0x000fe20000000800 */
[--C-:B-1----:R-:W-:Y:S02]  /*bcc0*/  FFMA2 R38, R12.F32x2.HI_LO, UR5.F32, R163.reuse.F32 ;  /* 0x000000050c267c49 */ /* 0x102fe400092000a3 */
[----:B------:R-:W-:Y:S02]  /*bcd0*/  IMAD.MOV.U32 R46, RZ, RZ, 0x1 ;  /* 0x00000001ff2e7424 */ /* 0x000fe400078e00ff */
[--C-:B------:R-:W-:Y:S02]  /*bce0*/  FFMA2 R40, R14.F32x2.HI_LO, UR5.F32, R163.reuse.F32 ;  /* 0x000000050e287c49 */ /* 0x100fe400092000a3 */
[--C-:B------:R-:W-:Y:S01]  /*bcf0*/  FFMA2 R42, R16.F32x2.HI_LO, UR5.F32, R163.reuse.F32 ;  /* 0x00000005102a7c49 */ /* 0x100fe200092000a3 */
[----:B---3--:R1:W-:Y:S01]  /*bd00*/  SYNCS.ARRIVE.TRANS64.ART0 RZ, [UR6+0x80], R46 ;  /* 0x0000802effff79a7 */ /* 0x0083e20008500006 */
[----:B------:R-:W-:Y:S01]  /*bd10*/  FFMA2 R44, R18.F32x2.HI_LO, UR5.F32, R163.F32 ;  /* 0x00000005122c7c49 */ /* 0x000fe200092000a3 */
[----:B------:R-:W-:Y:S01]  /*bd20*/  MUFU.EX2 R36, R10 ;  /* 0x0000000a00247308 */ /* 0x000fe20000000800 */
[----:B----4-:R-:W-:-:S07]  /*bd30*/  F2FP.BF16.F32.PACK_AB R12, R21, R20 ;  /* 0x00000014150c723e */ /* 0x010fce00000010ff */
[----:B------:R-:W2:Y:S08]  /*bd40*/  MUFU.EX2 R37, R11 ;  /* 0x0000000b00257308 */ /* 0x000eb00000000800 */
[----:B------:R-:W-:Y:S08]  /*bd50*/  MUFU.EX2 R38, R38 ;  /* 0x0000002600267308 */ /* 0x000ff00000000800 */
[----:B------:R-:W3:Y:S01]  /*bd60*/  MUFU.EX2 R39, R39 ;  /* 0x0000002700277308 */ /* 0x000ee20000000800 */
[----:B--2---:R-:W-:-:S07]  /*bd70*/  F2FP.BF16.F32.PACK_AB R7, R37, R36 ;  /* 0x000000242507723e */ /* 0x004fce00000010ff */
[----:B------:R-:W-:Y:S08]  /*bd80*/  MUFU.EX2 R40, R40 ;  /* 0x0000002800287308 */ /* 0x000ff00000000800 */
[----:B------:R-:W2:Y:S01]  /*bd90*/  MUFU.EX2 R41, R41 ;  /* 0x0000002900297308 */ /* 0x000ea20000000800 */
[----:B---3--:R-:W-:-:S07]  /*bda0*/  F2FP.BF16.F32.PACK_AB R8, R39, R38 ;  /* 0x000000262708723e */ /* 0x008fce00000010ff */
[----:B------:R-:W-:Y:S08]  /*bdb0*/  MUFU.EX2 R42, R42 ;  /* 0x0000002a002a7308 */ /* 0x000ff00000000800 */
[----:B------:R-:W3:Y:S01]  /*bdc0*/  MUFU.EX2 R43, R43 ;  /* 0x0000002b002b7308 */ /* 0x000ee20000000800 */
[----:B--2---:R-:W-:-:S07]  /*bdd0*/  F2FP.BF16.F32.PACK_AB R9, R41, R40 ;  /* 0x000000282909723e */ /* 0x004fce00000010ff */
[----:B------:R-:W-:Y:S08]  /*bde0*/  MUFU.EX2 R44, R44 ;  /* 0x0000002c002c7308 */ /* 0x000ff00000000800 */
[----:B------:R-:W2:Y:S01]  /*bdf0*/  MUFU.EX2 R45, R45 ;  /* 0x0000002d002d7308 */ /* 0x000ea20000000800 */
[----:B---3--:R-:W-:-:S07]  /*be00*/  F2FP.BF16.F32.PACK_AB R10, R43, R42 ;  /* 0x0000002a2b0a723e */ /* 0x008fce00000010ff */
[----:B------:R-:W3:Y:S08]  /*be10*/  MUFU.EX2 R23, R23 ;  /* 0x0000001700177308 */ /* 0x000ef00000000800 */
[----:B------:R-:W-:Y:S01]  /*be20*/  MUFU.EX2 R24, R24 ;  /* 0x0000001800187308 */ /* 0x000fe20000000800 */
[----:B--2---:R-:W-:-:S07]  /*be30*/  F2FP.BF16.F32.PACK_AB R11, R45, R44 ;  /* 0x0000002c2d0b723e */ /* 0x004fce00000010ff */
        /* <DEDUP_REMOVED lines=16> */
[----:B--2---:R-:W-:Y:S02]  /*bf40*/  F2FP.BF16.F32.PACK_AB R18, R33, R32 ;  /* 0x000000202112723e */ /* 0x004fe400000010ff */
[----:B---3--:R-:W-:-:S04]  /*bf50*/  F2FP.BF16.F32.PACK_AB R19, R35, R34 ;  /* 0x000000222313723e */ /* 0x008fc800000010ff */
[----:B------:R1:W-:Y:S01]  /*bf60*/  STTM.x16 tmem[UR4], R4 ;  /* 0x00000004000079ed */ /* 0x0003e20008240004 */
[----:B------:R-:W-:Y:S01]  /*bf70*/  USHF.L.U32 UR4, UR9, 0x1f, URZ ;  /* 0x0000001f09047899 */ /* 0x000fe200080006ff */
[----:B------:R-:W2:Y:S02]  /*bf80*/  FENCE.VIEW.ASYNC.T ;  /* 0x00000000000073c6 */ /* 0x000ea40000000200 */
[----:B--2---:R-:W-:-:S03]  /*bf90*/  NOP ;  /* 0x0000000000007918 */ /* 0x004fc60000000000 */
[----:B------:R-:W-:Y:S01]  /*bfa0*/  IMAD.U32 R47, RZ, RZ, UR4 ;  /* 0x00000004ff2f7e24 */ /* 0x000fe2000f8e00ff */
[----:B------:R1:W-:Y:S03]  /*bfb0*/  @P0 SYNCS.ARRIVE.TRANS64.ART0 RZ, [UR6+0x90], R46 ;  /* 0x0000902effff09a7 */ /* 0x0003e60008500006 */
[----:B------:R-:W2:Y:S02]  /*bfc0*/  SYNCS.PHASECHK.TRANS64.TRYWAIT P0, [UR6+0xe0], R47 ;  /* 0x0000e02fff0075a7 */ /* 0x000ea40008001106 */
[----:B-12---:R-:W-:Y:S05]  /*bfd0*/  @!P0 BRA `(.L_x_52) ;  /* 0x00000038000c8947 */ /* 0x006fea0003800000 */
.L_x_124:
[----:B------:R-:W-:Y:S01]  /*bfe0*/  MOV R5, UR16 ;  /* 0x0000001000057c02 */ /* 0x000fe20008000f00 */
[----:B-1----:R-:W-:Y:S01]  /*bff0*/  FMUL R4, R165, R132 ;  /* 0x00000084a5047220 */ /* 0x002fe20000400000 */
[----:B------:R-:W-:Y:S01]  /*c000*/  FADD2 R136, R136.F32x2.HI_LO, R144.F32x2.HI_LO ;  /* 0x000000908888724b */ /* 0x000fe20000000000 */
[----:B------:R-:W-:Y:S01]  /*c010*/  UIADD3 UR11, UPT, UPT, UR11, 0x1, URZ ;  /* 0x000000010b0b7890 */ /* 0x000fe2000fffe0ff */
[----:B------:R-:W-:Y:S01]  /*c020*/  FADD2 R138, R138.F32x2.HI_LO, R146.F32x2.HI_LO ;  /* 0x000000928a8a724b */ /* 0x000fe20000000000 */
[----:B------:R-:W-:Y:S01]  /*c030*/  MOV R162, R155 ;  /* 0x0000009b00a27202 */ /* 0x000fe20000000f00 */
[----:B------:R-:W-:Y:S01]  /*c040*/  FADD2 R4, R4.F32x2.HI_LO, R134.F32x2.HI_LO ;  /* 0x000000860404724b */ /* 0x000fe20000000000 */
[----:B------:R-:W-:Y:S01]  /*c050*/  UISETP.NE.AND UP1, UPT, UR11, URZ, UPT ;  /* 0x000000ff0b00728c */ /* 0x000fe2000bf25270 */
        /* <DEDUP_REMOVED lines=65> */
.L_x_50:
[----:B------:R-:W1:Y:S01]  /*c470*/  S2R R4, SR_TID.X ;  /* 0x0000000000047919 */ /* 0x000e620000002100 */
[----:B------:R-:W-:Y:S01]  /*c480*/  R2UR UR4, R0 ;  /* 0x00000000000472ca */ /* 0x000fe200000e0000 */
[----:B------:R-:W2:Y:S01]  /*c490*/  S2UR UR5, SR_CgaCtaId ;  /* 0x00000000000579c3 */ /* 0x000ea20000008800 */
[----:B------:R-:W-:-:S11]  /*c4a0*/  UMOV UR6, 0x400 ;  /* 0x0000040000067882 */ /* 0x000fd60000000000 */
[----:B------:R-:W-:-:S04]  /*c4b0*/  UISETP.GT.AND UP0, UPT, UR4, 0x3, UPT ;  /* 0x000000030400788c */ /* 0x000fc8000bf04270 */
[----:B------:R-:W-:-:S06]  /*c4c0*/  USEL UR4, URZ, 0x80, !UP0 ;  /* 0x00000080ff047887 */ /* 0x000fcc000c000000 */
[----:B------:R-:W-:Y:S01]  /*c4d0*/  IMAD.U32 R3, RZ, RZ, UR4 ;  /* 0x00000004ff037e24 */ /* 0x000fe2000f8e00ff */
[----:B--2---:R-:W-:-:S04]  /*c4e0*/  ULEA UR4, UR5, UR6, 0x18 ;  /* 0x0000000605047291 */ /* 0x004fc8000f8ec0ff */
[----:B-1----:R-:W-:Y:S01]  /*c4f0*/  LOP3.LUT R4, R3, 0x7f, R4, 0xf8, !PT ;  /* 0x0000007f03047812 */ /* 0x002fe200078ef804 */
[----:B------:R-:W-:-:S03]  /*c500*/  IMAD.U32 R3, RZ, RZ, UR13 ;  /* 0x0000000dff037e24 */ /* 0x000fc6000f8e00ff */
[----:B------:R-:W-:-:S05]  /*c510*/  LEA R4, R4, UR4, 0x2 ;  /* 0x0000000404047c11 */ /* 0x000fca000f8e10ff */
[----:B------:R2:W-:Y:S04]  /*c520*/  STS [R4+0x13c], R132 ;  /* 0x00013c8404007388 */ /* 0x0005e80000000800 */
[----:B------:R2:W-:Y:S01]  /*c530*/  STS [R4+0x53c], R155 ;  /* 0x00053c9b04007388 */ /* 0x0005e20000000800 */
[----:B------:R2:W-:Y:S06]  /*c540*/  BAR.ARV R3, 0x40 ;  /* 0x000100030000751d */ /* 0x0005ec0000002000 */
.L_x_42:
[----:B------:R-:W3:Y:S01]  /*c550*/  S2UR UR5, SR_CgaCtaId ;  /* 0x00000000000579c3 */ /* 0x000ee20000008800 */
[----:B------:R-:W-:Y:S01]  /*c560*/  R2UR UR4, R0 ;  /* 0x00000000000472ca */ /* 0x000fe200000e0000 */
[----:B------:R-:W-:-:S06]  /*c570*/  USHF.L.U32 UR9, UR9, 0x1f, URZ ;  /* 0x0000001f09097899 */ /* 0x000fcc00080006ff */
[----:B--2---:R-:W-:-:S06]  /*c580*/  MOV R3, UR9 ;  /* 0x0000000900037c02 */ /* 0x004fcc0008000f00 */
[----:B------:R-:W-:-:S03]  /*c590*/  UISETP.GT.AND UP0, UPT, UR4, 0x3, UPT ;  /* 0x000000030400788c */ /* 0x000fc6000bf04270 */
[----:B------:R-:W-:Y:S02]  /*c5a0*/  UMOV UR4, 0x400 ;  /* 0x0000040000047882 */ /* 0x000fe40000000000 */
[----:B---3--:R-:W-:-:S04]  /*c5b0*/  ULEA UR5, UR5, UR4, 0x18 ;  /* 0x0000000405057291 */ /* 0x008fc8000f8ec0ff */
[----:B------:R-:W-:Y:S02]  /*c5c0*/  UIADD3 UR4, UPT, UPT, UR5, 0x8, URZ ;  /* 0x0000000805047890 */ /* 0x000fe4000fffe0ff */
[----:B------:R-:W-:-:S09]  /*c5d0*/  @!UP0 UIADD3 UR4, UPT, UPT, UR5, URZ, URZ ;  /* 0x000000ff05048290 */ /* 0x000fd2000fffe0ff */
[----:B------:R-:W2:Y:S02]  /*c5e0*/  SYNCS.PHASECHK.TRANS64.TRYWAIT P0, [UR4+0xe0], R3 ;  /* 0x0000e003ff0075a7 */ /* 0x000ea40008001104 */
[----:B--2---:R-:W-:Y:S05]  /*c5f0*/  @!P0 BRA `(.L_x_54) ;  /* 0x0000003000a88947 */ /* 0x004fea0003800000 */
.L_x_126:
[----:B------:R-:W-:Y:S06]  /*c600*/  BAR.ARV 0x2, 0x1a0 ;  /* 0x0086800000007b1d */ /* 0x000fec0000002000 */
.L_x_30:
[----:B------:R-:W-:-:S13]  /*c610*/  R2UR UR4, R0 ;  /* 0x00000000000472ca */ /* 0x000fda00000e0000 */
[----:B------:R-:W-:-:S04]  /*c620*/  ULOP3.LUT UR4, UR4, 0xfffffffc, URZ, 0xc0, !UPT ;  /* 0xfffffffc04047892 */ /* 0x000fc8000f8ec0ff */
[----:B------:R-:W-:-:S06]  /*c630*/  UISETP.NE.AND UP0, UPT, UR4, 0x8, UPT ;  /* 0x000000080400788c */ /* 0x000fcc000bf05270 */
[----:B------:R-:W-:-:S13]  /*c640*/  PLOP3.LUT P0, PT, PT, PT, UP0, 0x80, 0x8 ;  /* 0x000000000008781c */ /* 0x000fda0003f0f008 */
[----:B--23--:R-:W-:Y:S05]  /*c650*/  @P0 EXIT ;  /* 0x000000000000094d */ /* 0x00cfea0003800000 */
[----:B------:R-:W-:-:S08]  /*c660*/  NOP ;  /* 0x0000000000007918 */ /* 0x000fd00000000000 */
[----:B------:R-:W2:-:S00]  /*c670*/  USETMAXREG.DEALLOC.CTAPOOL 0x50 ;  /* 0x00000050000079c8 */ /* 0x000e8000080e0500 */
[----:B------:R-:W3:Y:S01]  /*c680*/  S2UR UR11, SR_CTAID.X ;  /* 0x00000000000b79c3 */ /* 0x000ee20000002500 */
[----:B------:R-:W3:Y:S01]  /*c690*/  LDCU UR4, c[0x0][0x640] ;  /* 0x0000c800ff0477ac */ /* 0x000ee20008000800 */
[----:B-12---:R-:W1:Y:S01]  /*c6a0*/  S2R R3, SR_CgaCtaId ;  /* 0x0000000000037919 */ /* 0x006e620000008800 */
[----:B------:R-:W-:Y:S01]  /*c6b0*/  MOV R2, 0x400 ;  /* 0x0000040000027802 */ /* 0x000fe20000000f00 */
[----:B------:R-:W-:Y:S01]  /*c6c0*/  IMAD.MOV.U32 R6, RZ, RZ, 0x1 ;  /* 0x00000001ff067424 */ /* 0x000fe200078e00ff */
[----:B------:R-:W2:Y:S01]  /*c6d0*/  LDCU.U8 UR8, c[0x0][0x644] ;  /* 0x0000c880ff0877ac */ /* 0x000ea20008000000 */
[----:B------:R-:W4:Y:S01]  /*c6e0*/  S2R R36, SR_TID.X ;  /* 0x0000000000247919 */ /* 0x000f220000002100 */
[----:B------:R-:W5:Y:S01]  /*c6f0*/  LDCU.U8 UR7, c[0x0][0x645] ;  /* 0x0000c8a0ff0777ac */ /* 0x000f620008000000 */
[----:B------:R-:W1:Y:S01]  /*c700*/  LDCU UR6, c[0x0][0x654] ;  /* 0x0000ca80ff0677ac */ /* 0x000e620008000800 */
[----:B------:R-:W1:Y:S01]  /*c710*/  LDCU.U8 UR16, c[0x0][0x638] ;  /* 0x0000c700ff1077ac */ /* 0x000e620008000000 */
[----:B------:R-:W1:Y:S01]  /*c720*/  LDCU.U8 UR17, c[0x0][0x650] ;  /* 0x0000ca00ff1177ac */ /* 0x000e620008000000 */
[----:B---3--:R-:W-:Y:S01]  /*c730*/  UIMAD.WIDE.U32 UR4, UR11, UR4, URZ ;  /* 0x000000040b0472a5 */ /* 0x008fe2000f8e00ff */
[----:B------:R-:W3:Y:S03]  /*c740*/  LDCU.U8 UR12, c[0x0][0x639] ;  /* 0x0000c720ff0c77ac */ /* 0x000ee60008000000 */
[----:B------:R-:W-:Y:S01]  /*c750*/  UIADD3 UR4, UPT, UPT, -UR5, UR11, URZ ;  /* 0x0000000b05047290 */ /* 0x000fe2000fffe1ff */
[----:B------:R-:W3:Y:S01]  /*c760*/  LDCU.U8 UR13, c[0x0][0x651] ;  /* 0x0000ca20ff0d77ac */ /* 0x000ee20008000000 */
[----:B-1----:R-:W-:Y:S01]  /*c770*/  LEA R3, R3, R2, 0x18 ;  /* 0x0000000203037211 */ /* 0x002fe200078ec0ff */
[----:B------:R-:W-:Y:S01]  /*c780*/  IMAD.MOV.U32 R2, RZ, RZ, 0x1 ;  /* 0x00000001ff027424 */ /* 0x000fe200078e00ff */
[----:B------:R-:W-:Y:S01]  /*c790*/  BAR.SYNC.DEFER_BLOCKING 0x2, 0x1a0 ;  /* 0x0086800000007b1d */ /* 0x000fe20000010000 */
[----:B--2---:R-:W-:Y:S01]  /*c7a0*/  USHF.R.U32.HI UR4, URZ, UR8, UR4 ;  /* 0x00000008ff047299 */ /* 0x004fe20008011604 */
[C---:B----4-:R-:W-:Y:S01]  /*c7b0*/  IMAD.SHL.U32 R4, R36.reuse, 0x40, RZ ;  /* 0x0000004024047824 */ /* 0x050fe200078e00ff */
[----:B------:R-:W-:-:S02]  /*c7c0*/  LOP3.LUT R44, R36, 0x7f, RZ, 0xc0, !PT ;  /* 0x0000007f242c7812 */ /* 0x000fc400078ec0ff */
[----:B------:R-:W-:Y:S01]  /*c7d0*/  UIADD3 UR4, UPT, UPT, UR5, UR4, URZ ;  /* 0x0000000405047290 */ /* 0x000fe2000fffe0ff */
[----:B------:R-:W1:Y:S01]  /*c7e0*/  LDCU.64 UR8, c[0x0][0x630] ;  /* 0x0000c600ff0877ac */ /* 0x000e620008000a00 */
[----:B------:R-:W-:Y:S02]  /*c7f0*/  LOP3.LUT R4, R4, 0x7c0, RZ, 0xc0, !PT ;  /* 0x000007c004047812 */ /* 0x000fe400078ec0ff */
[----:B------:R-:W-:Y:S01]  /*c800*/  SHF.R.U32.HI R45, RZ, 0x5, R44 ;  /* 0x00000005ff2d7819 */ /* 0x000fe2000001162c */
[----:B-----5:R-:W-:Y:S01]  /*c810*/  USHF.R.U32.HI UR10, URZ, UR7, UR4 ;  /* 0x00000007ff0a7299 */ /* 0x020fe20008011604 */
[----:B------:R-:W2:Y:S03]  /*c820*/  LDCU UR7, c[0x0][0x63c] ;  /* 0x0000c780ff0777ac */ /* 0x000ea60008000800 */
[----:B------:R-:W-:Y:S01]  /*c830*/  IMAD R4, R45, 0x800, R4 ;  /* 0x000008002d047824 */ /* 0x000fe200078e0204 */
[----:B------:R-:W-:-:S02]  /*c840*/  UISETP.GE.AND UP0, UPT, UR10, UR6, UPT ;  /* 0x000000060a00728c */ /* 0x000fc4000bf06270 */
[----:B------:R-:W-:Y:S02]  /*c850*/  UIADD3 UR4, UPT, UPT, -UR10, URZ, URZ ;  /* 0x000000ff0a047290 */ /* 0x000fe4000fffe1ff */
[----:B------:R-:W-:Y:S01]  /*c860*/  USEL UR6, UR16, UR17, !UP0 ;  /* 0x0000001110067287 */ /* 0x000fe2000c000000 */
[----:B------:R-:W4:Y:S01]  /*c870*/  LDCU.U8 UR16, c[0x0][0x62c] ;  /* 0x0000c580ff1077ac */ /* 0x000f220008000000 */
[----:B------:R5:W-:Y:S02]  /*c880*/  SYNCS.ARRIVE.TRANS64.ART0 RZ, [R3+URZ+0x80], R2 ;  /* 0x0000800203ff79a7 */ /* 0x000be400085000ff */
[----:B------:R-:W-:-:S03]  /*c890*/  ULOP3.LUT UR6, UR6, 0xff, URZ, 0xc0, !UPT ;  /* 0x000000ff06067892 */ /* 0x000fc6000f8ec0ff */
[----:B-1----:R-:W1:Y:S01]  /*c8a0*/  @UP0 LDCU UR9, c[0x0][0x64c] ;  /* 0x0000c980ff0907ac */ /* 0x002e620008000800 */
[----:B------:R5:W-:Y:S01]  /*c8b0*/  SYNCS.ARRIVE.TRANS64.ART0 RZ, [R3+URZ+0x88], R2 ;  /* 0x0000880203ff79a7 */ /* 0x000be200085000ff */
[----:B--2---:R-:W-:Y:S01]  /*c8c0*/  UIMAD UR7, UR4, UR7, UR11 ;  /* 0x00000007040772a4 */ /* 0x004fe2000f8e020b */
[----:B------:R-:W2:Y:S03]  /*c8d0*/  @UP0 LDCU UR8, c[0x0][0x648] ;  /* 0x0000c900ff0807ac */ /* 0x000ea60008000800 */
[----:B-1----:R-:W-:Y:S02]  /*c8e0*/  UIMAD.WIDE.U32 UR4, UR7, UR9, URZ ;  /* 0x00000009070472a5 */ /* 0x002fe4000f8e00ff */
[----:B---3--:R-:W-:Y:S02]  /*c8f0*/  USEL UR9, UR12, UR13, !UP0 ;  /* 0x0000000d0c097287 */ /* 0x008fe4000c000000 */
[----:B------:R-:W-:Y:S01]  /*c900*/  UIADD3 UR4, UPT, UPT, UR7, -UR5, URZ ;  /* 0x8000000507047290 */ /* 0x000fe2000fffe0ff */
[----:B------:R-:W1:Y:S03]  /*c910*/  LDCU.64 UR12, c[0x0][0x620] ;  /* 0x0000c400ff0c77ac */ /* 0x000e660008000a00 */
[----:B------:R-:W-:-:S02]  /*c920*/  USHF.R.U32.HI UR4, URZ, UR6, UR4 ;  /* 0x00000006ff047299 */ /* 0x000fc40008011604 */
[----:B------:R-:W-:Y:S02]  /*c930*/  ULOP3.LUT UR6, UR9, 0xff, URZ, 0xc0, !UPT ;  /* 0x000000ff09067892 */ /* 0x000fe4000f8ec0ff */
[----:B------:R-:W-:Y:S01]  /*c940*/  UIADD3 UR4, UPT, UPT, UR5, UR4, URZ ;  /* 0x0000000405047290 */ /* 0x000fe2000fffe0ff */
[----:B------:R-:W3:Y:S03]  /*c950*/  LDCU UR5, c[0x0][0x628] ;  /* 0x0000c500ff0577ac */ /* 0x000ee60008000800 */
[----:B------:R-:W-:-:S04]  /*c960*/  USHF.R.U32.HI UR17, URZ, UR6, UR4 ;  /* 0x00000006ff117299 */ /* 0x000fc80008011604 */
[----:B------:R-:W-:-:S04]  /*c970*/  UIADD3 UR4, UPT, UPT, -UR17, URZ, URZ ;  /* 0x000000ff11047290 */ /* 0x000fc8000fffe1ff */
[----:B--2---:R-:W-:Y:S01]  /*c980*/  UIMAD UR4, UR8, UR4, UR7 ;  /* 0x00000004080472a4 */ /* 0x004fe2000f8e0207 */
[----:B------:R-:W2:Y:S03]  /*c990*/  LDCU UR7, c[0x0][0x60c] ;  /* 0x0000c180ff0777ac */ /* 0x000ea60008000800 */
[----:B-1----:R-:W-:-:S04]  /*c9a0*/  UIMAD UR6, UR10, UR12, UR4 ;  /* 0x0000000c0a0672a4 */ /* 0x002fc8000f8e0204 */
[----:B---3--:R-:W-:-:S04]  /*c9b0*/  UIMAD.WIDE.U32 UR4, UR6, UR5, URZ ;  /* 0x00000005060472a5 */ /* 0x008fc8000f8e00ff */
[----:B------:R-:W-:-:S04]  /*c9c0*/  UIADD3 UR4, UPT, UPT, UR6, -UR5, URZ ;  /* 0x8000000506047290 */ /* 0x000fc8000fffe0ff */
[----:B----4-:R-:W-:Y:S01]  /*c9d0*/  USHF.R.U32.HI UR4, URZ, UR16, UR4 ;  /* 0x00000010ff047299 */ /* 0x010fe20008011604 */
[----:B------:R-:W1:Y:S01]  /*c9e0*/  LDCU.U8 UR16, c[0x0][0x62d] ;  /* 0x0000c5a0ff1077ac */ /* 0x000e620008000000 */
[----:B--2---:R-:W-:Y:S02]  /*c9f0*/  UISETP.GE.AND UP0, UPT, UR11, UR7, UPT ;  /* 0x000000070b00728c */ /* 0x004fe4000bf06270 */
[----:B------:R-:W-:-:S04]  /*ca00*/  UIADD3 UR4, UPT, UPT, UR5, UR4, URZ ;  /* 0x0000000405047290 */ /* 0x000fc8000fffe0ff */
[----:B-1----:R-:W-:-:S04]  /*ca10*/  USHF.R.U32.HI UR16, URZ, UR16, UR4 ;  /* 0x00000010ff107299 */ /* 0x002fc80008011604 */
[----:B------:R-:W-:-:S04]  /*ca20*/  UIADD3 UR4, UPT, UPT, -UR16, URZ, URZ ;  /* 0x000000ff10047290 */ /* 0x000fc8000fffe1ff */
[----:B------:R-:W-:Y:S01]  /*ca30*/  UIMAD UR13, UR4, UR13, UR6 ;  /* 0x0000000d040d72a4 */ /* 0x000fe2000f8e0206 */
[----:B-----5:R-:W-:Y:S11]  /*ca40*/  BRA.U UP0, `(.L_x_55) ;  /* 0x0000002100187547 */ /* 0x020ff6000b800000 */
[----:B------:R-:W-:Y:S01]  /*ca50*/  R2UR UR4, R0 ;  /* 0x00000000000472ca */ /* 0x000fe200000e0000 */
[----:B------:R-:W1:Y:S01]  /*ca60*/  LDCU UR5, c[0x0][0x614] ;  /* 0x0000c280ff0577ac */ /* 0x000e620008000800 */
[----:B------:R-:W-:Y:S01]  /*ca70*/  IADD3 R0, PT, PT, R3, R4, RZ ;  /* 0x0000000403007210 */ /* 0x000fe20007ffe0ff */
[----:B------:R-:W-:Y:S01]  /*ca80*/  IMAD.SHL.U32 R45, R45, 0x200000, RZ ;  /* 0x002000002d2d7824 */ /* 0x000fe200078e00ff */
[----:B------:R-:W-:Y:S01]  /*ca90*/  LEA R47, R44, R3, 0x2 ;  /* 0x000000032c2f7211 */ /* 0x000fe200078e10ff */
[----:B------:R-:W2:Y:S01]  /*caa0*/  LDCU UR8, c[0x0][0x38c] ;  /* 0x00007180ff0877ac */ /* 0x000ea20008000800 */
[----:B------:R-:W-:Y:S01]  /*cab0*/  IADD3 R48, PT, PT, R0, 0xc00, RZ ;  /* 0x00000c0000307810 */ /* 0x000fe20007ffe0ff */
[----:B------:R-:W3:Y:S06]  /*cac0*/  LDCU UR6, c[0x0][0x380] ;  /* 0x00007000ff0677ac */ /* 0x000eec0008000800 */
[----:B------:R-:W-:Y:S01]  /*cad0*/  ULOP3.LUT UR4, UR4, 0x3, URZ, 0xc0, !UPT ;  /* 0x0000000304047892 */ /* 0x000fe2000f8ec0ff */
[----:B------:R-:W-:Y:S01]  /*cae0*/  UMOV UR18, 0x0 ;  /* 0x0000000000127882 */ /* 0x000fe20000000000 */
[----:B------:R-:W-:-:S02]  /*caf0*/  UMOV UR19, 0x1 ;  /* 0x0000000100137882 */ /* 0x000fc40000000000 */
[----:B------:R-:W-:Y:S02]  /*cb00*/  UIADD3 UR11, UPT, UPT, UR4, 0x3, URZ ;  /* 0x00000003040b7890 */ /* 0x000fe4000fffe0ff */
[----:B------:R-:W-:Y:S02]  /*cb10*/  UIADD3 UR12, UPT, UPT, UR4, 0x7, URZ ;  /* 0x00000007040c7890 */ /* 0x000fe4000fffe0ff */
[----:B-1----:R-:W-:Y:S02]  /*cb20*/  UIADD3 UR5, UPT, UPT, -UR17, UR5, URZ ;  /* 0x0000000511057290 */ /* 0x002fe4000fffe1ff */
[----:B------:R-:W-:Y:S01]  /*cb30*/  IMAD.U32 R37, RZ, RZ, UR11 ;  /* 0x0000000bff257e24 */ /* 0x000fe2000f8e00ff */
[----:B--2---:R-:W-:Y:S01]  /*cb40*/  UIADD3 UR10, UPT, UPT, UR8, -0x1, URZ ;  /* 0xffffffff080a7890 */ /* 0x004fe2000fffe0ff */
[----:B------:R-:W-:Y:S01]  /*cb50*/  IMAD.U32 R46, RZ, RZ, UR12 ;  /* 0x0000000cff2e7e24 */ /* 0x000fe2000f8e00ff */
[----:B------:R-:W-:Y:S02]  /*cb60*/  UISETP.GT.AND UP0, UPT, UR8, URZ, UPT ;  /* 0x000000ff0800728c */ /* 0x000fe4000bf04270 */
[----:B---3--:R-:W-:Y:S01]  /*cb70*/  UIADD3 UR4, UPT, UPT, UR8, -UR6, URZ ;  /* 0x8000000608047290 */ /* 0x008fe2000fffe0ff */
[----:B------:R1:W-:Y:S01]  /*cb80*/  BAR.SYNC.DEFER_BLOCKING R37, 0x40 ;  /* 0x000100250000751d */ /* 0x0003e20000010000 */
[----:B------:R-:W-:-:S02]  /*cb90*/  UIADD3 UR6, UPT, UPT, -UR8, URZ, URZ ;  /* 0x000000ff08067290 */ /* 0x000fc4000fffe1ff */
[----:B------:R-:W-:Y:S02]  /*cba0*/  ULEA UR4, UR5, UR4, 0x8 ;  /* 0x0000000405047291 */ /* 0x000fe4000f8e40ff */
[----:B------:R-:W-:Y:S02]  /*cbb0*/  USHF.R.S32.HI UR6, URZ, 0x1f, UR6 ;  /* 0x0000001fff067899 */ /* 0x000fe40008011406 */
[----:B------:R-:W-:Y:S02]  /*cbc0*/  UIADD3 UR9, UPT, UPT, -UR4, URZ, URZ ;  /* 0x000000ff04097290 */ /* 0x000fe4000fffe1ff */
[----:B------:R-:W-:Y:S02]  /*cbd0*/  ULEA.HI UR8, UR6, -UR8, URZ, 0x7 ;  /* 0x8000000806087291 */ /* 0x000fe4000f8f38ff */
[----:B------:R-:W-:Y:S02]  /*cbe0*/  USHF.R.S32.HI UR5, URZ, 0x1f, UR10 ;  /* 0x0000001fff057899 */ /* 0x000fe4000801140a */
[----:B------:R-:W-:-:S02]  /*cbf0*/  USHF.R.S32.HI UR6, URZ, 0x1f, UR9 ;  /* 0x0000001fff067899 */ /* 0x000fc40008011409 */
[----:B------:R-:W-:Y:S02]  /*cc00*/  UIADD3 UR7, UPT, UPT, UR4, -0x1, URZ ;  /* 0xffffffff04077890 */ /* 0x000fe4000fffe0ff */
[----:B------:R-:W-:Y:S02]  /*cc10*/  UISETP.GT.AND UP1, UPT, UR4, URZ, UPT ;  /* 0x000000ff0400728c */ /* 0x000fe4000bf24270 */
[----:B------:R-:W-:Y:S02]  /*cc20*/  ULEA.HI UR5, UR5, UR10, URZ, 0x7 ;  /* 0x0000000a05057291 */ /* 0x000fe4000f8f38ff */
[----:B------:R-:W-:Y:S02]  /*cc30*/  ULEA.HI UR4, UR6, -UR4, URZ, 0x7 ;  /* 0x8000000406047291 */ /* 0x000fe4000f8f38ff */
[----:B------:R-:W-:Y:S01]  /*cc40*/  USHF.R.S32.HI UR10, URZ, 0x1f, UR7 ;  /* 0x0000001fff0a7899 */ /* 0x000fe20008011407 */
[----:B------:R1:W-:Y:S01]  /*cc50*/  SYNCS.ARRIVE.TRANS64.ART0 RZ, [R3+URZ+0xe0], R2 ;  /* 0x0000e00203ff79a7 */ /* 0x0003e200085000ff */
[----:B------:R-:W-:-:S02]  /*cc60*/  @UP0 UIMAD.WIDE UR14, UR5, 0x2000000, UR18 ;  /* 0x02000000050e08a5 */ /* 0x000fc4000f8e0212 */
[----:B------:R-:W-:Y:S02]  /*cc70*/  USHF.R.S32.HI UR4, URZ, 0x7, UR4 ;  /* 0x00000007ff047899 */ /* 0x000fe40008011404 */
[----:B------:R-:W-:Y:S02]  /*cc80*/  USHF.R.S32.HI UR8, URZ, 0x7, UR8 ;  /* 0x00000007ff087899 */ /* 0x000fe40008011408 */
[----:B------:R-:W-:Y:S02]  /*cc90*/  ULEA.HI UR5, UR10, UR7, URZ, 0x7 ;  /* 0x000000070a057291 */ /* 0x000fe4000f8f38ff */
[----:B------:R-:W-:Y:S02]  /*cca0*/  UIADD3 UR6, UPT, UPT, -UR4, URZ, URZ ;  /* 0x000000ff04067290 */ /* 0x000fe4000fffe1ff */
[----:B------:R-:W-:Y:S02]  /*ccb0*/  ULEA.HI.SX32 UR5, UR5, 0x1, 0x19 ;  /* 0x0000000105057891 */ /* 0x000fe4000f8fcaff */
[----:B------:R-:W-:-:S05]  /*ccc0*/  UIADD3 UR4, UPT, UPT, -UR8, URZ, URZ ;  /* 0x000000ff08047290 */ /* 0x000fca000fffe1ff */
[----:B------:R-:W-:Y:S02]  /*ccd0*/  @!UP1 UMOV UR5, UR6 ;  /* 0x0000000600059c82 */ /* 0x000fe40008000000 */
[----:B------:R-:W-:Y:S02]  /*cce0*/  @UP0 UMOV UR4, UR15 ;  /* 0x0000000f00040c82 */ /* 0x000fe40008000000 */
[----:B------:R-:W-:-:S04]  /*ccf0*/  UISETP.LT.AND UP0, UPT, UR5, UR4, UPT ;  /* 0x000000040500728c */ /* 0x000fc8000bf01270 */
[----:B------:R-:W-:-:S04]  /*cd00*/  USEL UR4, UR5, UR4, UP0 ;  /* 0x0000000405047287 */ /* 0x000fc80008000000 */
[----:B------:R-:W-:Y:S01]  /*cd10*/  UISETP.GE.AND UP0, UPT, UR4, 0x2, UPT ;  /* 0x000000020400788c */ /* 0x000fe2000bf06270 */
[----:B------:R1:W-:Y:S08]  /*cd20*/  BAR.SYNC.DEFER_BLOCKING R46, 0x40 ;  /* 0x0001002e0000751d */ /* 0x0003f00000010000 */
[----:B------:R-:W-:Y:S05]  /*cd30*/  BRA.U !UP0, `(.L_x_56) ;  /* 0x0000000908487547 */ /* 0x000fea000b800000 */
[----:B------:R-:W-:Y:S02]  /*cd40*/  UIADD3 UR6, UPT, UPT, -UR4, URZ, URZ ;  /* 0x000000ff04067290 */ /* 0x000fe4000fffe1ff */
.L_x_59:
[----:B--2---:R2:W-:Y:S06]  /*cd50*/  BAR.SYNC.DEFER_BLOCKING R37, 0x40 ;  /* 0x000100250000751d */ /* 0x0045ec0000010000 */
[----:B---3--:R-:W3:Y:S02]  /*cd60*/  LDS R38, [R47+0x13c] ;  /* 0x00013c002f267984 */ /* 0x008ee40000000800 */
[----:B---3--:R-:W-:-:S13]  /*cd70*/  FSETP.GEU.AND P0, PT, R38, 1, PT ;  /* 0x3f8000002600780b */ /* 0x008fda0003f0e000 */
[----:B------:R-:W-:-:S04]  /*cd80*/  VOTE.ANY R4, PT, !P0 ;  /* 0x0000000000047806 */ /* 0x000fc800040e0100 */
[----:B------:R-:W-:-:S13]  /*cd90*/  ISETP.NE.AND P0, PT, R4, RZ, PT ;  /* 0x000000ff0400720c */ /* 0x000fda0003f05270 */
[----:B--2---:R-:W-:Y:S05]  /*cda0*/  @!P0 BRA `(.L_x_57) ;  /* 0x0000000000fc8947 */ /* 0x004fea0003800000 */
[C---:B------:R-:W-:Y:S02]  /*cdb0*/  R2UR UR4, R45.reuse ;  /* 0x000000002d0472ca */ /* 0x040fe400000e0000 */
[----:B------:R-:W-:-:S11]  /*cdc0*/  R2UR UR5, R45 ;  /* 0x000000002d0572ca */ /* 0x000fd600000e0000 */
[----:B------:R-:W2:Y:S02]  /*cdd0*/  LDTM.x16 R20, tmem[UR4+0x100] ;  /* 0x00010004001479ee */ /* 0x000ea40008240000 */
[-C--:B--2---:R-:W-:Y:S02]  /*cde0*/  FMUL2 R20, R20.F32x2.HI_LO, R38.reuse.F32 ;  /* 0x000000261414724a */ /* 0x084fe40001000000 */
[-C--:B------:R-:W-:Y:S02]  /*cdf0*/  FMUL2 R22, R22.F32x2.HI_LO, R38.reuse.F32 ;  /* 0x000000261616724a */ /* 0x080fe40001000000 */
[-C--:B------:R-:W-:Y:S02]  /*ce00*/  FMUL2 R24, R24.F32x2.HI_LO, R38.reuse.F32 ;  /* 0x000000261818724a */ /* 0x080fe40001000000 */
[-C--:B------:R-:W-:Y:S02]  /*ce10*/  FMUL2 R26, R26.F32x2.HI_LO, R38.reuse.F32 ;  /* 0x000000261a1a724a */ /* 0x080fe40001000000 */
[----:B------:R-:W-:-:S02]  /*ce20*/  FMUL2 R28, R28.F32x2.HI_LO, R38.F32 ;  /* 0x000000261c1c724a */ /* 0x000fc40001000000 */
[-C--:B------:R-:W-:Y:S02]  /*ce30*/  FMUL2 R30, R30.F32x2.HI_LO, R38.reuse.F32 ;  /* 0x000000261e1e724a */ /* 0x080fe40001000000 */
[-C--:B------:R-:W-:Y:S02]  /*ce40*/  FMUL2 R32, R32.F32x2.HI_LO, R38.reuse.F32 ;  /* 0x000000262020724a */ /* 0x080fe40001000000 */
[----:B------:R-:W-:-:S04]  /*ce50*/  FMUL2 R34, R34.F32x2.HI_LO, R38.F32 ;  /* 0x000000262222724a */ /* 0x000fc80001000000 */
[----:B------:R-:W-:Y:S01]  /*ce60*/  STTM.x16 tmem[UR5+0x100], R20 ;  /* 0x00010014000079ed */ /* 0x000fe20008240005 */
        /* <DEDUP_REMOVED lines=49> */
[----:B------:R2:W-:Y:S01]  /*d180*/  STTM.x16 tmem[UR4+0x150], R4 ;  /* 0x00015004000079ed */ /* 0x0005e20008240004 */
[----:B------:R-:W3:Y:S02]  /*d190*/  FENCE.VIEW.ASYNC.T ;  /* 0x00000000000073c6 */ /* 0x000ee40000000200 */
.L_x_57:
[----:B---3--:R3:W-:Y:S01]  /*d1a0*/  SYNCS.ARRIVE.TRANS64.ART0 RZ, [R3+URZ+0x80], R2 ;  /* 0x0000800203ff79a7 */ /* 0x0087e200085000ff */
[----:B------:R-:W-:-:S04]  /*d1b0*/  UIADD3 UR6, UPT, UPT, UR6, 0x1, URZ ;  /* 0x0000000106067890 */ /* 0x000fc8000fffe0ff */
[----:B------:R-:W-:Y:S01]  /*d1c0*/  UISETP.NE.AND UP0, UPT, UR6, -0x1, UPT ;  /* 0xffffffff0600788c */ /* 0x000fe2000bf05270 */
[----:B------:R3:W-:Y:S01]  /*d1d0*/  SYNCS.ARRIVE.TRANS64.ART0 RZ, [R3+URZ+0xe8], R2 ;  /* 0x0000e80203ff79a7 */ /* 0x0007e200085000ff */
[----:B------:R3:W-:Y:S06]  /*d1e0*/  BAR.SYNC.DEFER_BLOCKING R46, 0x40 ;  /* 0x0001002e0000751d */ /* 0x0007ec0000010000 */
[----:B------:R-:W4:Y:S02]  /*d1f0*/  LDS R38, [R47+0x33c] ;  /* 0x00033c002f267984 */ /* 0x000f240000000800 */
[----:B----4-:R-:W-:-:S13]  /*d200*/  FSETP.GEU.AND P0, PT, R38, 1, PT ;  /* 0x3f8000002600780b */ /* 0x010fda0003f0e000 */
[----:B--2---:R-:W-:-:S04]  /*d210*/  VOTE.ANY R4, PT, !P0 ;  /* 0x0000000000047806 */ /* 0x004fc800040e0100 */
[----:B------:R-:W-:-:S13]  /*d220*/  ISETP.NE.AND P0, PT, R4, RZ, PT ;  /* 0x000000ff0400720c */ /* 0x000fda0003f05270 */
[----:B---3--:R-:W-:Y:S05]  /*d230*/  @!P0 BRA `(.L_x_58) ;  /* 0x0000000000fc8947 */ /* 0x008fea0003800000 */
        /* <DEDUP_REMOVED lines=63> */
.L_x_58:
[----:B---3--:R3:W-:Y:S01]  /*d630*/  SYNCS.ARRIVE.TRANS64.ART0 RZ, [R3+URZ+0x88], R2 ;  /* 0x0000880203ff79a7 */ /* 0x0087e200085000ff */
[----:B------:R3:W-:Y:S01]  /*d640*/  SYNCS.ARRIVE.TRANS64.ART0 RZ, [R3+URZ+0xe0], R2 ;  /* 0x0000e00203ff79a7 */ /* 0x0007e200085000ff */
[----:B------:R-:W-:Y:S05]  /*d650*/  BRA.U UP0, `(.L_x_59) ;  /* 0xfffffff500bc7547 */ /* 0x000fea000b83ffff */
.L_x_56:
[----:B------:R4:W-:Y:S01]  /*d660*/  SYNCS.ARRIVE.TRANS64.ART0 RZ, [R3+URZ+0xe8], R2 ;  /* 0x0000e80203ff79a7 */ /* 0x0009e200085000ff */
[----:B------:R4:W-:Y:S01]  /*d670*/  BAR.SYNC.DEFER_BLOCKING R37, 0x40 ;  /* 0x000100250000751d */ /* 0x0009e20000010000 */
[----:B------:R-:W-:Y:S02]  /*d680*/  IMAD.MOV.U32 R58, RZ, RZ, 0x10 ;  /* 0x00000010ff3a7424 */ /* 0x000fe400078e00ff */
[----:B------:R-:W-:Y:S02]  /*d690*/  IMAD.MOV.U32 R59, RZ, RZ, 0x20 ;  /* 0x00000020ff3b7424 */ /* 0x000fe400078e00ff */
[----:B------:R-:W-:Y:S01]  /*d6a0*/  IMAD.MOV.U32 R52, RZ, RZ, -0x80000000 ;  /* 0x80000000ff347424 */ /* 0x000fe200078e00ff */
[----:B------:R4:W5:Y:S04]  /*d6b0*/  LDS R57, [R47+0x13c] ;  /* 0x00013c002f397984 */ /* 0x0009680000000800 */
[----:B------:R4:W1:Y:S01]  /*d6c0*/  LDS R56, [R47+0x53c] ;  /* 0x00053c002f387984 */ /* 0x0008620000000800 */
[----:B------:R4:W-:Y:S01]  /*d6d0*/  SYNCS.ARRIVE.TRANS64.ART0 RZ, [R3+URZ+0xe0], R2 ;  /* 0x0000e00203ff79a7 */ /* 0x0009e200085000ff */
[----:B------:R-:W2:Y:S02]  /*d6e0*/  SYNCS.PHASECHK.TRANS64.TRYWAIT P0, [R3+URZ+0xb0], RZ ;  /* 0x0000b0ff030075a7 */ /* 0x000ea400080011ff */
[----:B--2---:R-:W-:-:S05]  /*d6f0*/  R2P PR, R36, 0x6 ;  /* 0x0000000624007804 */ /* 0x004fca0000000000 */
[----:B------:R-:W-:Y:S02]  /*d700*/  SEL R58, R58, 0xfffffff0, !P1 ;  /* 0xfffffff03a3a7807 */ /* 0x000fe40004800000 */
[----:B------:R-:W-:Y:S01]  /*d710*/  SEL R59, R59, 0xffffffe0, !P2 ;  /* 0xffffffe03b3b7807 */ /* 0x000fe20005000000 */
[----:B-1--45:R-:W-:Y:S06]  /*d720*/  @!P0 BRA `(.L_x_60) ;  /* 0x0000002000808947 */ /* 0x032fec0003800000 */
.L_x_127:
[----:B------:R-:W2:Y:S01]  /*d730*/  SYNCS.PHASECHK.TRANS64.TRYWAIT P0, [R3+URZ+0x100], R52 ;  /* 0x00010034030075a7 */ /* 0x000ea200080011ff */
[----:B------:R-:W-:Y:S02]  /*d740*/  R2UR UR4, R45 ;  /* 0x000000002d0472ca */ /* 0x000fe400000e0000 */
[----:B------:R-:W-:Y:S01]  /*d750*/  FSETP.NE.AND P4, PT, R57, RZ, PT ;  /* 0x000000ff3900720b */ /* 0x000fe20003f85000 */
[----:B--2---:R-:W-:-:S12]  /*d760*/  @!P0 BRA `(.L_x_61) ;  /* 0x0000002000848947 */ /* 0x004fd80003800000 */
.L_x_129:
[----:B------:R-:W4:Y:S01]  /*d770*/  LDTM.x16 R28, tmem[UR4+0x100] ;  /* 0x00010004001c79ee */ /* 0x000f220008240000 */
[----:B------:R-:W-:Y:S02]  /*d780*/  R2UR UR4, R45 ;  /* 0x000000002d0472ca */ /* 0x000fe400000e0000 */
[----:B------:R-:W-:Y:S02]  /*d790*/  FSEL R53, R57, 1, P4 ;  /* 0x3f80000039357808 */ /* 0x000fe40002000000 */
[----:B--2---:R-:W-:-:S04]  /*d7a0*/  SHF.R.U32.HI R5, RZ, 0x3, R48 ;  /* 0x00000003ff057819 */ /* 0x004fc80000011630 */
[----:B------:R-:W4:Y:S01]  /*d7b0*/  MUFU.RCP R53, R53 ;  /* 0x0000003500357308 */ /* 0x000f220000001000 */
[----:B------:R-:W-:-:S04]  /*d7c0*/  LOP3.LUT R62, R48, 0x30, R5, 0x78, !PT ;  /* 0x00000030303e7812 */ /* 0x000fc800078e7805 */
[----:B------:R-:W2:Y:S01]  /*d7d0*/  LDTM.x16 R12, tmem[UR4+0x110] ;  /* 0x00011004000c79ee */ /* 0x000ea20008240000 */
[--C-:B------:R-:W-:Y:S02]  /*d7e0*/  IMAD.IADD R54, R58, 0x1, R62.reuse ;  /* 0x000000013a367824 */ /* 0x100fe400078e023e */
[----:B------:R-:W-:-:S04]  /*d7f0*/  IMAD.IADD R55, R59, 0x1, R62 ;  /* 0x000000013b377824 */ /* 0x000fc800078e023e */
[----:B------:R-:W-:Y:S02]  /*d800*/  IMAD.IADD R63, R58, 0x1, R55 ;  /* 0x000000013a3f7824 */ /* 0x000fe400078e0237 */
[-C--:B----4-:R-:W-:Y:S02]  /*d810*/  FMUL2 R34, R34.F32x2.HI_LO, R53.reuse.F32 ;  /* 0x000000352222724a */ /* 0x090fe40001000000 */
[-C--:B------:R-:W-:Y:S02]  /*d820*/  FMUL2 R32, R32.F32x2.HI_LO, R53.reuse.F32 ;  /* 0x000000352020724a */ /* 0x080fe40001000000 */
[-C--:B------:R-:W-:Y:S01]  /*d830*/  FMUL2 R30, R30.F32x2.HI_LO, R53.reuse.F32 ;  /* 0x000000351e1e724a */ /* 0x080fe20001000000 */
[----:B------:R-:W-:Y:S01]  /*d840*/  F2FP.BF16.F32.PACK_AB R35, R35, R34 ;  /* 0x000000222323723e */ /* 0x000fe200000010ff */
[-C--:B------:R-:W-:Y:S01]  /*d850*/  FMUL2 R28, R28.F32x2.HI_LO, R53.reuse.F32 ;  /* 0x000000351c1c724a */ /* 0x080fe20001000000 */
[----:B------:R-:W-:Y:S01]  /*d860*/  F2FP.BF16.F32.PACK_AB R34, R33, R32 ;  /* 0x000000202122723e */ /* 0x000fe200000010ff */
[-C--:B------:R-:W-:Y:S01]  /*d870*/  FMUL2 R42, R42.F32x2.HI_LO, R53.reuse.F32 ;  /* 0x000000352a2a724a */ /* 0x080fe20001000000 */
[----:B------:R-:W-:Y:S01]  /*d880*/  F2FP.BF16.F32.PACK_AB R33, R31, R30 ;  /* 0x0000001e1f21723e */ /* 0x000fe200000010ff */
[-C--:B------:R-:W-:Y:S01]  /*d890*/  FMUL2 R40, R40.F32x2.HI_LO, R53.reuse.F32 ;  /* 0x000000352828724a */ /* 0x080fe20001000000 */
[----:B------:R-:W-:Y:S01]  /*d8a0*/  F2FP.BF16.F32.PACK_AB R32, R29, R28 ;  /* 0x0000001c1d20723e */ /* 0x000fe200000010ff */
[-C--:B--2---:R-:W-:Y:S01]  /*d8b0*/  FMUL2 R18, R18.F32x2.HI_LO, R53.reuse.F32 ;  /* 0x000000351212724a */ /* 0x084fe20001000000 */
[----:B------:R-:W-:Y:S01]  /*d8c0*/  F2FP.BF16.F32.PACK_AB R43, R43, R42 ;  /* 0x0000002a2b2b723e */ /* 0x000fe200000010ff */
        /* <DEDUP_REMOVED lines=11> */
[----:B------:R-:W2:Y:S01]  /*d980*/  LDTM.x16 R4, tmem[UR4+0x120] ;  /* 0x00012004000479ee */ /* 0x000ea20008240000 */
[----:B------:R-:W-:Y:S01]  /*d990*/  F2FP.BF16.F32.PACK_AB R41, R39, R38 ;  /* 0x000000262729723e */ /* 0x000fe200000010ff */
[-C--:B------:R-:W-:Y:S01]  /*d9a0*/  FMUL2 R24, R24.F32x2.HI_LO, R53.reuse.F32 ;  /* 0x000000351818724a */ /* 0x080fe20001000000 */
[----:B------:R-:W-:Y:S01]  /*d9b0*/  F2FP.BF16.F32.PACK_AB R40, R37, R36 ;  /* 0x000000242528723e */ /* 0x000fe200000010ff */
[-C--:B------:R-:W-:Y:S01]  /*d9c0*/  FMUL2 R22, R22.F32x2.HI_LO, R53.reuse.F32 ;  /* 0x000000351616724a */ /* 0x080fe20001000000 */
[----:B------:R-:W-:Y:S01]  /*d9d0*/  STS.128 [R62], R32 ;  /* 0x000000203e007388 */ /* 0x000fe20000000c00 */
[----:B------:R-:W-:Y:S01]  /*d9e0*/  FMUL2 R20, R20.F32x2.HI_LO, R53.F32 ;  /* 0x000000351414724a */ /* 0x000fe20001000000 */
[----:B------:R-:W-:-:S02]  /*d9f0*/  F2FP.BF16.F32.PACK_AB R51, R27, R26 ;  /* 0x0000001a1b33723e */ /* 0x000fc400000010ff */
[----:B------:R4:W-:Y:S01]  /*da00*/  STS.128 [R54], R40 ;  /* 0x0000002836007388 */ /* 0x0009e20000000c00 */
[----:B------:R-:W-:Y:S02]  /*da10*/  F2FP.BF16.F32.PACK_AB R50, R25, R24 ;  /* 0x000000181932723e */ /* 0x000fe400000010ff */
[----:B------:R-:W-:Y:S01]  /*da20*/  F2FP.BF16.F32.PACK_AB R49, R23, R22 ;  /* 0x000000161731723e */ /* 0x000fe200000010ff */
[----:B------:R5:W-:Y:S01]  /*da30*/  STS.128 [R55], R28 ;  /* 0x0000001c37007388 */ /* 0x000be20000000c00 */
[----:B------:R-:W-:-:S05]  /*da40*/  F2FP.BF16.F32.PACK_AB R48, R21, R20 ;  /* 0x000000141530723e */ /* 0x000fca00000010ff */
[----:B------:R-:W-:Y:S01]  /*da50*/  STS.128 [R63], R48 ;  /* 0x000000303f007388 */ /* 0x000fe20000000c00 */
[-C--:B--2---:R-:W-:Y:S02]  /*da60*/  FMUL2 R18, R18.F32x2.HI_LO, R53.reuse.F32 ;  /* 0x000000351212724a */ /* 0x084fe40001000000 */
        /* <DEDUP_REMOVED lines=9> */
[----:B------:R-:W-:-:S02]  /*db00*/  FMUL2 R6, R6.F32x2.HI_LO, R53.F32 ;  /* 0x000000350606724a */ /* 0x000fc40001000000 */
[-C--:B------:R-:W-:Y:S01]  /*db10*/  FMUL2 R4, R4.F32x2.HI_LO, R53.reuse.F32 ;  /* 0x000000350404724a */ /* 0x080fe20001000000 */
[----:B----4-:R-:W-:Y:S02]  /*db20*/  F2FP.BF16.F32.PACK_AB R43, R11, R10 ;  /* 0x0000000a0b2b723e */ /* 0x010fe400000010ff */
[----:B------:R-:W-:Y:S01]  /*db30*/  F2FP.BF16.F32.PACK_AB R42, R9, R8 ;  /* 0x00000008092a723e */ /* 0x000fe200000010ff */
[----:B-----5:R-:W2:Y:S01]  /*db40*/  LDTM.x16 R20, tmem[UR4+0x130] ;  /* 0x00013004001479ee */ /* 0x020ea20008240000 */
[----:B------:R-:W-:Y:S02]  /*db50*/  F2FP.BF16.F32.PACK_AB R41, R7, R6 ;  /* 0x000000060729723e */ /* 0x000fe400000010ff */
[----:B------:R-:W-:Y:S02]  /*db60*/  F2FP.BF16.F32.PACK_AB R40, R5, R4 ;  /* 0x000000040528723e */ /* 0x000fe400000010ff */
[----:B------:R-:W4:Y:S03]  /*db70*/  LDTM.x16 R4, tmem[UR4+0x140] ;  /* 0x00014004000479ee */ /* 0x000f260008240000 */
[----:B------:R-:W-:Y:S04]  /*db80*/  STS.128 [R62+0x2000], R40 ;  /* 0x002000283e007388 */ /* 0x000fe80000000c00 */
[----:B------:R5:W-:Y:S01]  /*db90*/  STS.128 [R54+0x2000], R36 ;  /* 0x0020002436007388 */ /* 0x000be20000000c00 */
[----:B--2---:R-:W-:-:S02]  /*dba0*/  FMUL2 R34, R34.F32x2.HI_LO, R53.F32 ;  /* 0x000000352222724a */ /* 0x004fc40001000000 */
        /* <DEDUP_REMOVED lines=13> */
[-C--:B----4-:R-:W-:Y:S01]  /*dc80*/  FMUL2 R18, R18.F32x2.HI_LO, R53.reuse.F32 ;  /* 0x000000351212724a */ /* 0x090fe20001000000 */
        /* <DEDUP_REMOVED lines=13> */
[----:B-----5:R-:W-:Y:S01]  /*dd60*/  FMUL2 R36, R4.F32x2.HI_LO, R53.F32 ;  /* 0x000000350424724a */ /* 0x020fe20001000000 */
[----:B------:R-:W-:Y:S01]  /*dd70*/  F2FP.BF16.F32.PACK_AB R30, R9, R8 ;  /* 0x00000008091e723e */ /* 0x000fe200000010ff */
[----:B------:R2:W-:Y:S01]  /*dd80*/  STS.128 [R55+0x2000], R24 ;  /* 0x0020001837007388 */ /* 0x0005e20000000c00 */
[----:B------:R-:W-:-:S02]  /*dd90*/  F2FP.BF16.F32.PACK_AB R29, R29, R28 ;  /* 0x0000001c1d1d723e */ /* 0x000fc400000010ff */
[----:B------:R-:W-:Y:S01]  /*dda0*/  F2FP.BF16.F32.PACK_AB R28, R37, R36 ;  /* 0x00000024251c723e */ /* 0x000fe200000010ff */
[----:B------:R-:W4:Y:S01]  /*ddb0*/  LDTM.x16 R4, tmem[UR4+0x150] ;  /* 0x00015004000479ee */ /* 0x000f220008240000 */
[----:B------:R2:W-:Y:S04]  /*ddc0*/  STS.128 [R63+0x2000], R32 ;  /* 0x002000203f007388 */ /* 0x0005e80000000c00 */
[----:B------:R2:W-:Y:S04]  /*ddd0*/  STS.128 [R62+0x4000], R28 ;  /* 0x0040001c3e007388 */ /* 0x0005e80000000c00 */
[----:B------:R2:W-:Y:S01]  /*dde0*/  STS.128 [R54+0x4000], R20 ;  /* 0x0040001436007388 */ /* 0x0005e20000000c00 */
[----:B----4-:R-:W-:-:S02]  /*ddf0*/  FMUL2 R36, R4.F32x2.HI_LO, R53.F32 ;  /* 0x000000350424724a */ /* 0x010fc40001000000 */
[-C--:B------:R-:W-:Y:S02]  /*de00*/  FMUL2 R4, R6.F32x2.HI_LO, R53.reuse.F32 ;  /* 0x000000350604724a */ /* 0x080fe40001000000 */
        /* <DEDUP_REMOVED lines=9> */
[----:B------:R-:W-:Y:S01]  /*dea0*/  FMUL2 R12, R12.F32x2.HI_LO, R53.F32 ;  /* 0x000000350c0c724a */ /* 0x000fe20001000000 */
[----:B------:R-:W-:-:S02]  /*deb0*/  F2FP.BF16.F32.PACK_AB R11, R19, R18 ;  /* 0x00000012130b723e */ /* 0x000fc400000010ff */
[----:B------:R-:W-:Y:S01]  /*dec0*/  F2FP.BF16.F32.PACK_AB R10, R17, R16 ;  /* 0x00000010110a723e */ /* 0x000fe200000010ff */
[----:B------:R2:W-:Y:S01]  /*ded0*/  STS.128 [R55+0x4000], R4 ;  /* 0x0040000437007388 */ /* 0x0005e20000000c00 */
[----:B------:R-:W-:Y:S02]  /*dee0*/  F2FP.BF16.F32.PACK_AB R9, R15, R14 ;  /* 0x0000000e0f09723e */ /* 0x000fe400000010ff */
[----:B------:R-:W-:-:S05]  /*def0*/  F2FP.BF16.F32.PACK_AB R8, R13, R12 ;  /* 0x0000000c0d08723e */ /* 0x000fca00000010ff */
[----:B------:R2:W-:Y:S01]  /*df00*/  STS.128 [R63+0x4000], R8 ;  /* 0x004000083f007388 */ /* 0x0005e20000000c00 */
[----:B------:R4:W-:Y:S06]  /*df10*/  MEMBAR.ALL.CTA ;  /* 0x0000000000007992 */ /* 0x0009ec0000008000 */
[----:B----4-:R-:W4:Y:S02]  /*df20*/  FENCE.VIEW.ASYNC.S ;  /* 0x00000000000073c6 */ /* 0x010f240000000000 */
[----:B----4-:R2:W-:Y:S01]  /*df30*/  SYNCS.ARRIVE.TRANS64.ART0 RZ, [R3+URZ+0x80], R2 ;  /* 0x0000800203ff79a7 */ /* 0x0105e200085000ff */
[----:B------:R2:W-:Y:S01]  /*df40*/  SYNCS.ARRIVE.TRANS64.ART0 RZ, [R3+URZ+0xf0], R2 ;  /* 0x0000f00203ff79a7 */ /* 0x0005e200085000ff */
[----:B------:R2:W-:Y:S06]  /*df50*/  BAR.SYNC.DEFER_BLOCKING R46, 0x40 ;  /* 0x0001002e0000751d */ /* 0x0005ec0000010000 */
[----:B------:R2:W4:Y:S04]  /*df60*/  LDS R60, [R47+0x33c] ;  /* 0x00033c002f3c7984 */ /* 0x0005280000000800 */
[----:B------:R2:W5:Y:S01]  /*df70*/  LDS R61, [R47+0x73c] ;  /* 0x00073c002f3d7984 */ /* 0x0005620000000800 */
[----:B------:R2:W-:Y:S01]  /*df80*/  SYNCS.ARRIVE.TRANS64.ART0 RZ, [R3+URZ+0xe8], R2 ;  /* 0x0000e80203ff79a7 */ /* 0x0005e200085000ff */
[----:B------:R-:W1:Y:S02]  /*df90*/  SYNCS.PHASECHK.TRANS64.TRYWAIT P0, [R3+URZ+0xb8], RZ ;  /* 0x0000b8ff030075a7 */ /* 0x000e6400080011ff */
[----:B-12-45:R-:W-:Y:S05]  /*dfa0*/  @!P0 BRA `(.L_x_62) ;  /* 0x0000001800908947 */ /* 0x036fea0003800000 */
.L_x_130:
[----:B------:R-:W2:Y:S01]  /*dfb0*/  SYNCS.PHASECHK.TRANS64.TRYWAIT P0, [R3+URZ+0x108], R52 ;  /* 0x00010834030075a7 */ /* 0x000ea200080011ff */
[----:B------:R-:W-:Y:S02]  /*dfc0*/  R2UR UR4, R45 ;  /* 0x000000002d0472ca */ /* 0x000fe400000e0000 */
[----:B------:R-:W-:Y:S01]  /*dfd0*/  FSETP.NE.AND P5, PT, R60, RZ, PT ;  /* 0x000000ff3c00720b */ /* 0x000fe20003fa5000 */
[----:B--2---:R-:W-:-:S12]  /*dfe0*/  @!P0 BRA `(.L_x_63) ;  /* 0x0000001800948947 */ /* 0x004fd80003800000 */
.L_x_132:
[----:B--2---:R-:W2:Y:S01]  /*dff0*/  LDTM.x16 R4, tmem[UR4+0x160] ;  /* 0x00016004000479ee */ /* 0x004ea20008240000 */
[----:B------:R-:W-:Y:S01]  /*e000*/  FSEL R46, R60, 1, P5 ;  /* 0x3f8000003c2e7808 */ /* 0x000fe20002800000 */
[----:B------:R-:W-:Y:S01]  /*e010*/  VIADD R0, R0, 0x6c00 ;  /* 0x00006c0000007836 */ /* 0x000fe20000000000 */
[C---:B------:R-:W-:Y:S01]  /*e020*/  R2UR UR8, R45.reuse ;  /* 0x000000002d0872ca */ /* 0x040fe200000e0000 */
[----:B------:R-:W4:Y:S01]  /*e030*/  LDCU.64 UR10, c[0x0][0x3d0] ;  /* 0x00007a00ff0a77ac */ /* 0x000f220008000a00 */
[C---:B------:R-:W-:Y:S01]  /*e040*/  R2UR UR7, R45.reuse ;  /* 0x000000002d0772ca */ /* 0x040fe200000e0000 */
[----:B------:R-:W-:Y:S01]  /*e050*/  @P4 MUFU.LG2 R57, R57 ;  /* 0x0000003900394308 */ /* 0x000fe20000000c00 */
[C---:B------:R-:W-:Y:S01]  /*e060*/  R2UR UR6, R45.reuse ;  /* 0x000000002d0672ca */ /* 0x040fe200000e0000 */
[----:B------:R-:W5:Y:S01]  /*e070*/  LDCU UR12, c[0x0][0x380] ;  /* 0x00007000ff0c77ac */ /* 0x000f620008000800 */
[C---:B------:R-:W-:Y:S02]  /*e080*/  R2UR UR5, R45.reuse ;  /* 0x000000002d0572ca */ /* 0x040fe400000e0000 */
[----:B------:R-:W-:-:S03]  /*e090*/  R2UR UR4, R45 ;  /* 0x000000002d0472ca */ /* 0x000fc600000e0000 */
[----:B------:R-:W2:Y:S02]  /*e0a0*/  MUFU.RCP R46, R46 ;  /* 0x0000002e002e7308 */ /* 0x000ea40000001000 */
[----:B------:R-:W1:Y:S06]  /*e0b0*/  LDTM.x16 R20, tmem[UR8+0x170] ;  /* 0x00017008001479ee */ /* 0x000e6c0008240000 */
[----:B------:R-:W3:Y:S01]  /*e0c0*/  @P5 MUFU.LG2 R60, R60 ;  /* 0x0000003c003c5308 */ /* 0x000ee20000000c00 */
[-C--:B--2---:R-:W-:Y:S02]  /*e0d0*/  FMUL2 R4, R4.F32x2.HI_LO, R46.reuse.F32 ;  /* 0x0000002e0404724a */ /* 0x084fe40001000000 */
[----:B------:R-:W-:-:S02]  /*e0e0*/  FMUL2 R18, R18.F32x2.HI_LO, R46.F32 ;  /* 0x0000002e1212724a */ /* 0x000fc40001000000 */
[----:B------:R-:W-:Y:S01]  /*e0f0*/  FMUL2 R16, R16.F32x2.HI_LO, R46.F32 ;  /* 0x0000002e1010724a */ /* 0x000fe20001000000 */
[----:B------:R-:W-:Y:S01]  /*e100*/  F2FP.BF16.F32.PACK_AB R48, R5, R4 ;  /* 0x000000040530723e */ /* 0x000fe200000010ff */
[-C--:B------:R-:W-:Y:S01]  /*e110*/  FMUL2 R10, R10.F32x2.HI_LO, R46.reuse.F32 ;  /* 0x0000002e0a0a724a */ /* 0x080fe20001000000 */
[----:B------:R-:W-:Y:S01]  /*e120*/  SHF.R.U32.HI R5, RZ, 0x3, R0 ;  /* 0x00000003ff057819 */ /* 0x000fe20000011600 */
[----:B------:R-:W-:Y:S01]  /*e130*/  FMUL2 R8, R8.F32x2.HI_LO, R46.F32 ;  /* 0x0000002e0808724a */ /* 0x000fe20001000000 */
[----:B------:R-:W-:Y:S01]  /*e140*/  F2FP.BF16.F32.PACK_AB R43, R19, R18 ;  /* 0x00000012132b723e */ /* 0x000fe200000010ff */
[----:B------:R-:W-:Y:S01]  /*e150*/  FMUL2 R6, R6.F32x2.HI_LO, R46.F32 ;  /* 0x0000002e0606724a */ /* 0x000fe20001000000 */
[----:B------:R-:W-:Y:S01]  /*e160*/  F2FP.BF16.F32.PACK_AB R42, R17, R16 ;  /* 0x00000010112a723e */ /* 0x000fe200000010ff */
[----:B------:R-:W-:Y:S01]  /*e170*/  FMUL2 R14, R14.F32x2.HI_LO, R46.F32 ;  /* 0x0000002e0e0e724a */ /* 0x000fe20001000000 */
[----:B------:R-:W-:Y:S01]  /*e180*/  F2FP.BF16.F32.PACK_AB R51, R11, R10 ;  /* 0x0000000a0b33723e */ /* 0x000fe200000010ff */
[----:B------:R-:W-:Y:S01]  /*e190*/  FMUL2 R12, R12.F32x2.HI_LO, R46.F32 ;  /* 0x0000002e0c0c724a */ /* 0x000fe20001000000 */
[----:B------:R-:W-:Y:S01]  /*e1a0*/  F2FP.BF16.F32.PACK_AB R50, R9, R8 ;  /* 0x000000080932723e */ /* 0x000fe200000010ff */
[----:B-1----:R-:W-:Y:S01]  /*e1b0*/  FMUL2 R34, R34.F32x2.HI_LO, R46.F32 ;  /* 0x0000002e2222724a */ /* 0x002fe20001000000 */
[----:B------:R-:W-:Y:S01]  /*e1c0*/  F2FP.BF16.F32.PACK_AB R49, R7, R6 ;  /* 0x000000060731723e */ /* 0x000fe200000010ff */
[-C--:B------:R-:W-:Y:S01]  /*e1d0*/  FMUL2 R32, R32.F32x2.HI_LO, R46.reuse.F32 ;  /* 0x0000002e2020724a */ /* 0x080fe20001000000 */
[----:B------:R-:W-:Y:S01]  /*e1e0*/  LOP3.LUT R0, R0, 0x30, R5, 0x78, !PT ;  /* 0x0000003000007812 */ /* 0x000fe200078e7805 */
[----:B------:R-:W-:Y:S01]  /*e1f0*/  FMUL2 R30, R30.F32x2.HI_LO, R46.F32 ;  /* 0x0000002e1e1e724a */ /* 0x000fe20001000000 */
[----:B------:R-:W-:Y:S01]  /*e200*/  F2FP.BF16.F32.PACK_AB R41, R15, R14 ;  /* 0x0000000e0f29723e */ /* 0x000fe200000010ff */
[----:B------:R-:W-:Y:S01]  /*e210*/  FMUL2 R28, R28.F32x2.HI_LO, R46.F32 ;  /* 0x0000002e1c1c724a */ /* 0x000fe20001000000 */
[----:B------:R-:W-:Y:S01]  /*e220*/  F2FP.BF16.F32.PACK_AB R40, R13, R12 ;  /* 0x0000000c0d28723e */ /* 0x000fe200000010ff */
[-C--:B------:R-:W-:Y:S01]  /*e230*/  FMUL2 R26, R26.F32x2.HI_LO, R46.reuse.F32 ;  /* 0x0000002e1a1a724a */ /* 0x080fe20001000000 */
[----:B------:R-:W1:Y:S01]  /*e240*/  LDTM.x16 R4, tmem[UR7+0x180] ;  /* 0x00018007000479ee */ /* 0x000e620008240000 */
[----:B------:R-:W-:-:S02]  /*e250*/  FMUL2 R24, R24.F32x2.HI_LO, R46.F32 ;  /* 0x0000002e1818724a */ /* 0x000fc40001000000 */
[--C-:B------:R-:W-:Y:S02]  /*e260*/  IMAD.IADD R45, R58, 0x1, R0.reuse ;  /* 0x000000013a2d7824 */ /* 0x100fe400078e0200 */
[----:B------:R-:W-:Y:S01]  /*e270*/  FMUL2 R22, R22.F32x2.HI_LO, R46.F32 ;  /* 0x0000002e1616724a */ /* 0x000fe20001000000 */
[----:B------:R-:W-:Y:S01]  /*e280*/  F2FP.BF16.F32.PACK_AB R39, R35, R34 ;  /* 0x000000222327723e */ /* 0x000fe200000010ff */
[----:B------:R-:W-:Y:S01]  /*e290*/  FMUL2 R20, R20.F32x2.HI_LO, R46.F32 ;  /* 0x0000002e1414724a */ /* 0x000fe20001000000 */
[----:B------:R-:W-:Y:S01]  /*e2a0*/  F2FP.BF16.F32.PACK_AB R38, R33, R32 ;  /* 0x000000202126723e */ /* 0x000fe200000010ff */
[----:B------:R2:W-:Y:S01]  /*e2b0*/  STS.128 [R0], R48 ;  /* 0x0000003000007388 */ /* 0x0005e20000000c00 */
[----:B------:R-:W-:Y:S01]  /*e2c0*/  F2FP.BF16.F32.PACK_AB R37, R31, R30 ;  /* 0x0000001e1f25723e */ /* 0x000fe200000010ff */
[----:B------:R-:W-:Y:S01]  /*e2d0*/  IMAD.IADD R59, R59, 0x1, R0 ;  /* 0x000000013b3b7824 */ /* 0x000fe200078e0200 */
[----:B------:R-:W-:Y:S01]  /*e2e0*/  F2FP.BF16.F32.PACK_AB R36, R29, R28 ;  /* 0x0000001c1d24723e */ /* 0x000fe200000010ff */
[----:B------:R3:W-:Y:S01]  /*e2f0*/  STS.128 [R45], R40 ;  /* 0x000000282d007388 */ /* 0x0007e20000000c00 */
[----:B------:R-:W-:Y:S01]  /*e300*/  F2FP.BF16.F32.PACK_AB R55, R27, R26 ;  /* 0x0000001a1b37723e */ /* 0x000fe200000010ff */
[----:B------:R-:W-:Y:S01]  /*e310*/  IMAD.IADD R58, R58, 0x1, R59 ;  /* 0x000000013a3a7824 */ /* 0x000fe200078e023b */
[----:B------:R-:W-:-:S02]  /*e320*/  F2FP.BF16.F32.PACK_AB R54, R25, R24 ;  /* 0x000000181936723e */ /* 0x000fc400000010ff */
[----:B------:R-:W-:Y:S02]  /*e330*/  F2FP.BF16.F32.PACK_AB R53, R23, R22 ;  /* 0x000000161735723e */ /* 0x000fe400000010ff */
[----:B------:R-:W-:Y:S02]  /*e340*/  F2FP.BF16.F32.PACK_AB R52, R21, R20 ;  /* 0x000000141534723e */ /* 0x000fe400000010ff */
[----:B------:R-:W4:Y:S01]  /*e350*/  LDTM.x16 R20, tmem[UR6+0x190] ;  /* 0x00019006001479ee */ /* 0x000f220008240000 */
[----:B------:R-:W2:Y:S02]  /*e360*/  LDCU.64 UR6, c[0x0][0x3c8] ;  /* 0x00007900ff0677ac */ /* 0x000ea40008000a00 */
[----:B------:R-:W-:Y:S01]  /*e370*/  STS.128 [R59], R52 ;  /* 0x000000343b007388 */ /* 0x000fe20000000c00 */
[-C--:B-1----:R-:W-:Y:S02]  /*e380*/  FMUL2 R18, R18.F32x2.HI_LO, R46.reuse.F32 ;  /* 0x0000002e1212724a */ /* 0x082fe40001000000 */
[-C--:B------:R-:W-:Y:S01]  /*e390*/  FMUL2 R16, R16.F32x2.HI_LO, R46.reuse.F32 ;  /* 0x0000002e1010724a */ /* 0x080fe20001000000 */
[----:B------:R1:W-:Y:S01]  /*e3a0*/  STS.128 [R58], R36 ;  /* 0x000000243a007388 */ /* 0x0003e20000000c00 */
[----:B------:R-:W-:-:S02]  /*e3b0*/  FMUL2 R14, R14.F32x2.HI_LO, R46.F32 ;  /* 0x0000002e0e0e724a */ /* 0x000fc40001000000 */
[-C--:B------:R-:W-:Y:S02]  /*e3c0*/  FMUL2 R12, R12.F32x2.HI_LO, R46.reuse.F32 ;  /* 0x0000002e0c0c724a */ /* 0x080fe40001000000 */
[-C--:B------:R-:W-:Y:S02]  /*e3d0*/  FMUL2 R10, R10.F32x2.HI_LO, R46.reuse.F32 ;  /* 0x0000002e0a0a724a */ /* 0x080fe40001000000 */
[-C--:B------:R-:W-:Y:S02]  /*e3e0*/  FMUL2 R8, R8.F32x2.HI_LO, R46.reuse.F32 ;  /* 0x0000002e0808724a */ /* 0x080fe40001000000 */
[-C--:B------:R-:W-:Y:S02]  /*e3f0*/  FMUL2 R6, R6.F32x2.HI_LO, R46.reuse.F32 ;  /* 0x0000002e0606724a */ /* 0x080fe40001000000 */
[----:B------:R-:W-:Y:S01]  /*e400*/  FMUL2 R4, R4.F32x2.HI_LO, R46.F32 ;  /* 0x0000002e0404724a */ /* 0x000fe20001000000 */
[----:B--2---:R-:W-:Y:S02]  /*e410*/  F2FP.BF16.F32.PACK_AB R51, R11, R10 ;  /* 0x0000000a0b33723e */ /* 0x004fe400000010ff */
[----:B------:R-:W-:-:S02]  /*e420*/  F2FP.BF16.F32.PACK_AB R50, R9, R8 ;  /* 0x000000080932723e */ /* 0x000fc400000010ff */
[----:B---3--:R-:W-:Y:S01]  /*e430*/  F2FP.BF16.F32.PACK_AB R43, R19, R18 ;  /* 0x00000012132b723e */ /* 0x008fe200000010ff */
[----:B----4-:R-:W-:Y:S01]  /*e440*/  FMUL2 R34, R34.F32x2.HI_LO, R46.F32 ;  /* 0x0000002e2222724a */ /* 0x010fe20001000000 */
[----:B------:R-:W-:Y:S01]  /*e450*/  F2FP.BF16.F32.PACK_AB R42, R17, R16 ;  /* 0x00000010112a723e */ /* 0x000fe200000010ff */
        /* <DEDUP_REMOVED lines=8> */
[-C--:B------:R-:W-:Y:S01]  /*e4e0*/  FMUL2 R28, R28.F32x2.HI_LO, R46.reuse.F32 ;  /* 0x0000002e1c1c724a */ /* 0x080fe20001000000 */
[----:B------:R-:W2:Y:S01]  /*e4f0*/  LDTM.x16 R4, tmem[UR5+0x1a0] ;  /* 0x0001a005000479ee */ /* 0x000ea20008240000 */
[----:B------:R-:W-:Y:S01]  /*e500*/  FMUL2 R22, R22.F32x2.HI_LO, R46.F32 ;  /* 0x0000002e1616724a */ /* 0x000fe20001000000 */
[----:B------:R-:W-:Y:S01]  /*e510*/  F2FP.BF16.F32.PACK_AB R35, R35, R34 ;  /* 0x000000222323723e */ /* 0x000fe200000010ff */
[----:B------:R-:W-:Y:S01]  /*e520*/  FMUL2 R20, R20.F32x2.HI_LO, R46.F32 ;  /* 0x0000002e1414724a */ /* 0x000fe20001000000 */
[----:B------:R-:W-:Y:S01]  /*e530*/  F2FP.BF16.F32.PACK_AB R27, R27, R26 ;  /* 0x0000001a1b1b723e */ /* 0x000fe200000010ff */
[----:B------:R-:W-:Y:S01]  /*e540*/  STS.128 [R0+0x2000], R48 ;  /* 0x0020003000007388 */ /* 0x000fe20000000c00 */
[----:B------:R-:W-:-:S02]  /*e550*/  F2FP.BF16.F32.PACK_AB R34, R33, R32 ;  /* 0x000000202122723e */ /* 0x000fc400000010ff */
[----:B------:R-:W-:Y:S01]  /*e560*/  F2FP.BF16.F32.PACK_AB R26, R25, R24 ;  /* 0x00000018191a723e */ /* 0x000fe200000010ff */
[----:B------:R-:W-:Y:S01]  /*e570*/  STS.128 [R45+0x2000], R40 ;  /* 0x002000282d007388 */ /* 0x000fe20000000c00 */
[----:B------:R-:W-:Y:S02]  /*e580*/  F2FP.BF16.F32.PACK_AB R33, R31, R30 ;  /* 0x0000001e1f21723e */ /* 0x000fe400000010ff */
[----:B------:R-:W-:Y:S02]  /*e590*/  F2FP.BF16.F32.PACK_AB R32, R29, R28 ;  /* 0x0000001c1d20723e */ /* 0x000fe400000010ff */
[----:B------:R-:W-:Y:S02]  /*e5a0*/  F2FP.BF16.F32.PACK_AB R25, R23, R22 ;  /* 0x000000161719723e */ /* 0x000fe400000010ff */
[----:B------:R-:W-:-:S05]  /*e5b0*/  F2FP.BF16.F32.PACK_AB R24, R21, R20 ;  /* 0x000000141518723e */ /* 0x000fca00000010ff */
[----:B------:R-:W-:Y:S01]  /*e5c0*/  STS.128 [R59+0x2000], R24 ;  /* 0x002000183b007388 */ /* 0x000fe20000000c00 */
[----:B--2---:R-:W-:-:S03]  /*e5d0*/  FMUL2 R18, R18.F32x2.HI_LO, R46.F32 ;  /* 0x0000002e1212724a */ /* 0x004fc60001000000 */
[----:B------:R-:W-:Y:S01]  /*e5e0*/  STS.128 [R58+0x2000], R32 ;  /* 0x002000203a007388 */ /* 0x000fe20000000c00 */
[-C--:B------:R-:W-:Y:S02]  /*e5f0*/  FMUL2 R16, R16.F32x2.HI_LO, R46.reuse.F32 ;  /* 0x0000002e1010724a */ /* 0x080fe40001000000 */
        /* <DEDUP_REMOVED lines=10> */
[----:B------:R-:W-:Y:S01]  /*e6a0*/  FMUL2 R38, R4.F32x2.HI_LO, R46.F32 ;  /* 0x0000002e0426724a */ /* 0x000fe20001000000 */
[----:B------:R-:W-:Y:S01]  /*e6b0*/  F2FP.BF16.F32.PACK_AB R30, R29, R28 ;  /* 0x0000001c1d1e723e */ /* 0x000fe200000010ff */
[----:B------:R-:W1:Y:S01]  /*e6c0*/  LDTM.x16 R4, tmem[UR4+0x1b0] ;  /* 0x0001b004000479ee */ /* 0x000e620008240000 */
[----:B------:R-:W-:Y:S01]  /*e6d0*/  USHF.R.S32.HI UR4, URZ, 0x1f, UR13 ;  /* 0x0000001fff047899 */ /* 0x000fe2000801140d */
[----:B------:R-:W-:-:S02]  /*e6e0*/  F2FP.BF16.F32.PACK_AB R29, R37, R36 ;  /* 0x00000024251d723e */ /* 0x000fc400000010ff */
[----:B------:R-:W-:Y:S01]  /*e6f0*/  F2FP.BF16.F32.PACK_AB R28, R39, R38 ;  /* 0x00000026271c723e */ /* 0x000fe200000010ff */
[----:B------:R-:W-:Y:S02]  /*e700*/  UIMAD UR8, UR4, UR6, URZ ;  /* 0x00000006040872a4 */ /* 0x000fe4000f8e02ff */
[----:B------:R-:W-:Y:S02]  /*e710*/  UIMAD.WIDE.U32 UR4, UR13, UR6, URZ ;  /* 0x000000060d0472a5 */ /* 0x000fe4000f8e00ff */
[----:B------:R-:W-:Y:S01]  /*e720*/  UIMAD UR6, UR13, UR7, UR8 ;  /* 0x000000070d0672a4 */ /* 0x000fe2000f8e0208 */
[----:B------:R2:W-:Y:S01]  /*e730*/  STS.128 [R0+0x4000], R28 ;  /* 0x0040001c00007388 */ /* 0x0005e20000000c00 */
[----:B------:R-:W-:Y:S02]  /*e740*/  ULOP3.LUT UR8, URZ, UR17, URZ, 0x33, !UPT ;  /* 0x00000011ff087292 */ /* 0x000fe4000f8e33ff */
[----:B------:R-:W-:Y:S01]  /*e750*/  USHF.R.S32.HI UR7, URZ, 0x1f, UR16 ;  /* 0x0000001fff077899 */ /* 0x000fe20008011410 */
[----:B------:R-:W-:Y:S01]  /*e760*/  STS.128 [R45+0x4000], R20 ;  /* 0x004000142d007388 */ /* 0x000fe20000000c00 */
[----:B------:R-:W-:-:S02]  /*e770*/  UIADD3 UR5, UPT, UPT, UR5, UR6, URZ ;  /* 0x0000000605057290 */ /* 0x000fc4000fffe0ff */
[----:B------:R-:W-:Y:S02]  /*e780*/  UIMAD UR7, UR7, UR10, URZ ;  /* 0x0000000a070772a4 */ /* 0x000fe4000f8e02ff */
[----:B------:R-:W-:Y:S02]  /*e790*/  UIMAD.WIDE.U32 UR4, UR16, UR10, UR4 ;  /* 0x0000000a100472a5 */ /* 0x000fe4000f8e0004 */
[----:B------:R-:W-:Y:S01]  /*e7a0*/  UIMAD UR7, UR16, UR11, UR7 ;  /* 0x0000000b100772a4 */ /* 0x000fe2000f8e0207 */
[----:B------:R-:W3:Y:S01]  /*e7b0*/  LDCU.64 UR10, c[0x0][0x358] ;  /* 0x00006b00ff0a77ac */ /* 0x000ee20008000a00 */
[-C--:B-1----:R-:W-:Y:S02]  /*e7c0*/  FMUL2 R12, R12.F32x2.HI_LO, R46.reuse.F32 ;  /* 0x0000002e0c0c724a */ /* 0x082fe40001000000 */
[-C--:B------:R-:W-:Y:S01]  /*e7d0*/  FMUL2 R38, R8.F32x2.HI_LO, R46.reuse.F32 ;  /* 0x0000002e0826724a */ /* 0x080fe20001000000 */
[----:B------:R-:W-:Y:S01]  /*e7e0*/  UIADD3 UR5, UPT, UPT, UR5, UR7, URZ ;  /* 0x0000000705057290 */ /* 0x000fe2000fffe0ff */
[----:B------:R-:W-:Y:S01]  /*e7f0*/  FMUL2 R36, R4.F32x2.HI_LO, R46.F32 ;  /* 0x0000002e0424724a */ /* 0x000fe20001000000 */
[----:B------:R-:W-:Y:S01]  /*e800*/  F2FP.BF16.F32.PACK_AB R8, R13, R12 ;  /* 0x0000000c0d08723e */ /* 0x000fe200000010ff */
[-C--:B------:R-:W-:Y:S01]  /*e810*/  FMUL2 R4, R6.F32x2.HI_LO, R46.reuse.F32 ;  /* 0x0000002e0604724a */ /* 0x080fe20001000000 */
[----:B------:R-:W1:Y:S01]  /*e820*/  LDC R12, c[0x0][0x614] ;  /* 0x00018500ff0c7b82 */ /* 0x000e620000000800 */
[----:B------:R-:W-:-:S02]  /*e830*/  FMUL2 R14, R14.F32x2.HI_LO, R46.F32 ;  /* 0x0000002e0e0e724a */ /* 0x000fc40001000000 */
[----:B------:R-:W-:Y:S01]  /*e840*/  FMUL2 R6, R10.F32x2.HI_LO, R46.F32 ;  /* 0x0000002e0a06724a */ /* 0x000fe20001000000 */
[----:B------:R-:W-:Y:S01]  /*e850*/  F2FP.BF16.F32.PACK_AB R5, R5, R4 ;  /* 0x000000040505723e */ /* 0x000fe200000010ff */
[----:B------:R-:W-:Y:S01]  /*e860*/  FMUL2 R16, R16.F32x2.HI_LO, R46.F32 ;  /* 0x0000002e1010724a */ /* 0x000fe20001000000 */
[----:B------:R-:W-:Y:S01]  /*e870*/  F2FP.BF16.F32.PACK_AB R9, R15, R14 ;  /* 0x0000000e0f09723e */ /* 0x000fe200000010ff */
[----:B------:R-:W-:Y:S01]  /*e880*/  FMUL2 R18, R18.F32x2.HI_LO, R46.F32 ;  /* 0x0000002e1212724a */ /* 0x000fe20001000000 */
[----:B------:R-:W-:Y:S01]  /*e890*/  F2FP.BF16.F32.PACK_AB R7, R7, R6 ;  /* 0x000000060707723e */ /* 0x000fe200000010ff */
[----:B------:R-:W4:Y:S01]  /*e8a0*/  @P4 LDC R13, c[0x0][0x600] ;  /* 0x00018000ff0d4b82 */ /* 0x000f220000000800 */
[----:B------:R-:W-:Y:S02]  /*e8b0*/  F2FP.BF16.F32.PACK_AB R6, R39, R38 ;  /* 0x000000262706723e */ /* 0x000fe400000010ff */
[----:B------:R-:W-:Y:S02]  /*e8c0*/  F2FP.BF16.F32.PACK_AB R4, R37, R36 ;  /* 0x000000242504723e */ /* 0x000fe400000010ff */
[----:B------:R-:W-:-:S02]  /*e8d0*/  F2FP.BF16.F32.PACK_AB R11, R19, R18 ;  /* 0x00000012130b723e */ /* 0x000fc400000010ff */
[----:B------:R-:W-:Y:S01]  /*e8e0*/  F2FP.BF16.F32.PACK_AB R10, R17, R16 ;  /* 0x00000010110a723e */ /* 0x000fe200000010ff */
[----:B------:R-:W3:Y:S01]  /*e8f0*/  @P5 LDC R14, c[0x0][0x600] ;  /* 0x00018000ff0e5b82 */ /* 0x000ee20000000800 */
[----:B------:R2:W-:Y:S01]  /*e900*/  STS.128 [R59+0x4000], R4 ;  /* 0x004000043b007388 */ /* 0x0005e20000000c00 */
[----:B------:R-:W-:-:S03]  /*e910*/  IMAD.MOV.U32 R16, RZ, RZ, -0x800000 ;  /* 0xff800000ff107424 */ /* 0x000fc600078e00ff */
[----:B------:R2:W-:Y:S01]  /*e920*/  STS.128 [R58+0x4000], R8 ;  /* 0x004000083a007388 */ /* 0x0005e20000000c00 */
[----:B-1----:R-:W-:Y:S01]  /*e930*/  VIADD R12, R12, UR8 ;  /* 0x000000080c0c7c36 */ /* 0x002fe20008000000 */
[----:B------:R-:W1:Y:S01]  /*e940*/  LDCU.64 UR8, c[0x0][0x3b0] ;  /* 0x00007600ff0877ac */ /* 0x000e620008000a00 */
[----:B------:R5:W-:Y:S06]  /*e950*/  MEMBAR.ALL.CTA ;  /* 0x0000000000007992 */ /* 0x000bec0000008000 */
[----:B-----5:R-:W5:Y:S01]  /*e960*/  FENCE.VIEW.ASYNC.S ;  /* 0x00000000000073c6 */ /* 0x020f620000000000 */
[----:B------:R-:W-:-:S02]  /*e970*/  IMAD.SHL.U32 R15, R12, 0x100, RZ ;  /* 0x000001000c0f7824 */ /* 0x000fc400078e00ff */
[----:B------:R-:W-:-:S03]  /*e980*/  IMAD.MOV.U32 R12, RZ, RZ, -0x800000 ;  /* 0xff800000ff0c7424 */ /* 0x000fc600078e00ff */
[----:B------:R-:W-:Y:S01]  /*e990*/  IADD3 R17, PT, PT, -R15, UR12, RZ ;  /* 0x0000000c0f117c10 */ /* 0x000fe2000fffe1ff */
[----:B----4-:R-:W-:Y:S01]  /*e9a0*/  @P4 FFMA R13, R56, R13, R57 ;  /* 0x0000000d380d4223 */ /* 0x010fe20000000039 */
[----:B--2---:R-:W-:Y:S02]  /*e9b0*/  SHF.R.S32.HI R0, RZ, 0x1f, R15 ;  /* 0x0000001fff007819 */ /* 0x004fe4000001140f */
[C---:B------:R-:W-:Y:S01]  /*e9c0*/  ISETP.GT.AND P3, PT, R17.reuse, R44, PT ;  /* 0x0000002c1100720c */ /* 0x040fe20003f64270 */
[----:B------:R-:W-:Y:S01]  /*e9d0*/  VIADD R17, R17, 0xffffff80 ;  /* 0xffffff8011117836 */ /* 0x000fe20000000000 */
[----:B------:R-:W-:Y:S01]  /*e9e0*/  IADD3 R15, P1, P0, R15, UR4, R44 ;  /* 0x000000040f0f7c10 */ /* 0x000fe2000f83e02c */
[----:B------:R-:W-:Y:S01]  /*e9f0*/  @P4 FMUL R16, R13, 0.69314718246459960938 ;  /* 0x3f3172180d104820 */ /* 0x000fe20000400000 */
[----:B---3--:R-:W-:Y:S02]  /*ea00*/  @P5 FFMA R14, R61, R14, R60 ;  /* 0x0000000e3d0e5223 */ /* 0x008fe4000000003c */
[----:B------:R-:W-:-:S02]  /*ea10*/  ISETP.GT.AND P2, PT, R17, R44, PT ;  /* 0x0000002c1100720c */ /* 0x000fc40003f44270 */
[----:B------:R-:W-:Y:S01]  /*ea20*/  IADD3.X R0, PT, PT, R0, UR5, RZ, P1, P0 ;  /* 0x0000000500007c10 */ /* 0x000fe20008fe04ff */
[----:B------:R-:W-:Y:S01]  /*ea30*/  @P5 FMUL R12, R14, 0.69314718246459960938 ;  /* 0x3f3172180e0c5820 */ /* 0x000fe20000400000 */
[C---:B-1----:R-:W-:Y:S01]  /*ea40*/  LEA R4, P0, R15.reuse, UR8, 0x2 ;  /* 0x000000080f047c11 */ /* 0x042fe2000f8010ff */
[----:B-----5:R1:W-:Y:S01]  /*ea50*/  SYNCS.ARRIVE.TRANS64.ART0 RZ, [R3+URZ+0x88], R2 ;  /* 0x0000880203ff79a7 */ /* 0x0203e200085000ff */
[----:B------:R-:W-:Y:S02]  /*ea60*/  IMAD.MOV.U32 R6, RZ, RZ, RZ ;  /* 0x000000ffff067224 */ /* 0x000fe400078e00ff */
[----:B------:R-:W-:Y:S01]  /*ea70*/  LEA.HI.X R5, R15, UR9, R0, 0x2, P0 ;  /* 0x000000090f057c11 */ /* 0x000fe200080f1400 */
[----:B------:R1:W-:Y:S04]  /*ea80*/  SYNCS.ARRIVE.TRANS64.ART0 RZ, [R3+URZ+0xf8], R2 ;  /* 0x0000f80203ff79a7 */ /* 0x0003e800085000ff */
[----:B------:R1:W-:Y:S04]  /*ea90*/  @P3 STG.E desc[UR10][R4.64], R16 ;  /* 0x0000001004003986 */ /* 0x0003e8000c10190a */
[----:B------:R1:W-:Y:S02]  /*eaa0*/  @P2 STG.E desc[UR10][R4.64+0x200], R12 ;  /* 0x0002000c04002986 */ /* 0x0003e4000c10190a */
.L_x_55:
[----:B------:R-:W-:-:S04]  /*eab0*/  SHF.L.U32 R6, R6, 0x1f, RZ ;  /* 0x0000001f06067819 */ /* 0x000fc800000006ff */
[----:B------:R-:W2:Y:S02]  /*eac0*/  SYNCS.PHASECHK.TRANS64.TRYWAIT P0, [R3+URZ+0x108], R6 ;  /* 0x00010806030075a7 */ /* 0x000ea400080011ff */
[----:B--2---:R-:W-:Y:S05]  /*ead0*/  @!P0 BRA `(.L_x_64) ;  /* 0x0000000c00f48947 */ /* 0x004fea0003800000 */
.L_x_134:
[----:B------:R-:W-:Y:S06]  /*eae0*/  BAR.ARV 0x2, 0x1a0 ;  /* 0x0086800000007b1d */ /* 0x000fec0000002000 */
[----:B------:R-:W-:Y:S05]  /*eaf0*/  EXIT ;  /* 0x000000000000794d */ /* 0x000fea0003800000 */
.L_x_3:
[----:B------:R-:W-:-:S07]  /*eb00*/  MOV R4, UR4 ;  /* 0x0000000400047c02 */ /* 0x000fce0008000f00 */
.L_x_65:
[----:B-1----:R1:W2:Y:S02]  /*eb10*/  SYNCS.PHASECHK.TRANS64.TRYWAIT P0, [R4+URZ+0xf0], RZ ;  /* 0x0000f0ff040075a7 */ /* 0x0022a400080011ff */
[----:B--2---:R-:W-:Y:S05]  /*eb20*/  @!P0 NANOSLEEP.SYNCS 0x989680 ;  /* 0x009896800000895d */ /* 0x004fea0003900000 */
[----:B------:R-:W2:Y:S02]  /*eb30*/  @!P0 SYNCS.PHASECHK.TRANS64 P0, [R4+URZ+0xf0], RZ ;  /* 0x0000f0ff040085a7 */ /* 0x000ea400080010ff */
[----:B--2---:R-:W-:Y:S05]  /*eb40*/  @!P0 BRA `(.L_x_65) ;  /* 0xfffffffc00f08947 */ /* 0x004fea000383ffff */
[----:B------:R-:W-:Y:S05]  /*eb50*/  BRA `(.L_x_66) ;  /* 0xffffff1c00c07947 */ /* 0x000fea000383ffff */
.L_x_4:
[----:B-1----:R-:W-:-:S07]  /*eb60*/  MOV R4, UR4 ;  /* 0x0000000400047c02 */ /* 0x002fce0008000f00 */
.L_x_67:
[----:B-1----:R1:W2:Y:S02]  /*eb70*/  SYNCS.PHASECHK.TRANS64.TRYWAIT P0, [R4+URZ+0xf8], RZ ;  /* 0x0000f8ff040075a7 */ /* 0x0022a400080011ff */
[----:B--2---:R-:W-:Y:S05]  /*eb80*/  @!P0 NANOSLEEP.SYNCS 0x989680 ;  /* 0x009896800000895d */ /* 0x004fea0003900000 */
[----:B------:R-:W2:Y:S02]  /*eb90*/  @!P0 SYNCS.PHASECHK.TRANS64 P0, [R4+URZ+0xf8], RZ ;  /* 0x0000f8ff040085a7 */ /* 0x000ea400080010ff */
[----:B--2---:R-:W-:Y:S05]  /*eba0*/  @!P0 BRA `(.L_x_67) ;  /* 0xfffffffc00f08947 */ /* 0x004fea000383ffff */
[----:B------:R-:W-:Y:S05]  /*ebb0*/  BRA `(.L_x_68) ;  /* 0xffffff2000007947 */ /* 0x000fea000383ffff */
.L_x_10:
[----:B------:R-:W-:-:S07]  /*ebc0*/  MOV R4, UR4 ;  /* 0x0000000400047c02 */ /* 0x000fce0008000f00 */
.L_x_69:
[----:B--2---:R2:W3:Y:S02]  /*ebd0*/  SYNCS.PHASECHK.TRANS64.TRYWAIT P0, [R4+URZ], RZ ;  /* 0x000000ff040075a7 */ /* 0x0044e400080011ff */
[----:B---3--:R-:W-:Y:S05]  /*ebe0*/  @!P0 NANOSLEEP.SYNCS 0x989680 ;  /* 0x009896800000895d */ /* 0x008fea0003900000 */
[----:B------:R-:W3:Y:S02]  /*ebf0*/  @!P0 SYNCS.PHASECHK.TRANS64 P0, [R4+URZ], RZ ;  /* 0x000000ff040085a7 */ /* 0x000ee400080010ff */
[----:B---3--:R-:W-:Y:S05]  /*ec00*/  @!P0 BRA `(.L_x_69) ;  /* 0xfffffffc00f08947 */ /* 0x008fea000383ffff */
[----:B------:R-:W-:Y:S05]  /*ec10*/  BRA `(.L_x_70) ;  /* 0xffffff2400947947 */ /* 0x000fea000383ffff */
.L_x_11:
[----:B------:R-:W-:-:S07]  /*ec20*/  MOV R4, UR4 ;  /* 0x0000000400047c02 */ /* 0x000fce0008000f00 */
.L_x_71:
[----:B--2---:R2:W3:Y:S02]  /*ec30*/  SYNCS.PHASECHK.TRANS64.TRYWAIT P0, [R4+URZ+0x20], RZ ;  /* 0x000020ff040075a7 */ /* 0x0044e400080011ff */
[----:B---3--:R-:W-:Y:S05]  /*ec40*/  @!P0 NANOSLEEP.SYNCS 0x989680 ;  /* 0x009896800000895d */ /* 0x008fea0003900000 */
[----:B------:R-:W3:Y:S02]  /*ec50*/  @!P0 SYNCS.PHASECHK.TRANS64 P0, [R4+URZ+0x20], RZ ;  /* 0x000020ff040085a7 */ /* 0x000ee400080010ff */
[----:B---3--:R-:W-:Y:S05]  /*ec60*/  @!P0 BRA `(.L_x_71) ;  /* 0xfffffffc00f08947 */ /* 0x008fea000383ffff */
[----:B------:R-:W-:Y:S05]  /*ec70*/  BRA `(.L_x_72) ;  /* 0xffffff2800407947 */ /* 0x000fea000383ffff */
.L_x_12:
[----:B------:R-:W-:-:S07]  /*ec80*/  MOV R4, UR4 ;  /* 0x0000000400047c02 */ /* 0x000fce0008000f00 */
.L_x_73:
[----:B-1----:R1:W2:Y:S02]  /*ec90*/  SYNCS.PHASECHK.TRANS64.TRYWAIT P0, [R4+URZ+0x8], RZ ;  /* 0x000008ff040075a7 */ /* 0x0022a400080011ff */
[----:B--2---:R-:W-:Y:S05]  /*eca0*/  @!P0 NANOSLEEP.SYNCS 0x989680 ;  /* 0x009896800000895d */ /* 0x004fea0003900000 */
[----:B------:R-:W2:Y:S02]  /*ecb0*/  @!P0 SYNCS.PHASECHK.TRANS64 P0, [R4+URZ+0x8], RZ ;  /* 0x000008ff040085a7 */ /* 0x000ea400080010ff */
[----:B--2---:R-:W-:Y:S05]  /*ecc0*/  @!P0 BRA `(.L_x_73) ;  /* 0xfffffffc00f08947 */ /* 0x004fea000383ffff */
[----:B------:R-:W-:Y:S05]  /*ecd0*/  BRA `(.L_x_74) ;  /* 0xffffff2c00407947 */ /* 0x000fea000383ffff */
.L_x_14:
[----:B------:R-:W-:Y:S02]  /*ece0*/  MOV R14, UR52 ;  /* 0x00000034000e7c02 */ /* 0x000fe40008000f00 */
[----:B------:R-:W-:Y:S07]  /*ecf0*/  MOV R16, R17 ;  /* 0x0000001100107202 */ /* 0x000fee0000000f00 */
.L_x_75:
[----:B-1----:R1:W2:Y:S02]  /*ed00*/  SYNCS.PHASECHK.TRANS64.TRYWAIT P0, [R14+URZ], R17 ;  /* 0x000000110e0075a7 */ /* 0x0022a400080011ff */
[----:B--2---:R-:W-:Y:S05]  /*ed10*/  @!P0 NANOSLEEP.SYNCS 0x989680 ;  /* 0x009896800000895d */ /* 0x004fea0003900000 */
[----:B------:R-:W2:Y:S02]  /*ed20*/  @!P0 SYNCS.PHASECHK.TRANS64 P0, [R14+URZ], R17 ;  /* 0x000000110e0085a7 */ /* 0x000ea400080010ff */
[----:B--2---:R-:W-:Y:S05]  /*ed30*/  @!P0 BRA `(.L_x_75) ;  /* 0xfffffffc00f08947 */ /* 0x004fea000383ffff */
[----:B------:R-:W-:Y:S05]  /*ed40*/  BRA `(.L_x_76) ;  /* 0xffffff3000107947 */ /* 0x000fea000383ffff */
.L_x_15:
[----:B------:R-:W-:Y:S02]  /*ed50*/  MOV R21, UR4 ;  /* 0x0000000400157c02 */ /* 0x000fe40008000f00 */
[----:B-1----:R-:W-:Y:S07]  /*ed60*/  MOV R17, R16 ;  /* 0x0000001000117202 */ /* 0x002fee0000000f00 */
.L_x_77:
[----:B-1----:R1:W2:Y:S02]  /*ed70*/  SYNCS.PHASECHK.TRANS64.TRYWAIT P0, [R21+URZ+0x80], R17 ;  /* 0x00008011150075a7 */ /* 0x0022a400080011ff */
[----:B--2---:R-:W-:Y:S05]  /*ed80*/  @!P0 NANOSLEEP.SYNCS 0x989680 ;  /* 0x009896800000895d */ /* 0x004fea0003900000 */
[----:B------:R-:W2:Y:S02]  /*ed90*/  @!P0 SYNCS.PHASECHK.TRANS64 P0, [R21+URZ+0x80], R17 ;  /* 0x00008011150085a7 */ /* 0x000ea400080010ff */
[----:B--2---:R-:W-:Y:S05]  /*eda0*/  @!P0 BRA `(.L_x_77) ;  /* 0xfffffffc00f08947 */ /* 0x004fea000383ffff */
[----:B------:R-:W-:Y:S05]  /*edb0*/  BRA `(.L_x_78) ;  /* 0xffffff30000c7947 */ /* 0x000fea000383ffff */
.L_x_16:
[----:B------:R-:W-:Y:S02]  /*edc0*/  MOV R21, UR4 ;  /* 0x0000000400157c02 */ /* 0x000fe40008000f00 */
[----:B------:R-:W-:Y:S07]  /*edd0*/  MOV R17, R16 ;  /* 0x0000001000117202 */ /* 0x000fee0000000f00 */
.L_x_79:
[----:B-1----:R1:W2:Y:S02]  /*ede0*/  SYNCS.PHASECHK.TRANS64.TRYWAIT P0, [R21+URZ+0x90], R17 ;  /* 0x00009011150075a7 */ /* 0x0022a400080011ff */
[----:B--2---:R-:W-:Y:S05]  /*edf0*/  @!P0 NANOSLEEP.SYNCS 0x989680 ;  /* 0x009896800000895d */ /* 0x004fea0003900000 */
[----:B------:R-:W2:Y:S02]  /*ee00*/  @!P0 SYNCS.PHASECHK.TRANS64 P0, [R21+URZ+0x90], R17 ;  /* 0x00009011150085a7 */ /* 0x000ea400080010ff */
[----:B--2---:R-:W-:Y:S05]  /*ee10*/  @!P0 BRA `(.L_x_79) ;  /* 0xfffffffc00f08947 */ /* 0x004fea000383ffff */
[----:B------:R-:W-:Y:S05]  /*ee20*/  BRA `(.L_x_80) ;  /* 0xffffff3000b87947 */ /* 0x000fea000383ffff */
.L_x_17:
[----:B------:R-:W-:Y:S02]  /*ee30*/  MOV R14, UR7 ;  /* 0x00000007000e7c02 */ /* 0x000fe40008000f00 */
[----:B------:R-:W-:Y:S07]  /*ee40*/  MOV R20, R21 ;  /* 0x0000001500147202 */ /* 0x000fee0000000f00 */
.L_x_81:
[----:B-1----:R1:W2:Y:S02]  /*ee50*/  SYNCS.PHASECHK.TRANS64.TRYWAIT P0, [R14+URZ], R21 ;  /* 0x000000150e0075a7 */ /* 0x0022a400080011ff */
[----:B--2---:R-:W-:Y:S05]  /*ee60*/  @!P0 NANOSLEEP.SYNCS 0x989680 ;  /* 0x009896800000895d */ /* 0x004fea0003900000 */
[----:B------:R-:W2:Y:S02]  /*ee70*/  @!P0 SYNCS.PHASECHK.TRANS64 P0, [R14+URZ], R21 ;  /* 0x000000150e0085a7 */ /* 0x000ea400080010ff */
[----:B--2---:R-:W-:Y:S05]  /*ee80*/  @!P0 BRA `(.L_x_81) ;  /* 0xfffffffc00f08947 */ /* 0x004fea000383ffff */
[----:B------:R-:W-:Y:S05]  /*ee90*/  BRA `(.L_x_82) ;  /* 0xffffff34000c7947 */ /* 0x000fea000383ffff */
.L_x_18:
[----:B------:R-:W-:Y:S02]  /*eea0*/  MOV R21, UR4 ;  /* 0x0000000400157c02 */ /* 0x000fe40008000f00 */
[----:B------:R-:W-:Y:S07]  /*eeb0*/  MOV R17, R16 ;  /* 0x0000001000117202 */ /* 0x000fee0000000f00 */
.L_x_83:
[----:B-1----:R1:W2:Y:S02]  /*eec0*/  SYNCS.PHASECHK.TRANS64.TRYWAIT P0, [R21+URZ+0x88], R17 ;  /* 0x00008811150075a7 */ /* 0x0022a400080011ff */
[----:B--2---:R-:W-:Y:S05]  /*eed0*/  @!P0 NANOSLEEP.SYNCS 0x989680 ;  /* 0x009896800000895d */ /* 0x004fea0003900000 */
[----:B------:R-:W2:Y:S02]  /*eee0*/  @!P0 SYNCS.PHASECHK.TRANS64 P0, [R21+URZ+0x88], R17 ;  /* 0x00008811150085a7 */ /* 0x000ea400080010ff */
[----:B--2---:R-:W-:Y:S05]  /*eef0*/  @!P0 BRA `(.L_x_83) ;  /* 0xfffffffc00f08947 */ /* 0x004fea000383ffff */
[----:B------:R-:W-:Y:S05]  /*ef00*/  BRA `(.L_x_84) ;  /* 0xffffff3400bc7947 */ /* 0x000fea000383ffff */
.L_x_19:
[----:B-1----:R-:W-:Y:S02]  /*ef10*/  MOV R21, UR4 ;  /* 0x0000000400157c02 */ /* 0x002fe40008000f00 */
[----:B------:R-:W-:Y:S07]  /*ef20*/  MOV R17, R16 ;  /* 0x0000001000117202 */ /* 0x000fee0000000f00 */
.L_x_85:
[----:B-1----:R1:W2:Y:S02]  /*ef30*/  SYNCS.PHASECHK.TRANS64.TRYWAIT P0, [R21+URZ+0x98], R17 ;  /* 0x00009811150075a7 */ /* 0x0022a400080011ff */
[----:B--2---:R-:W-:Y:S05]  /*ef40*/  @!P0 NANOSLEEP.SYNCS 0x989680 ;  /* 0x009896800000895d */ /* 0x004fea0003900000 */
[----:B------:R-:W2:Y:S02]  /*ef50*/  @!P0 SYNCS.PHASECHK.TRANS64 P0, [R21+URZ+0x98], R17 ;  /* 0x00009811150085a7 */ /* 0x000ea400080010ff */
[----:B--2---:R-:W-:Y:S05]  /*ef60*/  @!P0 BRA `(.L_x_85) ;  /* 0xfffffffc00f08947 */ /* 0x004fea000383ffff */
[----:B------:R-:W-:Y:S05]  /*ef70*/  BRA `(.L_x_86) ;  /* 0xffffff3800407947 */ /* 0x000fea000383ffff */
.L_x_21:
[----:B-1----:R-:W-:Y:S02]  /*ef80*/  MOV R4, UR13 ;  /* 0x0000000d00047c02 */ /* 0x002fe40008000f00 */
[----:B------:R-:W-:-:S07]  /*ef90*/  MOV R7, R6 ;  /* 0x0000000600077202 */ /* 0x000fce0000000f00 */
.L_x_87:
[----:B-1----:R1:W2:Y:S02]  /*efa0*/  SYNCS.PHASECHK.TRANS64.TRYWAIT P0, [R4+URZ+0x20], R7 ;  /* 0x00002007040075a7 */ /* 0x0022a400080011ff */
[----:B--2---:R-:W-:Y:S05]  /*efb0*/  @!P0 NANOSLEEP.SYNCS 0x989680 ;  /* 0x009896800000895d */ /* 0x004fea0003900000 */
[----:B------:R-:W2:Y:S02]  /*efc0*/  @!P0 SYNCS.PHASECHK.TRANS64 P0, [R4+URZ+0x20], R7 ;  /* 0x00002007040085a7 */ /* 0x000ea400080010ff */
[----:B--2---:R-:W-:Y:S05]  /*efd0*/  @!P0 BRA `(.L_x_87) ;  /* 0xfffffffc00f08947 */ /* 0x004fea000383ffff */
[----:B------:R-:W-:Y:S05]  /*efe0*/  BRA `(.L_x_88) ;  /* 0xffffff3800cc7947 */ /* 0x000fea000383ffff */
.L_x_22:
[----:B------:R-:W-:Y:S02]  /*eff0*/  MOV R5, UR4 ;  /* 0x0000000400057c02 */ /* 0x000fe40008000f00 */
[----:B------:R-:W-:-:S07]  /*f000*/  MOV R9, R8 ;  /* 0x0000000800097202 */ /* 0x000fce0000000f00 */
.L_x_89:
[----:B-1----:R1:W2:Y:S02]  /*f010*/  SYNCS.PHASECHK.TRANS64.TRYWAIT P0, [R5+URZ+0x80], R9 ;  /* 0x00008009050075a7 */ /* 0x0022a400080011ff */
[----:B--2---:R-:W-:Y:S05]  /*f020*/  @!P0 NANOSLEEP.SYNCS 0x989680 ;  /* 0x009896800000895d */ /* 0x004fea0003900000 */
[----:B------:R-:W2:Y:S02]  /*f030*/  @!P0 SYNCS.PHASECHK.TRANS64 P0, [R5+URZ+0x80], R9 ;  /* 0x00008009050085a7 */ /* 0x000ea400080010ff */
[----:B--2---:R-:W-:Y:S05]  /*f040*/  @!P0 BRA `(.L_x_89) ;  /* 0xfffffffc00f08947 */ /* 0x004fea000383ffff */
[----:B------:R-:W-:Y:S05]  /*f050*/  BRA `(.L_x_90) ;  /* 0xffffff3c00907947 */ /* 0x000fea000383ffff */
.L_x_23:
[----:B------:R-:W-:Y:S02]  /*f060*/  MOV R4, UR12 ;  /* 0x0000000c00047c02 */ /* 0x000fe40008000f00 */
[-C--:B------:R-:W-:Y:S02]  /*f070*/  MOV R6, R8.reuse ;  /* 0x0000000800067202 */ /* 0x080fe40000000f00 */
[----:B------:R-:W-:-:S07]  /*f080*/  MOV R7, R8 ;  /* 0x0000000800077202 */ /* 0x000fce0000000f00 */
.L_x_91:
[----:B-1----:R1:W2:Y:S02]  /*f090*/  SYNCS.PHASECHK.TRANS64.TRYWAIT P0, [R4+URZ+0x90], R7 ;  /* 0x00009007040075a7 */ /* 0x0022a400080011ff */
[----:B--2---:R-:W-:Y:S05]  /*f0a0*/  @!P0 NANOSLEEP.SYNCS 0x989680 ;  /* 0x009896800000895d */ /* 0x004fea0003900000 */
[----:B------:R-:W2:Y:S02]  /*f0b0*/  @!P0 SYNCS.PHASECHK.TRANS64 P0, [R4+URZ+0x90], R7 ;  /* 0x00009007040085a7 */ /* 0x000ea400080010ff */
[----:B--2---:R-:W-:Y:S05]  /*f0c0*/  @!P0 BRA `(.L_x_91) ;  /* 0xfffffffc00f08947 */ /* 0x004fea000383ffff */
[----:B------:R-:W-:Y:S05]  /*f0d0*/  BRA `(.L_x_92) ;  /* 0xffffff3c00d47947 */ /* 0x000fea000383ffff */
.L_x_24:
[----:B------:R-:W-:Y:S02]  /*f0e0*/  MOV R4, UR12 ;  /* 0x0000000c00047c02 */ /* 0x000fe40008000f00 */
[-C--:B------:R-:W-:Y:S02]  /*f0f0*/  MOV R6, R8.reuse ;  /* 0x0000000800067202 */ /* 0x080fe40000000f00 */
[----:B------:R-:W-:-:S07]  /*f100*/  MOV R7, R8 ;  /* 0x0000000800077202 */ /* 0x000fce0000000f00 */
.L_x_93:
[----:B-1----:R1:W2:Y:S02]  /*f110*/  SYNCS.PHASECHK.TRANS64.TRYWAIT P0, [R4+URZ+0x88], R7 ;  /* 0x00008807040075a7 */ /* 0x0022a400080011ff */
[----:B--2---:R-:W-:Y:S05]  /*f120*/  @!P0 NANOSLEEP.SYNCS 0x989680 ;  /* 0x009896800000895d */ /* 0x004fea0003900000 */
[----:B------:R-:W2:Y:S02]  /*f130*/  @!P0 SYNCS.PHASECHK.TRANS64 P0, [R4+URZ+0x88], R7 ;  /* 0x00008807040085a7 */ /* 0x000ea400080010ff */
[----:B--2---:R-:W-:Y:S05]  /*f140*/  @!P0 BRA `(.L_x_93) ;  /* 0xfffffffc00f08947 */ /* 0x004fea000383ffff */
[----:B------:R-:W-:Y:S05]  /*f150*/  BRA `(.L_x_94) ;  /* 0xffffff4000587947 */ /* 0x000fea000383ffff */
.L_x_25:
[----:B------:R-:W-:Y:S02]  /*f160*/  MOV R4, UR12 ;  /* 0x0000000c00047c02 */ /* 0x000fe40008000f00 */
[----:B------:R-:W-:-:S07]  /*f170*/  MOV R9, R8 ;  /* 0x0000000800097202 */ /* 0x000fce0000000f00 */
.L_x_95:
[----:B-1----:R1:W2:Y:S02]  /*f180*/  SYNCS.PHASECHK.TRANS64.TRYWAIT P0, [R4+URZ+0x98], R9 ;  /* 0x00009809040075a7 */ /* 0x0022a400080011ff */
[----:B--2---:R-:W-:Y:S05]  /*f190*/  @!P0 NANOSLEEP.SYNCS 0x989680 ;  /* 0x009896800000895d */ /* 0x004fea0003900000 */
[----:B------:R-:W2:Y:S02]  /*f1a0*/  @!P0 SYNCS.PHASECHK.TRANS64 P0, [R4+URZ+0x98], R9 ;  /* 0x00009809040085a7 */ /* 0x000ea400080010ff */
[----:B--2---:R-:W-:Y:S05]  /*f1b0*/  @!P0 BRA `(.L_x_95) ;  /* 0xfffffffc00f08947 */ /* 0x004fea000383ffff */
[----:B------:R-:W-:Y:S05]  /*f1c0*/  BRA `(.L_x_96) ;  /* 0xffffff4000847947 */ /* 0x000fea000383ffff */
.L_x_32:
[----:B------:R-:W-:Y:S01]  /*f1d0*/  HFMA2 R6, -RZ, RZ, -0.0 , 0 ;  /* 0x80000000ff067431 */ /* 0x000fe200000001ff */
[----:B------:R-:W-:Y:S02]  /*f1e0*/  MOV R4, UR57 ;  /* 0x0000003900047c02 */ /* 0x000fe40008000f00 */
[----:B------:R-:W-:-:S07]  /*f1f0*/  MOV R7, 0x80000000 ;  /* 0x8000000000077802 */ /* 0x000fce0000000f00 */
.L_x_97:
[----:B-1----:R1:W2:Y:S02]  /*f200*/  SYNCS.PHASECHK.TRANS64.TRYWAIT P0, [R4+URZ+0x48], R7 ;  /* 0x00004807040075a7 */ /* 0x0022a400080011ff */
[----:B--2---:R-:W-:Y:S05]  /*f210*/  @!P0 NANOSLEEP.SYNCS 0x989680 ;  /* 0x009896800000895d */ /* 0x004fea0003900000 */
[----:B------:R-:W2:Y:S02]  /*f220*/  @!P0 SYNCS.PHASECHK.TRANS64 P0, [R4+URZ+0x48], R7 ;  /* 0x00004807040085a7 */ /* 0x000ea400080010ff */
[----:B--2---:R-:W-:Y:S05]  /*f230*/  @!P0 BRA `(.L_x_97) ;  /* 0xfffffffc00f08947 */ /* 0x004fea000383ffff */
[----:B------:R-:W-:Y:S05]  /*f240*/  BRA `(.L_x_98) ;  /* 0xffffff4800f87947 */ /* 0x000fea000383ffff */
.L_x_33:
[----:B------:R-:W-:Y:S01]  /*f250*/  HFMA2 R6, -RZ, RZ, -0.0 , 0 ;  /* 0x80000000ff067431 */ /* 0x000fe200000001ff */
[----:B------:R-:W-:Y:S02]  /*f260*/  MOV R4, UR57 ;  /* 0x0000003900047c02 */ /* 0x000fe40008000f00 */
[----:B------:R-:W-:-:S07]  /*f270*/  MOV R7, 0x80000000 ;  /* 0x8000000000077802 */ /* 0x000fce0000000f00 */
.L_x_99:
[----:B-1----:R1:W2:Y:S02]  /*f280*/  SYNCS.PHASECHK.TRANS64.TRYWAIT P0, [R4+URZ+0x10], R7 ;  /* 0x00001007040075a7 */ /* 0x0022a400080011ff */
[----:B--2---:R-:W-:Y:S05]  /*f290*/  @!P0 NANOSLEEP.SYNCS 0x989680 ;  /* 0x009896800000895d */ /* 0x004fea0003900000 */
[----:B------:R-:W2:Y:S02]  /*f2a0*/  @!P0 SYNCS.PHASECHK.TRANS64 P0, [R4+URZ+0x10], R7 ;  /* 0x00001007040085a7 */ /* 0x000ea400080010ff */
[----:B--2---:R-:W-:Y:S05]  /*f2b0*/  @!P0 BRA `(.L_x_99) ;  /* 0xfffffffc00f08947 */ /* 0x004fea000383ffff */
[----:B------:R-:W-:Y:S05]  /*f2c0*/  BRA `(.L_x_100) ;  /* 0xffffff4c00747947 */ /* 0x000fea000383ffff */
.L_x_34:
[----:B------:R-:W-:Y:S01]  /*f2d0*/  HFMA2 R6, -RZ, RZ, -0.0 , 0 ;  /* 0x80000000ff067431 */ /* 0x000fe200000001ff */
[----:B------:R-:W-:Y:S02]  /*f2e0*/  MOV R4, UR57 ;  /* 0x0000003900047c02 */ /* 0x000fe40008000f00 */
[----:B------:R-:W-:-:S07]  /*f2f0*/  MOV R7, 0x80000000 ;  /* 0x8000000000077802 */ /* 0x000fce0000000f00 */
.L_x_101:
[----:B-1----:R1:W2:Y:S02]  /*f300*/  SYNCS.PHASECHK.TRANS64.TRYWAIT P0, [R4+URZ+0x18], R7 ;  /* 0x00001807040075a7 */ /* 0x0022a400080011ff */
[----:B--2---:R-:W-:Y:S05]  /*f310*/  @!P0 NANOSLEEP.SYNCS 0x989680 ;  /* 0x009896800000895d */ /* 0x004fea0003900000 */
[----:B------:R-:W2:Y:S02]  /*f320*/  @!P0 SYNCS.PHASECHK.TRANS64 P0, [R4+URZ+0x18], R7 ;  /* 0x00001807040085a7 */ /* 0x000ea400080010ff */
[----:B--2---:R-:W-:Y:S05]  /*f330*/  @!P0 BRA `(.L_x_101) ;  /* 0xfffffffc00f08947 */ /* 0x004fea000383ffff */
[----:B------:R-:W-:Y:S05]  /*f340*/  BRA `(.L_x_102) ;  /* 0xffffff4c00e07947 */ /* 0x000fea000383ffff */
.L_x_35:
[----:B------:R-:W-:Y:S01]  /*f350*/  HFMA2 R6, -RZ, RZ, -0.0 , 0 ;  /* 0x80000000ff067431 */ /* 0x000fe200000001ff */
[----:B------:R-:W-:Y:S02]  /*f360*/  MOV R4, UR57 ;  /* 0x0000003900047c02 */ /* 0x000fe40008000f00 */
[----:B------:R-:W-:-:S07]  /*f370*/  MOV R7, 0x80000000 ;  /* 0x8000000000077802 */ /* 0x000fce0000000f00 */
.L_x_103:
[----:B-1----:R1:W2:Y:S02]  /*f380*/  SYNCS.PHASECHK.TRANS64.TRYWAIT P0, [R4+URZ+0x50], R7 ;  /* 0x00005007040075a7 */ /* 0x0022a400080011ff */
[----:B--2---:R-:W-:Y:S05]  /*f390*/  @!P0 NANOSLEEP.SYNCS 0x989680 ;  /* 0x009896800000895d */ /* 0x004fea0003900000 */
[----:B------:R-:W2:Y:S02]  /*f3a0*/  @!P0 SYNCS.PHASECHK.TRANS64 P0, [R4+URZ+0x50], R7 ;  /* 0x00005007040085a7 */ /* 0x000ea400080010ff */
[----:B--2---:R-:W-:Y:S05]  /*f3b0*/  @!P0 BRA `(.L_x_103) ;  /* 0xfffffffc00f08947 */ /* 0x004fea000383ffff */
[----:B------:R-:W-:Y:S05]  /*f3c0*/  BRA `(.L_x_104) ;  /* 0xffffff5000387947 */ /* 0x000fea000383ffff */
.L_x_36:
[----:B------:R-:W-:Y:S02]  /*f3d0*/  MOV R4, UR5 ;  /* 0x0000000500047c02 */ /* 0x000fe40008000f00 */
[----:B------:R-:W-:-:S07]  /*f3e0*/  MOV R9, R8 ;  /* 0x0000000800097202 */ /* 0x000fce0000000f00 */
.L_x_105:
[----:B-1----:R1:W2:Y:S02]  /*f3f0*/  SYNCS.PHASECHK.TRANS64.TRYWAIT P0, [R4+URZ+0x48], R9 ;  /* 0x00004809040075a7 */ /* 0x0022a400080011ff */
[----:B--2---:R-:W-:Y:S05]  /*f400*/  @!P0 NANOSLEEP.SYNCS 0x989680 ;  /* 0x009896800000895d */ /* 0x004fea0003900000 */
[----:B------:R-:W2:Y:S02]  /*f410*/  @!P0 SYNCS.PHASECHK.TRANS64 P0, [R4+URZ+0x48], R9 ;  /* 0x00004809040085a7 */ /* 0x000ea400080010ff */
[----:B--2---:R-:W-:Y:S05]  /*f420*/  @!P0 BRA `(.L_x_105) ;  /* 0xfffffffc00f08947 */ /* 0x004fea000383ffff */
[----:B------:R-:W-:Y:S05]  /*f430*/  BRA `(.L_x_106) ;  /* 0xffffff5400147947 */ /* 0x000fea000383ffff */
.L_x_37:
[----:B------:R-:W-:Y:S02]  /*f440*/  MOV R4, UR4 ;  /* 0x0000000400047c02 */ /* 0x000fe40008000f00 */
[----:B------:R-:W-:-:S07]  /*f450*/  MOV R9, R8 ;  /* 0x0000000800097202 */ /* 0x000fce0000000f00 */
.L_x_107:
[----:B-1----:R1:W2:Y:S02]  /*f460*/  SYNCS.PHASECHK.TRANS64.TRYWAIT P0, [R4+URZ+0x48], R9 ;  /* 0x00004809040075a7 */ /* 0x0022a400080011ff */
[----:B--2---:R-:W-:Y:S05]  /*f470*/  @!P0 NANOSLEEP.SYNCS 0x989680 ;  /* 0x009896800000895d */ /* 0x004fea0003900000 */
[----:B------:R-:W2:Y:S02]  /*f480*/  @!P0 SYNCS.PHASECHK.TRANS64 P0, [R4+URZ+0x48], R9 ;  /* 0x00004809040085a7 */ /* 0x000ea400080010ff */
[----:B--2---:R-:W-:Y:S05]  /*f490*/  @!P0 BRA `(.L_x_107) ;  /* 0xfffffffc00f08947 */ /* 0x004fea000383ffff */
[----:B------:R-:W-:Y:S05]  /*f4a0*/  BRA `(.L_x_108) ;  /* 0xffffff5400647947 */ /* 0x000fea000383ffff */
.L_x_39:
[----:B-1----:R-:W-:Y:S02]  /*f4b0*/  MOV R4, UR4 ;  /* 0x0000000400047c02 */ /* 0x002fe40008000f00 */
[----:B------:R-:W-:-:S07]  /*f4c0*/  MOV R9, R8 ;  /* 0x0000000800097202 */ /* 0x000fce0000000f00 */
.L_x_109:
[----:B-1----:R1:W2:Y:S02]  /*f4d0*/  SYNCS.PHASECHK.TRANS64.TRYWAIT P0, [R4+URZ+0x48], R9 ;  /* 0x00004809040075a7 */ /* 0x0022a400080011ff */
[----:B--2---:R-:W-:Y:S05]  /*f4e0*/  @!P0 NANOSLEEP.SYNCS 0x989680 ;  /* 0x009896800000895d */ /* 0x004fea0003900000 */
[----:B------:R-:W2:Y:S02]  /*f4f0*/  @!P0 SYNCS.PHASECHK.TRANS64 P0, [R4+URZ+0x48], R9 ;  /* 0x00004809040085a7 */ /* 0x000ea400080010ff */
[----:B--2---:R-:W-:Y:S05]  /*f500*/  @!P0 BRA `(.L_x_109) ;  /* 0xfffffffc00f08947 */ /* 0x004fea000383ffff */
[----:B------:R-:W-:Y:S05]  /*f510*/  BRA `(.L_x_110) ;  /* 0xffffff5800247947 */ /* 0x000fea000383ffff */
.L_x_40:
[----:B------:R-:W-:Y:S02]  /*f520*/  MOV R4, UR5 ;  /* 0x0000000500047c02 */ /* 0x000fe40008000f00 */
[----:B------:R-:W-:-:S07]  /*f530*/  MOV R7, R6 ;  /* 0x0000000600077202 */ /* 0x000fce0000000f00 */
.L_x_111:
[----:B-1----:R1:W2:Y:S02]  /*f540*/  SYNCS.PHASECHK.TRANS64.TRYWAIT P0, [R4+URZ+0x18], R7 ;  /* 0x00001807040075a7 */ /* 0x0022a400080011ff */
[----:B--2---:R-:W-:Y:S05]  /*f550*/  @!P0 NANOSLEEP.SYNCS 0x989680 ;  /* 0x009896800000895d */ /* 0x004fea0003900000 */
[----:B------:R-:W2:Y:S02]  /*f560*/  @!P0 SYNCS.PHASECHK.TRANS64 P0, [R4+URZ+0x18], R7 ;  /* 0x00001807040085a7 */ /* 0x000ea400080010ff */
[----:B--2---:R-:W-:Y:S05]  /*f570*/  @!P0 BRA `(.L_x_111) ;  /* 0xfffffffc00f08947 */ /* 0x004fea000383ffff */
[----:B------:R-:W-:Y:S05]  /*f580*/  BRA `(.L_x_112) ;  /* 0xffffff5800207947 */ /* 0x000fea000383ffff */
.L_x_43:
[----:B------:R-:W-:Y:S02]  /*f590*/  MOV R4, 0x80000000 ;  /* 0x8000000000047802 */ /* 0x000fe40000000f00 */
[----:B------:R-:W-:-:S07]  /*f5a0*/  MOV R5, 0x80000000 ;  /* 0x8000000000057802 */ /* 0x000fce0000000f00 */
.L_x_113:
[----:B-1----:R1:W2:Y:S02]  /*f5b0*/  SYNCS.PHASECHK.TRANS64.TRYWAIT P0, [UR17], R5 ;  /* 0x00000005ff0075a7 */ /* 0x0022a40008001111 */
[----:B--2---:R-:W-:Y:S05]  /*f5c0*/  @!P0 NANOSLEEP.SYNCS 0x989680 ;  /* 0x009896800000895d */ /* 0x004fea0003900000 */
[----:B------:R-:W2:Y:S02]  /*f5d0*/  @!P0 SYNCS.PHASECHK.TRANS64 P0, [UR17], R5 ;  /* 0x00000005ff0085a7 */ /* 0x000ea40008001011 */
[----:B--2---:R-:W-:Y:S05]  /*f5e0*/  @!P0 BRA `(.L_x_113) ;  /* 0xfffffffc00f08947 */ /* 0x004fea000383ffff */
[----:B------:R-:W-:Y:S05]  /*f5f0*/  BRA `(.L_x_114) ;  /* 0xffffff5800c47947 */ /* 0x000fea000383ffff */
.L_x_44:
[----:B------:R-:W1:Y:S02]  /*f600*/  SYNCS.PHASECHK.TRANS64.TRYWAIT P0, [UR18], RZ ;  /* 0x000000ffff0075a7 */ /* 0x000e640008001112 */
[----:B-1----:R-:W-:Y:S05]  /*f610*/  @!P0 NANOSLEEP.SYNCS 0x989680 ;  /* 0x009896800000895d */ /* 0x002fea0003900000 */
[----:B------:R-:W1:Y:S02]  /*f620*/  @!P0 SYNCS.PHASECHK.TRANS64 P0, [UR18], RZ ;  /* 0x000000ffff0085a7 */ /* 0x000e640008001012 */
[----:B-1----:R-:W-:Y:S05]  /*f630*/  @!P0 BRA `(.L_x_44) ;  /* 0xfffffffc00f08947 */ /* 0x002fea000383ffff */
[----:B------:R-:W-:Y:S05]  /*f640*/  BRA `(.L_x_115) ;  /* 0xffffff5c00987947 */ /* 0x000fea000383ffff */
.L_x_45:
[----:B------:R-:W1:Y:S02]  /*f650*/  SYNCS.PHASECHK.TRANS64.TRYWAIT P0, [UR17], RZ ;  /* 0x000000ffff0075a7 */ /* 0x000e640008001111 */
[----:B-1----:R-:W-:Y:S05]  /*f660*/  @!P0 NANOSLEEP.SYNCS 0x989680 ;  /* 0x009896800000895d */ /* 0x002fea0003900000 */
[----:B------:R-:W1:Y:S02]  /*f670*/  @!P0 SYNCS.PHASECHK.TRANS64 P0, [UR17], RZ ;  /* 0x000000ffff0085a7 */ /* 0x000e640008001011 */
[----:B-1----:R-:W-:Y:S05]  /*f680*/  @!P0 BRA `(.L_x_45) ;  /* 0xfffffffc00f08947 */ /* 0x002fea000383ffff */
[----:B------:R-:W-:Y:S05]  /*f690*/  BRA `(.L_x_116) ;  /* 0xffffff84002c7947 */ /* 0x000fea000383ffff */
.L_x_47:
[----:B------:R-:W-:Y:S02]  /*f6a0*/  MOV R4, UR4 ;  /* 0x0000000400047c02 */ /* 0x000fe40008000f00 */
[----:B------:R-:W-:-:S07]  /*f6b0*/  MOV R5, UR4 ;  /* 0x0000000400057c02 */ /* 0x000fce0008000f00 */
.L_x_117:
[----:B---3--:R3:W4:Y:S02]  /*f6c0*/  SYNCS.PHASECHK.TRANS64.TRYWAIT P0, [UR18], R5 ;  /* 0x00000005ff0075a7 */ /* 0x0087240008001112 */
[----:B----4-:R-:W-:Y:S05]  /*f6d0*/  @!P0 NANOSLEEP.SYNCS 0x989680 ;  /* 0x009896800000895d */ /* 0x010fea0003900000 */
[----:B------:R-:W4:Y:S02]  /*f6e0*/  @!P0 SYNCS.PHASECHK.TRANS64 P0, [UR18], R5 ;  /* 0x00000005ff0085a7 */ /* 0x000f240008001012 */
[----:B----4-:R-:W-:Y:S05]  /*f6f0*/  @!P0 BRA `(.L_x_117) ;  /* 0xfffffffc00f08947 */ /* 0x010fea000383ffff */
[----:B------:R-:W-:Y:S05]  /*f700*/  BRA `(.L_x_118) ;  /* 0xffffff8400647947 */ /* 0x000fea000383ffff */
.L_x_48:
[----:B------:R-:W-:Y:S02]  /*f710*/  MOV R4, UR4 ;  /* 0x0000000400047c02 */ /* 0x000fe40008000f00 */
[----:B------:R-:W-:-:S07]  /*f720*/  MOV R5, UR4 ;  /* 0x0000000400057c02 */ /* 0x000fce0008000f00 */
.L_x_119:
[----:B-1----:R1:W2:Y:S02]  /*f730*/  SYNCS.PHASECHK.TRANS64.TRYWAIT P0, [UR17], R5 ;  /* 0x00000005ff0075a7 */ /* 0x0022a40008001111 */
[----:B--2---:R-:W-:Y:S05]  /*f740*/  @!P0 NANOSLEEP.SYNCS 0x989680 ;  /* 0x009896800000895d */ /* 0x004fea0003900000 */
[----:B------:R-:W2:Y:S02]  /*f750*/  @!P0 SYNCS.PHASECHK.TRANS64 P0, [UR17], R5 ;  /* 0x00000005ff0085a7 */ /* 0x000ea40008001011 */
[----:B--2---:R-:W-:Y:S05]  /*f760*/  @!P0 BRA `(.L_x_119) ;  /* 0xfffffffc00f08947 */ /* 0x004fea000383ffff */
[----:B------:R-:W-:Y:S05]  /*f770*/  BRA `(.L_x_120) ;  /* 0xffffffa400c47947 */ /* 0x000fea000383ffff */
.L_x_51:
[----:B------:R-:W-:Y:S01]  /*f780*/  UIADD3 UR8, UPT, UPT, UR6, 0x70, URZ ;  /* 0x0000007006087890 */ /* 0x000fe2000fffe0ff */
[----:B------:R-:W-:Y:S02]  /*f790*/  MOV R6, UR4 ;  /* 0x0000000400067c02 */ /* 0x000fe40008000f00 */
[----:B------:R-:W-:-:S03]  /*f7a0*/  MOV R7, UR4 ;  /* 0x0000000400077c02 */ /* 0x000fc60008000f00 */
[----:B------:R-:W-:-:S07]  /*f7b0*/  MOV R4, UR8 ;  /* 0x0000000800047c02 */ /* 0x000fce0008000f00 */
.L_x_121:
[----:B-1----:R1:W2:Y:S02]  /*f7c0*/  SYNCS.PHASECHK.TRANS64.TRYWAIT P0, [R4+URZ], R7 ;  /* 0x00000007040075a7 */ /* 0x0022a400080011ff */
[----:B--2---:R-:W-:Y:S05]  /*f7d0*/  @!P0 NANOSLEEP.SYNCS 0x989680 ;  /* 0x009896800000895d */ /* 0x004fea0003900000 */
[----:B------:R-:W2:Y:S02]  /*f7e0*/  @!P0 SYNCS.PHASECHK.TRANS64 P0, [R4+URZ], R7 ;  /* 0x00000007040085a7 */ /* 0x000ea400080010ff */
[----:B--2---:R-:W-:Y:S05]  /*f7f0*/  @!P0 BRA `(.L_x_121) ;  /* 0xfffffffc00f08947 */ /* 0x004fea000383ffff */
[----:B------:R-:W-:Y:S05]  /*f800*/  BRA `(.L_x_122) ;  /* 0xffffffac00407947 */ /* 0x000fea000383ffff */
.L_x_52:
[----:B------:R-:W-:Y:S01]  /*f810*/  UIADD3 UR6, UPT, UPT, UR6, 0xe0, URZ ;  /* 0x000000e006067890 */ /* 0x000fe2000fffe0ff */
[----:B------:R-:W-:Y:S02]  /*f820*/  MOV R6, UR4 ;  /* 0x0000000400067c02 */ /* 0x000fe40008000f00 */
[----:B------:R-:W-:-:S03]  /*f830*/  MOV R7, UR4 ;  /* 0x0000000400077c02 */ /* 0x000fc60008000f00 */
[----:B------:R-:W-:-:S07]  /*f840*/  MOV R4, UR6 ;  /* 0x0000000600047c02 */ /* 0x000fce0008000f00 */
.L_x_123:
[----:B-1----:R1:W2:Y:S02]  /*f850*/  SYNCS.PHASECHK.TRANS64.TRYWAIT P0, [R4+URZ], R7 ;  /* 0x00000007040075a7 */ /* 0x0022a400080011ff */
[----:B--2---:R-:W-:Y:S05]  /*f860*/  @!P0 NANOSLEEP.SYNCS 0x989680 ;  /* 0x009896800000895d */ /* 0x004fea0003900000 */
[----:B------:R-:W2:Y:S02]  /*f870*/  @!P0 SYNCS.PHASECHK.TRANS64 P0, [R4+URZ], R7 ;  /* 0x00000007040085a7 */ /* 0x000ea400080010ff */
[----:B--2---:R-:W-:Y:S05]  /*f880*/  @!P0 BRA `(.L_x_123) ;  /* 0xfffffffc00f08947 */ /* 0x004fea000383ffff */
[----:B------:R-:W-:Y:S05]  /*f890*/  BRA `(.L_x_124) ;  /* 0xffffffc400d07947 */ /* 0x000fea000383ffff */
.L_x_54:
[----:B------:R-:W-:Y:S01]  /*f8a0*/  UIADD3 UR4, UPT, UPT, UR4, 0xe0, URZ ;  /* 0x000000e004047890 */ /* 0x000fe2000fffe0ff */
[----:B-1----:R-:W-:Y:S02]  /*f8b0*/  MOV R4, UR9 ;  /* 0x0000000900047c02 */ /* 0x002fe40008000f00 */
[----:B------:R-:W-:-:S03]  /*f8c0*/  MOV R5, UR9 ;  /* 0x0000000900057c02 */ /* 0x000fc60008000f00 */
[----:B------:R-:W-:-:S07]  /*f8d0*/  MOV R3, UR4 ;  /* 0x0000000400037c02 */ /* 0x000fce0008000f00 */
.L_x_125:
[----:B-1----:R1:W2:Y:S02]  /*f8e0*/  SYNCS.PHASECHK.TRANS64.TRYWAIT P0, [R3+URZ], R5 ;  /* 0x00000005030075a7 */ /* 0x0022a400080011ff */
[----:B--2---:R-:W-:Y:S05]  /*f8f0*/  @!P0 NANOSLEEP.SYNCS 0x989680 ;  /* 0x009896800000895d */ /* 0x004fea0003900000 */
[----:B------:R-:W2:Y:S02]  /*f900*/  @!P0 SYNCS.PHASECHK.TRANS64 P0, [R3+URZ], R5 ;  /* 0x00000005030085a7 */ /* 0x000ea400080010ff */
[----:B--2---:R-:W-:Y:S05]  /*f910*/  @!P0 BRA `(.L_x_125) ;  /* 0xfffffffc00f08947 */ /* 0x004fea000383ffff */
[----:B------:R-:W-:Y:S05]  /*f920*/  BRA `(.L_x_126) ;  /* 0xffffffcc00347947 */ /* 0x000fea000383ffff */
.L_x_60:
[----:B-1----:R1:W2:Y:S02]  /*f930*/  SYNCS.PHASECHK.TRANS64.TRYWAIT P0, [R3+URZ+0xb0], RZ ;  /* 0x0000b0ff030075a7 */ /* 0x0022a400080011ff */
[----:B--2---:R-:W-:Y:S05]  /*f940*/  @!P0 NANOSLEEP.SYNCS 0x989680 ;  /* 0x009896800000895d */ /* 0x004fea0003900000 */
[----:B------:R-:W2:Y:S02]  /*f950*/  @!P0 SYNCS.PHASECHK.TRANS64 P0, [R3+URZ+0xb0], RZ ;  /* 0x0000b0ff030085a7 */ /* 0x000ea400080010ff */
[----:B--2---:R-:W-:Y:S05]  /*f960*/  @!P0 BRA `(.L_x_60) ;  /* 0xfffffffc00f08947 */ /* 0x004fea000383ffff */
[----:B------:R-:W-:Y:S05]  /*f970*/  BRA `(.L_x_127) ;  /* 0xffffffdc006c7947 */ /* 0x000fea000383ffff */
.L_x_61:
[----:B------:R-:W-:Y:S01]  /*f980*/  HFMA2 R4, -RZ, RZ, -0.0 , 0 ;  /* 0x80000000ff047431 */ /* 0x000fe200000001ff */
[----:B------:R-:W-:-:S07]  /*f990*/  MOV R5, 0x80000000 ;  /* 0x8000000000057802 */ /* 0x000fce0000000f00 */
.L_x_128:
[----:B--2---:R2:W4:Y:S02]  /*f9a0*/  SYNCS.PHASECHK.TRANS64.TRYWAIT P0, [R3+URZ+0x100], R5 ;  /* 0x00010005030075a7 */ /* 0x00452400080011ff */
[----:B----4-:R-:W-:Y:S05]  /*f9b0*/  @!P0 NANOSLEEP.SYNCS 0x989680 ;  /* 0x009896800000895d */ /* 0x010fea0003900000 */
[----:B------:R-:W4:Y:S02]  /*f9c0*/  @!P0 SYNCS.PHASECHK.TRANS64 P0, [R3+URZ+0x100], R5 ;  /* 0x00010005030085a7 */ /* 0x000f2400080010ff */
[----:B----4-:R-:W-:Y:S05]  /*f9d0*/  @!P0 BRA `(.L_x_128) ;  /* 0xfffffffc00f08947 */ /* 0x010fea000383ffff */
[----:B------:R-:W-:Y:S05]  /*f9e0*/  BRA `(.L_x_129) ;  /* 0xffffffdc00607947 */ /* 0x000fea000383ffff */
.L_x_62:
[----:B-1----:R1:W2:Y:S02]  /*f9f0*/  SYNCS.PHASECHK.TRANS64.TRYWAIT P0, [R3+URZ+0xb8], RZ ;  /* 0x0000b8ff030075a7 */ /* 0x0022a400080011ff */
[----:B--2---:R-:W-:Y:S05]  /*fa00*/  @!P0 NANOSLEEP.SYNCS 0x989680 ;  /* 0x009896800000895d */ /* 0x004fea0003900000 */
[----:B------:R-:W2:Y:S02]  /*fa10*/  @!P0 SYNCS.PHASECHK.TRANS64 P0, [R3+URZ+0xb8], RZ ;  /* 0x0000b8ff030085a7 */ /* 0x000ea400080010ff */
[----:B--2---:R-:W-:Y:S05]  /*fa20*/  @!P0 BRA `(.L_x_62) ;  /* 0xfffffffc00f08947 */ /* 0x004fea000383ffff */
[----:B------:R-:W-:Y:S05]  /*fa30*/  BRA `(.L_x_130) ;  /* 0xffffffe4005c7947 */ /* 0x000fea000383ffff */
.L_x_63:
[----:B------:R-:W-:Y:S01]  /*fa40*/  HFMA2 R4, -RZ, RZ, -0.0 , 0 ;  /* 0x80000000ff047431 */ /* 0x000fe200000001ff */
[----:B------:R-:W-:-:S07]  /*fa50*/  MOV R5, 0x80000000 ;  /* 0x8000000000057802 */ /* 0x000fce0000000f00 */
.L_x_131:
[----:B--2---:R2:W4:Y:S02]  /*fa60*/  SYNCS.PHASECHK.TRANS64.TRYWAIT P0, [R3+URZ+0x108], R5 ;  /* 0x00010805030075a7 */ /* 0x00452400080011ff */
[----:B----4-:R-:W-:Y:S05]  /*fa70*/  @!P0 NANOSLEEP.SYNCS 0x989680 ;  /* 0x009896800000895d */ /* 0x010fea0003900000 */
[----:B------:R-:W4:Y:S02]  /*fa80*/  @!P0 SYNCS.PHASECHK.TRANS64 P0, [R3+URZ+0x108], R5 ;  /* 0x00010805030085a7 */ /* 0x000f2400080010ff */
[----:B----4-:R-:W-:Y:S05]  /*fa90*/  @!P0 BRA `(.L_x_131) ;  /* 0xfffffffc00f08947 */ /* 0x010fea000383ffff */
[----:B------:R-:W-:Y:S05]  /*faa0*/  BRA `(.L_x_132) ;  /* 0xffffffe400507947 */ /* 0x000fea000383ffff */
.L_x_64:
[----:B------:R-:W-:-:S07]  /*fab0*/  MOV R7, R6 ;  /* 0x0000000600077202 */ /* 0x000fce0000000f00 */
.L_x_133:
[----:B--2---:R2:W3:Y:S02]  /*fac0*/  SYNCS.PHASECHK.TRANS64.TRYWAIT P0, [R3+URZ+0x108], R7 ;  /* 0x00010807030075a7 */ /* 0x0044e400080011ff */
[----:B---3--:R-:W-:Y:S05]  /*fad0*/  @!P0 NANOSLEEP.SYNCS 0x989680 ;  /* 0x009896800000895d */ /* 0x008fea0003900000 */
[----:B------:R-:W3:Y:S02]  /*fae0*/  @!P0 SYNCS.PHASECHK.TRANS64 P0, [R3+URZ+0x108], R7 ;  /* 0x00010807030085a7 */ /* 0x000ee400080010ff */
[----:B---3--:R-:W-:Y:S05]  /*faf0*/  @!P0 BRA `(.L_x_133) ;  /* 0xfffffffc00f08947 */ /* 0x008fea000383ffff */
[----:B------:R-:W-:Y:S05]  /*fb00*/  BRA `(.L_x_134) ;  /* 0xffffffec00f47947 */ /* 0x000fea000383ffff */
        .weak           $__internal_0_$__cuda_sm10x_tcgen05_guardrail_trap_col_being_dealloced_not_returned_by_alloc
        .type           $__internal_0_$__cuda_sm10x_tcgen05_guardrail_trap_col_being_dealloced_not_returned_by_alloc,@function
        .size           $__internal_0_$__cuda_sm10x_tcgen05_guardrail_trap_col_being_dealloced_not_returned_by_alloc,($__internal_1_$__cuda_sm10x_tcgen05_guardrail_trap_phase_invalid_during_alloc - $__internal_0_$__cuda_sm10x_tcgen05_guardrail_trap_col_being_dealloced_not_returned_by_alloc)
$__internal_0_$__cuda_sm10x_tcgen05_guardrail_trap_col_being_dealloced_not_returned_by_alloc:
[----:B------:R-:W-:Y:S05]  /*fb10*/  BPT.TRAP 0x1 ;  /* 0x000000040000795c */ /* 0x000fea0000300000 */
[----:B------:R-:W-:-:S04]  /*fb20*/  HFMA2 R5, -RZ, RZ, 0, 0 ;  /* 0x00000000ff057431 */ /* 0x000fc800000001ff */
[----:B------:R-:W-:Y:S05]  /*fb30*/  RET.REL.NODEC R4 `(kernel_cutlass_kernel_flash_attncuteflash_fwd_sm100FlashAttentionForwardSm100_object_at__tensor0000o9611101213_tensor0000o9611101213_tensor0000o9610111213_tensor0000o9611101213_tensorptrf_0) ;  /* 0xffffff0404307950 */ /* 0x000fea0003c3ffff */
        .weak           $__internal_1_$__cuda_sm10x_tcgen05_guardrail_trap_phase_invalid_during_alloc
        .type           $__internal_1_$__cuda_sm10x_tcgen05_guardrail_trap_phase_invalid_during_alloc,@function
        .size           $__internal_1_$__cuda_sm10x_tcgen05_guardrail_trap_phase_invalid_during_alloc,($__internal_2_$__cuda_sm10x_tcgen05_guardrail_trap_unallocated_columns_being_dealloced - $__internal_1_$__cuda_sm10x_tcgen05_guardrail_trap_phase_invalid_during_alloc)
$__internal_1_$__cuda_sm10x_tcgen05_guardrail_trap_phase_invalid_during_alloc:
[----:B------:R-:W-:Y:S05]  /*fb40*/  BPT.TRAP 0x1 ;  /* 0x000000040000795c */ /* 0x000fea0000300000 */
[----:B------:R-:W-:-:S04]  /*fb50*/  MOV R5, 0x0 ;  /* 0x0000000000057802 */ /* 0x000fc80000000f00 */
[----:B------:R-:W-:Y:S05]  /*fb60*/  RET.REL.NODEC R4 `(kernel_cutlass_kernel_flash_attncuteflash_fwd_sm100FlashAttentionForwardSm100_object_at__tensor0000o9611101213_tensor0000o9611101213_tensor0000o9610111213_tensor0000o9611101213_tensorptrf_0) ;  /* 0xffffff0404247950 */ /* 0x000fea0003c3ffff */
        .weak           $__internal_2_$__cuda_sm10x_tcgen05_guardrail_trap_unallocated_columns_being_dealloced
        .type           $__internal_2_$__cuda_sm10x_tcgen05_guardrail_trap_unallocated_columns_being_dealloced,@function
        .size           $__internal_2_$__cuda_sm10x_tcgen05_guardrail_trap_unallocated_columns_being_dealloced,(.L_x_142 - $__internal_2_$__cuda_sm10x_tcgen05_guardrail_trap_unallocated_columns_being_dealloced)
$__internal_2_$__cuda_sm10x_tcgen05_guardrail_trap_unallocated_columns_being_dealloced:
[----:B------:R-:W-:Y:S05]  /*fb70*/  BPT.TRAP 0x1 ;  /* 0x000000040000795c */ /* 0x000fea0000300000 */
[----:B------:R-:W-:-:S04]  /*fb80*/  HFMA2 R5, -RZ, RZ, 0, 0 ;  /* 0x00000000ff057431 */ /* 0x000fc800000001ff */
[----:B------:R-:W-:Y:S05]  /*fb90*/  RET.REL.NODEC R4 `(kernel_cutlass_kernel_flash_attncuteflash_fwd_sm100FlashAttentionForwardSm100_object_at__tensor0000o9611101213_tensor0000o9611101213_tensor0000o9610111213_tensor0000o9611101213_tensorptrf_0) ;  /* 0xffffff0404187950 */ /* 0x000fea0003c3ffff */
.L_x_135:
[----:B------:R-:W-:-:S00]  /*fba0*/  BRA `(.L_x_135) ;  /* 0xfffffffc00fc7947 */ /* 0x000fc0000383ffff */
[----:B------:R-:W-:-:S00]  /*fbb0*/  NOP ;  /* 0x0000000000007918 */ /* 0x000fc00000000000 */
        /* <DEDUP_REMOVED lines=12> */
.L_x_142:


//--------------------- .nv.shared.kernel_cutlass_kernel_flash_attncuteflash_fwd_sm100FlashAttentionForwardSm100_object_at__tensor0000o9611101213_tensor0000o9611101213_tensor0000o9610111213_tensor0000o9611101213_tensorptrf_0 --------------------------
	.section	.nv.shared.kernel_cutlass_kernel_flash_attncuteflash_fwd_sm100FlashAttentionForwardSm100_object_at__tensor0000o9611101213_tensor0000o9611101213_tensor0000o9610111213_tensor0000o9611101213_tensorptrf_0,"aw",@nobits
	.sectionflags	@""
	.align	1024
	.zero		1024


//--------------------- .nv.shared.reserved.0     --------------------------
	.section	.nv.shared.reserved.0,"aw",@nobits
	.align	8
	.weak		__nv_reservedSMEM_offset_0_alias
	.size		__nv_reservedSMEM_offset_0_alias, 0, 64
	.other		__nv_reservedSMEM_offset_0_alias,@"STO_CUDA_RESERVED_SHARED STV_DEFAULT"
__nv_reservedSMEM_offset_0_alias:
	.zero		0
.nv.shared.reserved.0:
	.zero		64
	.weak		__nv_reservedSMEM_allocation_phase
	.type		__nv_reservedSMEM_allocation_phase,@object
	.size		__nv_reservedSMEM_allocation_phase,(.L_0 - __nv_reservedSMEM_allocation_phase)
__nv_reservedSMEM_allocation_phase:
	.zero		1
.L_0:
	.zero		7
	.weak		__nv_reservedSMEM_devtool_atexit_pc
	.type		__nv_reservedSMEM_devtool_atexit_pc,@object
	.size		__nv_reservedSMEM_devtool_atexit_pc,(__nv_reservedSMEM_allocation_mask - __nv_reservedSMEM_devtool_atexit_pc)
__nv_reservedSMEM_devtool_atexit_pc:
	.zero		8
	.weak		__nv_reservedSMEM_allocation_mask
	.type		__nv_reservedSMEM_allocation_mask,@object
	.size		__nv_reservedSMEM_allocation_mask,(.L_2 - __nv_reservedSMEM_allocation_mask)
__nv_reservedSMEM_allocation_mask:
	.zero		4
.L_2:


//--------------------- .nv.constant0.kernel_cutlass_kernel_flash_attncuteflash_fwd_sm100FlashAttentionForwardSm100_object_at__tensor0000o9611101213_tensor0000o9611101213_tensor0000o9610111213_tensor0000o9611101213_tensorptrf_0 --------------------------
	.section	.nv.constant0.kernel_cutlass_kernel_flash_attncuteflash_fwd_sm100FlashAttentionForwardSm100_object_at__tensor0000o9611101213_tensor0000o9611101213_tensor0000o9610111213_tensor0000o9611101213_tensorptrf_0,"a",@progbits
	.sectionflags	@""
	.align	4
.nv.constant0.kernel_cutlass_kernel_flash_attncuteflash_fwd_sm100FlashAttentionForwardSm100_object_at__tensor0000o9611101213_tensor0000o9611101213_tensor0000o9610111213_tensor0000o9611101213_tensorptrf_0:
	.zero		1640


//--------------------- SYMBOLS --------------------------

	.type		.nv.reservedSmem.offset0,@object
	.size		.nv.reservedSmem.offset0,0x4
	.type		.nv.reservedSmem.cap,@object
	.size		.nv.reservedSmem.cap,0x4
